//
// Generated by NVIDIA NVVM Compiler
//
// Compiler Build ID: CL-36424714
// Cuda compilation tools, release 13.0, V13.0.88
// Based on NVVM 20.0.0
//

.version 9.0
.target sm_100
.address_size 64

	// .globl	_ZN3cub18CUB_300001_SM_10006detail11EmptyKernelIvEEvv
// _ZZN3cub18CUB_300001_SM_10006detail6reduce28DeviceReduceSingleTileKernelINS2_10policy_hubIN18ActivationFunction12CustomTuple2EjNS5_15SumCustomTuple2EE10Policy1000EN6thrust24THRUST_300001_SM_1000_NS12zip_iteratorIN4cuda3std3__45tupleIJNSB_6detail15normal_iteratorINSB_10device_ptrIfEEEESL_SL_EEEEEPS6_jS7_S6_S6_NS5_26TransformationCustomTuple2EEEvT0_T1_T2_T3_T4_T6_E12temp_storage has been demoted
// _ZZN3cub18CUB_300001_SM_10006detail6reduce18DeviceReduceKernelINS2_10policy_hubIN18ActivationFunction12CustomTuple2EjNS5_15SumCustomTuple2EE10Policy1000EN6thrust24THRUST_300001_SM_1000_NS12zip_iteratorIN4cuda3std3__45tupleIJNSB_6detail15normal_iteratorINSB_10device_ptrIfEEEESL_SL_EEEEEjS7_S6_NS5_26TransformationCustomTuple2EEEvT0_PT3_T1_NS0_13GridEvenShareISS_EET2_T4_E12temp_storage has been demoted
// _ZZN3cub18CUB_300001_SM_10006detail6reduce28DeviceReduceSingleTileKernelINS2_10policy_hubIN18ActivationFunction12CustomTuple2EjNS5_15SumCustomTuple2EE10Policy1000EPS6_SA_iS7_S6_S6_N4cuda3std3__410__identityEEEvT0_T1_T2_T3_T4_T6_E12temp_storage has been demoted
// _ZZN3cub18CUB_300001_SM_10006detail6reduce28DeviceReduceSingleTileKernelINS2_10policy_hubIN18ActivationFunction12CustomTuple2EyNS5_15SumCustomTuple2EE10Policy1000EN6thrust24THRUST_300001_SM_1000_NS12zip_iteratorIN4cuda3std3__45tupleIJNSB_6detail15normal_iteratorINSB_10device_ptrIfEEEESL_SL_EEEEEPS6_yS7_S6_S6_NS5_26TransformationCustomTuple2EEEvT0_T1_T2_T3_T4_T6_E12temp_storage has been demoted
// _ZZN3cub18CUB_300001_SM_10006detail6reduce18DeviceReduceKernelINS2_10policy_hubIN18ActivationFunction12CustomTuple2EyNS5_15SumCustomTuple2EE10Policy1000EN6thrust24THRUST_300001_SM_1000_NS12zip_iteratorIN4cuda3std3__45tupleIJNSB_6detail15normal_iteratorINSB_10device_ptrIfEEEESL_SL_EEEEEyS7_S6_NS5_26TransformationCustomTuple2EEEvT0_PT3_T1_NS0_13GridEvenShareISS_EET2_T4_E12temp_storage has been demoted
// _ZZN3cub18CUB_300001_SM_10006detail6reduce28DeviceReduceSingleTileKernelINS2_10policy_hubIN18ActivationFunction12CustomTuple2EyNS5_15SumCustomTuple2EE10Policy1000EPS6_SA_iS7_S6_S6_N4cuda3std3__410__identityEEEvT0_T1_T2_T3_T4_T6_E12temp_storage has been demoted
.global .align 1 .b8 _ZN30_INTERNAL_db49e458_4_k_cu_main4cuda3std3__45__cpo5beginE[1];
.global .align 1 .b8 _ZN30_INTERNAL_db49e458_4_k_cu_main4cuda3std3__45__cpo3endE[1];
.global .align 1 .b8 _ZN30_INTERNAL_db49e458_4_k_cu_main4cuda3std3__45__cpo6cbeginE[1];
.global .align 1 .b8 _ZN30_INTERNAL_db49e458_4_k_cu_main4cuda3std3__45__cpo4cendE[1];
.global .align 1 .b8 _ZN30_INTERNAL_db49e458_4_k_cu_main4cuda3std3__45__cpo6rbeginE[1];
.global .align 1 .b8 _ZN30_INTERNAL_db49e458_4_k_cu_main4cuda3std3__45__cpo4rendE[1];
.global .align 1 .b8 _ZN30_INTERNAL_db49e458_4_k_cu_main4cuda3std3__45__cpo7crbeginE[1];
.global .align 1 .b8 _ZN30_INTERNAL_db49e458_4_k_cu_main4cuda3std3__45__cpo5crendE[1];
.global .align 1 .b8 _ZN30_INTERNAL_db49e458_4_k_cu_main4cuda3std3__432_GLOBAL__N__db49e458_4_k_cu_main6ignoreE[1];
.global .align 1 .b8 _ZN30_INTERNAL_db49e458_4_k_cu_main4cuda3std3__419piecewise_constructE[1];
.global .align 1 .b8 _ZN30_INTERNAL_db49e458_4_k_cu_main4cuda3std3__48in_placeE[1];
.global .align 1 .b8 _ZN30_INTERNAL_db49e458_4_k_cu_main4cuda3std3__420unreachable_sentinelE[1];
.global .align 1 .b8 _ZN30_INTERNAL_db49e458_4_k_cu_main4cuda3std3__47nulloptE[1];
.global .align 1 .b8 _ZN30_INTERNAL_db49e458_4_k_cu_main4cuda3std3__48unexpectE[1];
.global .align 1 .b8 _ZN30_INTERNAL_db49e458_4_k_cu_main4cuda3std6ranges3__45__cpo4swapE[1];
.global .align 1 .b8 _ZN30_INTERNAL_db49e458_4_k_cu_main4cuda3std6ranges3__45__cpo9iter_moveE[1];
.global .align 1 .b8 _ZN30_INTERNAL_db49e458_4_k_cu_main4cuda3std6ranges3__45__cpo5beginE[1];
.global .align 1 .b8 _ZN30_INTERNAL_db49e458_4_k_cu_main4cuda3std6ranges3__45__cpo3endE[1];
.global .align 1 .b8 _ZN30_INTERNAL_db49e458_4_k_cu_main4cuda3std6ranges3__45__cpo6cbeginE[1];
.global .align 1 .b8 _ZN30_INTERNAL_db49e458_4_k_cu_main4cuda3std6ranges3__45__cpo4cendE[1];
.global .align 1 .b8 _ZN30_INTERNAL_db49e458_4_k_cu_main4cuda3std6ranges3__45__cpo7advanceE[1];
.global .align 1 .b8 _ZN30_INTERNAL_db49e458_4_k_cu_main4cuda3std6ranges3__45__cpo9iter_swapE[1];
.global .align 1 .b8 _ZN30_INTERNAL_db49e458_4_k_cu_main4cuda3std6ranges3__45__cpo4nextE[1];
.global .align 1 .b8 _ZN30_INTERNAL_db49e458_4_k_cu_main4cuda3std6ranges3__45__cpo4prevE[1];
.global .align 1 .b8 _ZN30_INTERNAL_db49e458_4_k_cu_main4cuda3std6ranges3__45__cpo4dataE[1];
.global .align 1 .b8 _ZN30_INTERNAL_db49e458_4_k_cu_main4cuda3std6ranges3__45__cpo5cdataE[1];
.global .align 1 .b8 _ZN30_INTERNAL_db49e458_4_k_cu_main4cuda3std6ranges3__45__cpo4sizeE[1];
.global .align 1 .b8 _ZN30_INTERNAL_db49e458_4_k_cu_main4cuda3std6ranges3__45__cpo5ssizeE[1];
.global .align 1 .b8 _ZN30_INTERNAL_db49e458_4_k_cu_main4cuda3std6ranges3__45__cpo8distanceE[1];
.global .align 1 .b8 _ZN30_INTERNAL_db49e458_4_k_cu_main6thrust24THRUST_300001_SM_1000_NS8cuda_cub3parE[1];
.global .align 1 .b8 _ZN30_INTERNAL_db49e458_4_k_cu_main6thrust24THRUST_300001_SM_1000_NS8cuda_cub10par_nosyncE[1];
.global .align 1 .b8 _ZN30_INTERNAL_db49e458_4_k_cu_main6thrust24THRUST_300001_SM_1000_NS6system6detail10sequential3seqE[1];
.global .align 1 .b8 _ZN30_INTERNAL_db49e458_4_k_cu_main6thrust24THRUST_300001_SM_1000_NS12placeholders2_1E[1];
.global .align 1 .b8 _ZN30_INTERNAL_db49e458_4_k_cu_main6thrust24THRUST_300001_SM_1000_NS12placeholders2_2E[1];
.global .align 1 .b8 _ZN30_INTERNAL_db49e458_4_k_cu_main6thrust24THRUST_300001_SM_1000_NS12placeholders2_3E[1];
.global .align 1 .b8 _ZN30_INTERNAL_db49e458_4_k_cu_main6thrust24THRUST_300001_SM_1000_NS12placeholders2_4E[1];
.global .align 1 .b8 _ZN30_INTERNAL_db49e458_4_k_cu_main6thrust24THRUST_300001_SM_1000_NS12placeholders2_5E[1];
.global .align 1 .b8 _ZN30_INTERNAL_db49e458_4_k_cu_main6thrust24THRUST_300001_SM_1000_NS12placeholders2_6E[1];
.global .align 1 .b8 _ZN30_INTERNAL_db49e458_4_k_cu_main6thrust24THRUST_300001_SM_1000_NS12placeholders2_7E[1];
.global .align 1 .b8 _ZN30_INTERNAL_db49e458_4_k_cu_main6thrust24THRUST_300001_SM_1000_NS12placeholders2_8E[1];
.global .align 1 .b8 _ZN30_INTERNAL_db49e458_4_k_cu_main6thrust24THRUST_300001_SM_1000_NS12placeholders2_9E[1];
.global .align 1 .b8 _ZN30_INTERNAL_db49e458_4_k_cu_main6thrust24THRUST_300001_SM_1000_NS12placeholders3_10E[1];
.global .align 1 .b8 _ZN30_INTERNAL_db49e458_4_k_cu_main6thrust24THRUST_300001_SM_1000_NS3seqE[1];

.visible .entry _ZN3cub18CUB_300001_SM_10006detail11EmptyKernelIvEEvv()
{


	ret;

}
	// .globl	_ZN3cub18CUB_300001_SM_10006detail6reduce28DeviceReduceSingleTileKernelINS2_10policy_hubIN18ActivationFunction12CustomTuple2EjNS5_15SumCustomTuple2EE10Policy1000EN6thrust24THRUST_300001_SM_1000_NS12zip_iteratorIN4cuda3std3__45tupleIJNSB_6detail15normal_iteratorINSB_10device_ptrIfEEEESL_SL_EEEEEPS6_jS7_S6_S6_NS5_26TransformationCustomTuple2EEEvT0_T1_T2_T3_T4_T6_
.visible .entry _ZN3cub18CUB_300001_SM_10006detail6reduce28DeviceReduceSingleTileKernelINS2_10policy_hubIN18ActivationFunction12CustomTuple2EjNS5_15SumCustomTuple2EE10Policy1000EN6thrust24THRUST_300001_SM_1000_NS12zip_iteratorIN4cuda3std3__45tupleIJNSB_6detail15normal_iteratorINSB_10device_ptrIfEEEESL_SL_EEEEEPS6_jS7_S6_S6_NS5_26TransformationCustomTuple2EEEvT0_T1_T2_T3_T4_T6_(
	.param .align 8 .b8 _ZN3cub18CUB_300001_SM_10006detail6reduce28DeviceReduceSingleTileKernelINS2_10policy_hubIN18ActivationFunction12CustomTuple2EjNS5_15SumCustomTuple2EE10Policy1000EN6thrust24THRUST_300001_SM_1000_NS12zip_iteratorIN4cuda3std3__45tupleIJNSB_6detail15normal_iteratorINSB_10device_ptrIfEEEESL_SL_EEEEEPS6_jS7_S6_S6_NS5_26TransformationCustomTuple2EEEvT0_T1_T2_T3_T4_T6__param_0[24],
	.param .u64 .ptr .align 1 _ZN3cub18CUB_300001_SM_10006detail6reduce28DeviceReduceSingleTileKernelINS2_10policy_hubIN18ActivationFunction12CustomTuple2EjNS5_15SumCustomTuple2EE10Policy1000EN6thrust24THRUST_300001_SM_1000_NS12zip_iteratorIN4cuda3std3__45tupleIJNSB_6detail15normal_iteratorINSB_10device_ptrIfEEEESL_SL_EEEEEPS6_jS7_S6_S6_NS5_26TransformationCustomTuple2EEEvT0_T1_T2_T3_T4_T6__param_1,
	.param .u32 _ZN3cub18CUB_300001_SM_10006detail6reduce28DeviceReduceSingleTileKernelINS2_10policy_hubIN18ActivationFunction12CustomTuple2EjNS5_15SumCustomTuple2EE10Policy1000EN6thrust24THRUST_300001_SM_1000_NS12zip_iteratorIN4cuda3std3__45tupleIJNSB_6detail15normal_iteratorINSB_10device_ptrIfEEEESL_SL_EEEEEPS6_jS7_S6_S6_NS5_26TransformationCustomTuple2EEEvT0_T1_T2_T3_T4_T6__param_2,
	.param .align 1 .b8 _ZN3cub18CUB_300001_SM_10006detail6reduce28DeviceReduceSingleTileKernelINS2_10policy_hubIN18ActivationFunction12CustomTuple2EjNS5_15SumCustomTuple2EE10Policy1000EN6thrust24THRUST_300001_SM_1000_NS12zip_iteratorIN4cuda3std3__45tupleIJNSB_6detail15normal_iteratorINSB_10device_ptrIfEEEESL_SL_EEEEEPS6_jS7_S6_S6_NS5_26TransformationCustomTuple2EEEvT0_T1_T2_T3_T4_T6__param_3[1],
	.param .align 4 .b8 _ZN3cub18CUB_300001_SM_10006detail6reduce28DeviceReduceSingleTileKernelINS2_10policy_hubIN18ActivationFunction12CustomTuple2EjNS5_15SumCustomTuple2EE10Policy1000EN6thrust24THRUST_300001_SM_1000_NS12zip_iteratorIN4cuda3std3__45tupleIJNSB_6detail15normal_iteratorINSB_10device_ptrIfEEEESL_SL_EEEEEPS6_jS7_S6_S6_NS5_26TransformationCustomTuple2EEEvT0_T1_T2_T3_T4_T6__param_4[8],
	.param .align 1 .b8 _ZN3cub18CUB_300001_SM_10006detail6reduce28DeviceReduceSingleTileKernelINS2_10policy_hubIN18ActivationFunction12CustomTuple2EjNS5_15SumCustomTuple2EE10Policy1000EN6thrust24THRUST_300001_SM_1000_NS12zip_iteratorIN4cuda3std3__45tupleIJNSB_6detail15normal_iteratorINSB_10device_ptrIfEEEESL_SL_EEEEEPS6_jS7_S6_S6_NS5_26TransformationCustomTuple2EEEvT0_T1_T2_T3_T4_T6__param_5[1]
)
.maxntid 256
.minnctapersm 1
{
	.reg .pred 	%p<57>;
	.reg .b32 	%r<260>;
	.reg .b32 	%f<515>;
	.reg .b64 	%rd<107>;
	// demoted variable
	.shared .align 4 .b8 _ZZN3cub18CUB_300001_SM_10006detail6reduce28DeviceReduceSingleTileKernelINS2_10policy_hubIN18ActivationFunction12CustomTuple2EjNS5_15SumCustomTuple2EE10Policy1000EN6thrust24THRUST_300001_SM_1000_NS12zip_iteratorIN4cuda3std3__45tupleIJNSB_6detail15normal_iteratorINSB_10device_ptrIfEEEESL_SL_EEEEEPS6_jS7_S6_S6_NS5_26TransformationCustomTuple2EEEvT0_T1_T2_T3_T4_T6_E12temp_storage[80];
	ld.param.f32 	%f80, [_ZN3cub18CUB_300001_SM_10006detail6reduce28DeviceReduceSingleTileKernelINS2_10policy_hubIN18ActivationFunction12CustomTuple2EjNS5_15SumCustomTuple2EE10Policy1000EN6thrust24THRUST_300001_SM_1000_NS12zip_iteratorIN4cuda3std3__45tupleIJNSB_6detail15normal_iteratorINSB_10device_ptrIfEEEESL_SL_EEEEEPS6_jS7_S6_S6_NS5_26TransformationCustomTuple2EEEvT0_T1_T2_T3_T4_T6__param_4+4];
	ld.param.f32 	%f79, [_ZN3cub18CUB_300001_SM_10006detail6reduce28DeviceReduceSingleTileKernelINS2_10policy_hubIN18ActivationFunction12CustomTuple2EjNS5_15SumCustomTuple2EE10Policy1000EN6thrust24THRUST_300001_SM_1000_NS12zip_iteratorIN4cuda3std3__45tupleIJNSB_6detail15normal_iteratorINSB_10device_ptrIfEEEESL_SL_EEEEEPS6_jS7_S6_S6_NS5_26TransformationCustomTuple2EEEvT0_T1_T2_T3_T4_T6__param_4];
	ld.param.u64 	%rd19, [_ZN3cub18CUB_300001_SM_10006detail6reduce28DeviceReduceSingleTileKernelINS2_10policy_hubIN18ActivationFunction12CustomTuple2EjNS5_15SumCustomTuple2EE10Policy1000EN6thrust24THRUST_300001_SM_1000_NS12zip_iteratorIN4cuda3std3__45tupleIJNSB_6detail15normal_iteratorINSB_10device_ptrIfEEEESL_SL_EEEEEPS6_jS7_S6_S6_NS5_26TransformationCustomTuple2EEEvT0_T1_T2_T3_T4_T6__param_0+16];
	ld.param.u64 	%rd18, [_ZN3cub18CUB_300001_SM_10006detail6reduce28DeviceReduceSingleTileKernelINS2_10policy_hubIN18ActivationFunction12CustomTuple2EjNS5_15SumCustomTuple2EE10Policy1000EN6thrust24THRUST_300001_SM_1000_NS12zip_iteratorIN4cuda3std3__45tupleIJNSB_6detail15normal_iteratorINSB_10device_ptrIfEEEESL_SL_EEEEEPS6_jS7_S6_S6_NS5_26TransformationCustomTuple2EEEvT0_T1_T2_T3_T4_T6__param_0+8];
	ld.param.u64 	%rd17, [_ZN3cub18CUB_300001_SM_10006detail6reduce28DeviceReduceSingleTileKernelINS2_10policy_hubIN18ActivationFunction12CustomTuple2EjNS5_15SumCustomTuple2EE10Policy1000EN6thrust24THRUST_300001_SM_1000_NS12zip_iteratorIN4cuda3std3__45tupleIJNSB_6detail15normal_iteratorINSB_10device_ptrIfEEEESL_SL_EEEEEPS6_jS7_S6_S6_NS5_26TransformationCustomTuple2EEEvT0_T1_T2_T3_T4_T6__param_0];
	ld.param.u64 	%rd20, [_ZN3cub18CUB_300001_SM_10006detail6reduce28DeviceReduceSingleTileKernelINS2_10policy_hubIN18ActivationFunction12CustomTuple2EjNS5_15SumCustomTuple2EE10Policy1000EN6thrust24THRUST_300001_SM_1000_NS12zip_iteratorIN4cuda3std3__45tupleIJNSB_6detail15normal_iteratorINSB_10device_ptrIfEEEESL_SL_EEEEEPS6_jS7_S6_S6_NS5_26TransformationCustomTuple2EEEvT0_T1_T2_T3_T4_T6__param_1];
	ld.param.u32 	%r40, [_ZN3cub18CUB_300001_SM_10006detail6reduce28DeviceReduceSingleTileKernelINS2_10policy_hubIN18ActivationFunction12CustomTuple2EjNS5_15SumCustomTuple2EE10Policy1000EN6thrust24THRUST_300001_SM_1000_NS12zip_iteratorIN4cuda3std3__45tupleIJNSB_6detail15normal_iteratorINSB_10device_ptrIfEEEESL_SL_EEEEEPS6_jS7_S6_S6_NS5_26TransformationCustomTuple2EEEvT0_T1_T2_T3_T4_T6__param_2];
	cvta.to.global.u64 	%rd1, %rd20;
	setp.ne.s32 	%p1, %r40, 0;
	@%p1 bra 	$L__BB1_3;
	mov.u32 	%r245, %tid.x;
	setp.ne.s32 	%p56, %r245, 0;
	@%p56 bra 	$L__BB1_50;
	st.global.f32 	[%rd1], %f79;
	st.global.f32 	[%rd1+4], %f80;
	bra.uni 	$L__BB1_50;
$L__BB1_3:
	cvta.to.global.u64 	%rd2, %rd17;
	cvta.to.global.u64 	%rd3, %rd18;
	cvta.to.global.u64 	%rd4, %rd19;
	setp.gt.u32 	%p2, %r40, 2047;
	@%p2 bra 	$L__BB1_27;
	mov.u32 	%r1, %tid.x;
	setp.ge.u32 	%p23, %r1, %r40;
	mov.f32 	%f491, 0f00000000;
	mov.f32 	%f492, %f491;
	mov.u32 	%r249, %r1;
	@%p23 bra 	$L__BB1_6;
	mul.wide.u32 	%rd86, %r1, 4;
	add.s64 	%rd87, %rd2, %rd86;
	add.s64 	%rd88, %rd3, %rd86;
	add.s64 	%rd89, %rd4, %rd86;
	ld.global.f32 	%f280, [%rd87];
	ld.global.f32 	%f281, [%rd88];
	mul.f32 	%f492, %f280, %f281;
	ld.global.f32 	%f282, [%rd89];
	mul.f32 	%f491, %f280, %f282;
	add.s32 	%r249, %r1, 256;
$L__BB1_6:
	setp.ge.u32 	%p24, %r249, %r40;
	@%p24 bra 	$L__BB1_18;
	not.b32 	%r121, %r249;
	add.s32 	%r4, %r40, %r121;
	shr.u32 	%r122, %r4, 8;
	add.s32 	%r5, %r122, 1;
	and.b32  	%r6, %r5, 7;
	setp.lt.u32 	%p25, %r4, 1792;
	@%p25 bra 	$L__BB1_10;
	and.b32  	%r123, %r5, 33554424;
	neg.s32 	%r247, %r123;
	mul.wide.u32 	%rd90, %r249, 4;
	add.s64 	%rd91, %rd90, 4096;
	add.s64 	%rd106, %rd2, %rd91;
	add.s64 	%rd105, %rd3, %rd91;
	add.s64 	%rd104, %rd4, %rd91;
$L__BB1_9:
	.pragma "nounroll";
	ld.global.f32 	%f284, [%rd106+-4096];
	ld.global.f32 	%f285, [%rd105+-4096];
	ld.global.f32 	%f286, [%rd104+-4096];
	fma.rn.f32 	%f287, %f284, %f285, %f492;
	fma.rn.f32 	%f288, %f284, %f286, %f491;
	ld.global.f32 	%f289, [%rd106+-3072];
	ld.global.f32 	%f290, [%rd105+-3072];
	ld.global.f32 	%f291, [%rd104+-3072];
	fma.rn.f32 	%f292, %f289, %f290, %f287;
	fma.rn.f32 	%f293, %f289, %f291, %f288;
	ld.global.f32 	%f294, [%rd106+-2048];
	ld.global.f32 	%f295, [%rd105+-2048];
	ld.global.f32 	%f296, [%rd104+-2048];
	fma.rn.f32 	%f297, %f294, %f295, %f292;
	fma.rn.f32 	%f298, %f294, %f296, %f293;
	ld.global.f32 	%f299, [%rd106+-1024];
	ld.global.f32 	%f300, [%rd105+-1024];
	ld.global.f32 	%f301, [%rd104+-1024];
	fma.rn.f32 	%f302, %f299, %f300, %f297;
	fma.rn.f32 	%f303, %f299, %f301, %f298;
	ld.global.f32 	%f304, [%rd106];
	ld.global.f32 	%f305, [%rd105];
	ld.global.f32 	%f306, [%rd104];
	fma.rn.f32 	%f307, %f304, %f305, %f302;
	fma.rn.f32 	%f308, %f304, %f306, %f303;
	ld.global.f32 	%f309, [%rd106+1024];
	ld.global.f32 	%f310, [%rd105+1024];
	ld.global.f32 	%f311, [%rd104+1024];
	fma.rn.f32 	%f312, %f309, %f310, %f307;
	fma.rn.f32 	%f313, %f309, %f311, %f308;
	ld.global.f32 	%f314, [%rd106+2048];
	ld.global.f32 	%f315, [%rd105+2048];
	ld.global.f32 	%f316, [%rd104+2048];
	fma.rn.f32 	%f317, %f314, %f315, %f312;
	fma.rn.f32 	%f318, %f314, %f316, %f313;
	ld.global.f32 	%f319, [%rd106+3072];
	ld.global.f32 	%f320, [%rd105+3072];
	ld.global.f32 	%f321, [%rd104+3072];
	fma.rn.f32 	%f492, %f319, %f320, %f317;
	fma.rn.f32 	%f491, %f319, %f321, %f318;
	add.s32 	%r249, %r249, 2048;
	add.s32 	%r247, %r247, 8;
	add.s64 	%rd106, %rd106, 8192;
	add.s64 	%rd105, %rd105, 8192;
	add.s64 	%rd104, %rd104, 8192;
	setp.ne.s32 	%p26, %r247, 0;
	@%p26 bra 	$L__BB1_9;
$L__BB1_10:
	setp.eq.s32 	%p27, %r6, 0;
	@%p27 bra 	$L__BB1_18;
	setp.lt.u32 	%p28, %r6, 4;
	@%p28 bra 	$L__BB1_13;
	mul.wide.u32 	%rd92, %r249, 4;
	add.s64 	%rd93, %rd2, %rd92;
	add.s64 	%rd94, %rd3, %rd92;
	add.s64 	%rd95, %rd4, %rd92;
	ld.global.f32 	%f323, [%rd93];
	ld.global.f32 	%f324, [%rd94];
	ld.global.f32 	%f325, [%rd95];
	fma.rn.f32 	%f326, %f323, %f324, %f492;
	fma.rn.f32 	%f327, %f323, %f325, %f491;
	ld.global.f32 	%f328, [%rd93+1024];
	ld.global.f32 	%f329, [%rd94+1024];
	ld.global.f32 	%f330, [%rd95+1024];
	fma.rn.f32 	%f331, %f328, %f329, %f326;
	fma.rn.f32 	%f332, %f328, %f330, %f327;
	ld.global.f32 	%f333, [%rd93+2048];
	ld.global.f32 	%f334, [%rd94+2048];
	ld.global.f32 	%f335, [%rd95+2048];
	fma.rn.f32 	%f336, %f333, %f334, %f331;
	fma.rn.f32 	%f337, %f333, %f335, %f332;
	ld.global.f32 	%f338, [%rd93+3072];
	ld.global.f32 	%f339, [%rd94+3072];
	ld.global.f32 	%f340, [%rd95+3072];
	fma.rn.f32 	%f492, %f338, %f339, %f336;
	fma.rn.f32 	%f491, %f338, %f340, %f337;
	add.s32 	%r249, %r249, 1024;
$L__BB1_13:
	and.b32  	%r124, %r5, 3;
	setp.eq.s32 	%p29, %r124, 0;
	@%p29 bra 	$L__BB1_18;
	setp.eq.s32 	%p30, %r124, 1;
	@%p30 bra 	$L__BB1_16;
	mul.wide.u32 	%rd96, %r249, 4;
	add.s64 	%rd97, %rd2, %rd96;
	add.s64 	%rd98, %rd3, %rd96;
	add.s64 	%rd99, %rd4, %rd96;
	ld.global.f32 	%f342, [%rd97];
	ld.global.f32 	%f343, [%rd98];
	ld.global.f32 	%f344, [%rd99];
	fma.rn.f32 	%f345, %f342, %f343, %f492;
	fma.rn.f32 	%f346, %f342, %f344, %f491;
	ld.global.f32 	%f347, [%rd97+1024];
	ld.global.f32 	%f348, [%rd98+1024];
	ld.global.f32 	%f349, [%rd99+1024];
	fma.rn.f32 	%f492, %f347, %f348, %f345;
	fma.rn.f32 	%f491, %f347, %f349, %f346;
	add.s32 	%r249, %r249, 512;
$L__BB1_16:
	and.b32  	%r125, %r4, 256;
	setp.ne.s32 	%p31, %r125, 0;
	@%p31 bra 	$L__BB1_18;
	mul.wide.u32 	%rd100, %r249, 4;
	add.s64 	%rd101, %rd2, %rd100;
	add.s64 	%rd102, %rd3, %rd100;
	add.s64 	%rd103, %rd4, %rd100;
	ld.global.f32 	%f350, [%rd101];
	ld.global.f32 	%f351, [%rd102];
	ld.global.f32 	%f352, [%rd103];
	fma.rn.f32 	%f492, %f350, %f351, %f492;
	fma.rn.f32 	%f491, %f350, %f352, %f491;
$L__BB1_18:
	setp.lt.u32 	%p32, %r40, 256;
	@%p32 bra 	$L__BB1_23;
	// begin inline asm
	mov.u32 %r189, %laneid;
	// end inline asm
	mov.b32 	%r191, %f492;
	mov.b32 	%r197, 1;
	mov.b32 	%r238, 31;
	mov.b32 	%r239, -1;
	// begin inline asm
	shfl.sync.down.b32 %r190, %r191, %r197, %r238, %r239;
	// end inline asm
	mov.b32 	%r196, %f491;
	// begin inline asm
	shfl.sync.down.b32 %r195, %r196, %r197, %r238, %r239;
	// end inline asm
	mov.b32 	%f421, %r190;
	mov.b32 	%f422, %r195;
	setp.gt.s32 	%p48, %r189, 30;
	add.f32 	%f423, %f492, %f421;
	add.f32 	%f424, %f491, %f422;
	selp.f32 	%f425, %f492, %f423, %p48;
	selp.f32 	%f426, %f491, %f424, %p48;
	mov.b32 	%r201, %f425;
	mov.b32 	%r207, 2;
	// begin inline asm
	shfl.sync.down.b32 %r200, %r201, %r207, %r238, %r239;
	// end inline asm
	mov.b32 	%r206, %f426;
	// begin inline asm
	shfl.sync.down.b32 %r205, %r206, %r207, %r238, %r239;
	// end inline asm
	mov.b32 	%f427, %r200;
	mov.b32 	%f428, %r205;
	setp.gt.s32 	%p49, %r189, 29;
	add.f32 	%f429, %f425, %f427;
	add.f32 	%f430, %f426, %f428;
	selp.f32 	%f431, %f425, %f429, %p49;
	selp.f32 	%f432, %f426, %f430, %p49;
	mov.b32 	%r211, %f431;
	mov.b32 	%r217, 4;
	// begin inline asm
	shfl.sync.down.b32 %r210, %r211, %r217, %r238, %r239;
	// end inline asm
	mov.b32 	%r216, %f432;
	// begin inline asm
	shfl.sync.down.b32 %r215, %r216, %r217, %r238, %r239;
	// end inline asm
	mov.b32 	%f433, %r210;
	mov.b32 	%f434, %r215;
	setp.gt.s32 	%p50, %r189, 27;
	add.f32 	%f435, %f431, %f433;
	add.f32 	%f436, %f432, %f434;
	selp.f32 	%f437, %f431, %f435, %p50;
	selp.f32 	%f438, %f432, %f436, %p50;
	mov.b32 	%r221, %f437;
	mov.b32 	%r227, 8;
	// begin inline asm
	shfl.sync.down.b32 %r220, %r221, %r227, %r238, %r239;
	// end inline asm
	mov.b32 	%r226, %f438;
	// begin inline asm
	shfl.sync.down.b32 %r225, %r226, %r227, %r238, %r239;
	// end inline asm
	mov.b32 	%f439, %r220;
	mov.b32 	%f440, %r225;
	setp.gt.s32 	%p51, %r189, 23;
	add.f32 	%f441, %f437, %f439;
	add.f32 	%f442, %f438, %f440;
	selp.f32 	%f443, %f437, %f441, %p51;
	selp.f32 	%f444, %f438, %f442, %p51;
	mov.b32 	%r231, %f443;
	mov.b32 	%r237, 16;
	// begin inline asm
	shfl.sync.down.b32 %r230, %r231, %r237, %r238, %r239;
	// end inline asm
	mov.b32 	%r236, %f444;
	// begin inline asm
	shfl.sync.down.b32 %r235, %r236, %r237, %r238, %r239;
	// end inline asm
	mov.b32 	%f445, %r230;
	mov.b32 	%f446, %r235;
	setp.gt.s32 	%p52, %r189, 15;
	add.f32 	%f29, %f443, %f445;
	add.f32 	%f30, %f444, %f446;
	selp.f32 	%f514, %f443, %f29, %p52;
	selp.f32 	%f513, %f444, %f30, %p52;
	setp.ne.s32 	%p53, %r189, 0;
	@%p53 bra 	$L__BB1_21;
	shr.u32 	%r240, %r1, 2;
	and.b32  	%r241, %r240, 248;
	mov.u32 	%r242, _ZZN3cub18CUB_300001_SM_10006detail6reduce28DeviceReduceSingleTileKernelINS2_10policy_hubIN18ActivationFunction12CustomTuple2EjNS5_15SumCustomTuple2EE10Policy1000EN6thrust24THRUST_300001_SM_1000_NS12zip_iteratorIN4cuda3std3__45tupleIJNSB_6detail15normal_iteratorINSB_10device_ptrIfEEEESL_SL_EEEEEPS6_jS7_S6_S6_NS5_26TransformationCustomTuple2EEEvT0_T1_T2_T3_T4_T6_E12temp_storage;
	add.s32 	%r243, %r242, %r241;
	st.shared.f32 	[%r243+8], %f29;
	st.shared.f32 	[%r243+12], %f30;
$L__BB1_21:
	bar.sync 	0;
	setp.ne.s32 	%p54, %r1, 0;
	@%p54 bra 	$L__BB1_48;
	ld.shared.f32 	%f447, [_ZZN3cub18CUB_300001_SM_10006detail6reduce28DeviceReduceSingleTileKernelINS2_10policy_hubIN18ActivationFunction12CustomTuple2EjNS5_15SumCustomTuple2EE10Policy1000EN6thrust24THRUST_300001_SM_1000_NS12zip_iteratorIN4cuda3std3__45tupleIJNSB_6detail15normal_iteratorINSB_10device_ptrIfEEEESL_SL_EEEEEPS6_jS7_S6_S6_NS5_26TransformationCustomTuple2EEEvT0_T1_T2_T3_T4_T6_E12temp_storage+16];
	ld.shared.f32 	%f448, [_ZZN3cub18CUB_300001_SM_10006detail6reduce28DeviceReduceSingleTileKernelINS2_10policy_hubIN18ActivationFunction12CustomTuple2EjNS5_15SumCustomTuple2EE10Policy1000EN6thrust24THRUST_300001_SM_1000_NS12zip_iteratorIN4cuda3std3__45tupleIJNSB_6detail15normal_iteratorINSB_10device_ptrIfEEEESL_SL_EEEEEPS6_jS7_S6_S6_NS5_26TransformationCustomTuple2EEEvT0_T1_T2_T3_T4_T6_E12temp_storage+20];
	add.f32 	%f449, %f514, %f447;
	add.f32 	%f450, %f513, %f448;
	ld.shared.f32 	%f451, [_ZZN3cub18CUB_300001_SM_10006detail6reduce28DeviceReduceSingleTileKernelINS2_10policy_hubIN18ActivationFunction12CustomTuple2EjNS5_15SumCustomTuple2EE10Policy1000EN6thrust24THRUST_300001_SM_1000_NS12zip_iteratorIN4cuda3std3__45tupleIJNSB_6detail15normal_iteratorINSB_10device_ptrIfEEEESL_SL_EEEEEPS6_jS7_S6_S6_NS5_26TransformationCustomTuple2EEEvT0_T1_T2_T3_T4_T6_E12temp_storage+24];
	ld.shared.f32 	%f452, [_ZZN3cub18CUB_300001_SM_10006detail6reduce28DeviceReduceSingleTileKernelINS2_10policy_hubIN18ActivationFunction12CustomTuple2EjNS5_15SumCustomTuple2EE10Policy1000EN6thrust24THRUST_300001_SM_1000_NS12zip_iteratorIN4cuda3std3__45tupleIJNSB_6detail15normal_iteratorINSB_10device_ptrIfEEEESL_SL_EEEEEPS6_jS7_S6_S6_NS5_26TransformationCustomTuple2EEEvT0_T1_T2_T3_T4_T6_E12temp_storage+28];
	add.f32 	%f453, %f449, %f451;
	add.f32 	%f454, %f450, %f452;
	ld.shared.f32 	%f455, [_ZZN3cub18CUB_300001_SM_10006detail6reduce28DeviceReduceSingleTileKernelINS2_10policy_hubIN18ActivationFunction12CustomTuple2EjNS5_15SumCustomTuple2EE10Policy1000EN6thrust24THRUST_300001_SM_1000_NS12zip_iteratorIN4cuda3std3__45tupleIJNSB_6detail15normal_iteratorINSB_10device_ptrIfEEEESL_SL_EEEEEPS6_jS7_S6_S6_NS5_26TransformationCustomTuple2EEEvT0_T1_T2_T3_T4_T6_E12temp_storage+32];
	ld.shared.f32 	%f456, [_ZZN3cub18CUB_300001_SM_10006detail6reduce28DeviceReduceSingleTileKernelINS2_10policy_hubIN18ActivationFunction12CustomTuple2EjNS5_15SumCustomTuple2EE10Policy1000EN6thrust24THRUST_300001_SM_1000_NS12zip_iteratorIN4cuda3std3__45tupleIJNSB_6detail15normal_iteratorINSB_10device_ptrIfEEEESL_SL_EEEEEPS6_jS7_S6_S6_NS5_26TransformationCustomTuple2EEEvT0_T1_T2_T3_T4_T6_E12temp_storage+36];
	add.f32 	%f457, %f453, %f455;
	add.f32 	%f458, %f454, %f456;
	ld.shared.f32 	%f459, [_ZZN3cub18CUB_300001_SM_10006detail6reduce28DeviceReduceSingleTileKernelINS2_10policy_hubIN18ActivationFunction12CustomTuple2EjNS5_15SumCustomTuple2EE10Policy1000EN6thrust24THRUST_300001_SM_1000_NS12zip_iteratorIN4cuda3std3__45tupleIJNSB_6detail15normal_iteratorINSB_10device_ptrIfEEEESL_SL_EEEEEPS6_jS7_S6_S6_NS5_26TransformationCustomTuple2EEEvT0_T1_T2_T3_T4_T6_E12temp_storage+40];
	ld.shared.f32 	%f460, [_ZZN3cub18CUB_300001_SM_10006detail6reduce28DeviceReduceSingleTileKernelINS2_10policy_hubIN18ActivationFunction12CustomTuple2EjNS5_15SumCustomTuple2EE10Policy1000EN6thrust24THRUST_300001_SM_1000_NS12zip_iteratorIN4cuda3std3__45tupleIJNSB_6detail15normal_iteratorINSB_10device_ptrIfEEEESL_SL_EEEEEPS6_jS7_S6_S6_NS5_26TransformationCustomTuple2EEEvT0_T1_T2_T3_T4_T6_E12temp_storage+44];
	add.f32 	%f461, %f457, %f459;
	add.f32 	%f462, %f458, %f460;
	ld.shared.f32 	%f463, [_ZZN3cub18CUB_300001_SM_10006detail6reduce28DeviceReduceSingleTileKernelINS2_10policy_hubIN18ActivationFunction12CustomTuple2EjNS5_15SumCustomTuple2EE10Policy1000EN6thrust24THRUST_300001_SM_1000_NS12zip_iteratorIN4cuda3std3__45tupleIJNSB_6detail15normal_iteratorINSB_10device_ptrIfEEEESL_SL_EEEEEPS6_jS7_S6_S6_NS5_26TransformationCustomTuple2EEEvT0_T1_T2_T3_T4_T6_E12temp_storage+48];
	ld.shared.f32 	%f464, [_ZZN3cub18CUB_300001_SM_10006detail6reduce28DeviceReduceSingleTileKernelINS2_10policy_hubIN18ActivationFunction12CustomTuple2EjNS5_15SumCustomTuple2EE10Policy1000EN6thrust24THRUST_300001_SM_1000_NS12zip_iteratorIN4cuda3std3__45tupleIJNSB_6detail15normal_iteratorINSB_10device_ptrIfEEEESL_SL_EEEEEPS6_jS7_S6_S6_NS5_26TransformationCustomTuple2EEEvT0_T1_T2_T3_T4_T6_E12temp_storage+52];
	add.f32 	%f465, %f461, %f463;
	add.f32 	%f466, %f462, %f464;
	ld.shared.f32 	%f467, [_ZZN3cub18CUB_300001_SM_10006detail6reduce28DeviceReduceSingleTileKernelINS2_10policy_hubIN18ActivationFunction12CustomTuple2EjNS5_15SumCustomTuple2EE10Policy1000EN6thrust24THRUST_300001_SM_1000_NS12zip_iteratorIN4cuda3std3__45tupleIJNSB_6detail15normal_iteratorINSB_10device_ptrIfEEEESL_SL_EEEEEPS6_jS7_S6_S6_NS5_26TransformationCustomTuple2EEEvT0_T1_T2_T3_T4_T6_E12temp_storage+56];
	ld.shared.f32 	%f468, [_ZZN3cub18CUB_300001_SM_10006detail6reduce28DeviceReduceSingleTileKernelINS2_10policy_hubIN18ActivationFunction12CustomTuple2EjNS5_15SumCustomTuple2EE10Policy1000EN6thrust24THRUST_300001_SM_1000_NS12zip_iteratorIN4cuda3std3__45tupleIJNSB_6detail15normal_iteratorINSB_10device_ptrIfEEEESL_SL_EEEEEPS6_jS7_S6_S6_NS5_26TransformationCustomTuple2EEEvT0_T1_T2_T3_T4_T6_E12temp_storage+60];
	add.f32 	%f469, %f465, %f467;
	add.f32 	%f470, %f466, %f468;
	ld.shared.f32 	%f471, [_ZZN3cub18CUB_300001_SM_10006detail6reduce28DeviceReduceSingleTileKernelINS2_10policy_hubIN18ActivationFunction12CustomTuple2EjNS5_15SumCustomTuple2EE10Policy1000EN6thrust24THRUST_300001_SM_1000_NS12zip_iteratorIN4cuda3std3__45tupleIJNSB_6detail15normal_iteratorINSB_10device_ptrIfEEEESL_SL_EEEEEPS6_jS7_S6_S6_NS5_26TransformationCustomTuple2EEEvT0_T1_T2_T3_T4_T6_E12temp_storage+64];
	ld.shared.f32 	%f472, [_ZZN3cub18CUB_300001_SM_10006detail6reduce28DeviceReduceSingleTileKernelINS2_10policy_hubIN18ActivationFunction12CustomTuple2EjNS5_15SumCustomTuple2EE10Policy1000EN6thrust24THRUST_300001_SM_1000_NS12zip_iteratorIN4cuda3std3__45tupleIJNSB_6detail15normal_iteratorINSB_10device_ptrIfEEEESL_SL_EEEEEPS6_jS7_S6_S6_NS5_26TransformationCustomTuple2EEEvT0_T1_T2_T3_T4_T6_E12temp_storage+68];
	add.f32 	%f514, %f469, %f471;
	add.f32 	%f513, %f470, %f472;
	bra.uni 	$L__BB1_48;
$L__BB1_23:
	// begin inline asm
	mov.u32 %r126, %laneid;
	// end inline asm
	and.b32  	%r177, %r1, 992;
	add.s32 	%r178, %r177, 32;
	setp.gt.u32 	%p33, %r178, %r40;
	not.b32 	%r179, %r177;
	add.s32 	%r180, %r40, %r179;
	selp.b32 	%r175, %r180, 31, %p33;
	mov.b32 	%r128, %f492;
	mov.b32 	%r134, 1;
	mov.b32 	%r176, -1;
	// begin inline asm
	shfl.sync.down.b32 %r127, %r128, %r134, %r175, %r176;
	// end inline asm
	mov.b32 	%r133, %f491;
	// begin inline asm
	shfl.sync.down.b32 %r132, %r133, %r134, %r175, %r176;
	// end inline asm
	mov.b32 	%f353, %r127;
	mov.b32 	%f354, %r132;
	setp.lt.s32 	%p34, %r126, %r175;
	add.f32 	%f355, %f492, %f353;
	add.f32 	%f356, %f491, %f354;
	selp.f32 	%f357, %f355, %f492, %p34;
	selp.f32 	%f358, %f356, %f491, %p34;
	mov.b32 	%r138, %f357;
	mov.b32 	%r144, 2;
	// begin inline asm
	shfl.sync.down.b32 %r137, %r138, %r144, %r175, %r176;
	// end inline asm
	mov.b32 	%r143, %f358;
	// begin inline asm
	shfl.sync.down.b32 %r142, %r143, %r144, %r175, %r176;
	// end inline asm
	mov.b32 	%f359, %r137;
	mov.b32 	%f360, %r142;
	add.s32 	%r181, %r126, 2;
	setp.gt.s32 	%p35, %r181, %r175;
	add.f32 	%f361, %f357, %f359;
	add.f32 	%f362, %f358, %f360;
	selp.f32 	%f363, %f357, %f361, %p35;
	selp.f32 	%f364, %f358, %f362, %p35;
	mov.b32 	%r148, %f363;
	mov.b32 	%r154, 4;
	// begin inline asm
	shfl.sync.down.b32 %r147, %r148, %r154, %r175, %r176;
	// end inline asm
	mov.b32 	%r153, %f364;
	// begin inline asm
	shfl.sync.down.b32 %r152, %r153, %r154, %r175, %r176;
	// end inline asm
	mov.b32 	%f365, %r147;
	mov.b32 	%f366, %r152;
	add.s32 	%r182, %r126, 4;
	setp.gt.s32 	%p36, %r182, %r175;
	add.f32 	%f367, %f363, %f365;
	add.f32 	%f368, %f364, %f366;
	selp.f32 	%f369, %f363, %f367, %p36;
	selp.f32 	%f370, %f364, %f368, %p36;
	mov.b32 	%r158, %f369;
	mov.b32 	%r164, 8;
	// begin inline asm
	shfl.sync.down.b32 %r157, %r158, %r164, %r175, %r176;
	// end inline asm
	mov.b32 	%r163, %f370;
	// begin inline asm
	shfl.sync.down.b32 %r162, %r163, %r164, %r175, %r176;
	// end inline asm
	mov.b32 	%f371, %r157;
	mov.b32 	%f372, %r162;
	add.s32 	%r183, %r126, 8;
	setp.gt.s32 	%p37, %r183, %r175;
	add.f32 	%f373, %f369, %f371;
	add.f32 	%f374, %f370, %f372;
	selp.f32 	%f375, %f369, %f373, %p37;
	selp.f32 	%f376, %f370, %f374, %p37;
	mov.b32 	%r168, %f375;
	mov.b32 	%r174, 16;
	// begin inline asm
	shfl.sync.down.b32 %r167, %r168, %r174, %r175, %r176;
	// end inline asm
	mov.b32 	%r173, %f376;
	// begin inline asm
	shfl.sync.down.b32 %r172, %r173, %r174, %r175, %r176;
	// end inline asm
	mov.b32 	%f377, %r167;
	mov.b32 	%f378, %r172;
	add.s32 	%r184, %r126, 16;
	setp.gt.s32 	%p38, %r184, %r175;
	add.f32 	%f379, %f375, %f377;
	add.f32 	%f380, %f376, %f378;
	selp.f32 	%f514, %f375, %f379, %p38;
	selp.f32 	%f513, %f376, %f380, %p38;
	setp.ne.s32 	%p39, %r126, 0;
	@%p39 bra 	$L__BB1_25;
	shr.u32 	%r185, %r1, 2;
	and.b32  	%r186, %r185, 248;
	mov.u32 	%r187, _ZZN3cub18CUB_300001_SM_10006detail6reduce28DeviceReduceSingleTileKernelINS2_10policy_hubIN18ActivationFunction12CustomTuple2EjNS5_15SumCustomTuple2EE10Policy1000EN6thrust24THRUST_300001_SM_1000_NS12zip_iteratorIN4cuda3std3__45tupleIJNSB_6detail15normal_iteratorINSB_10device_ptrIfEEEESL_SL_EEEEEPS6_jS7_S6_S6_NS5_26TransformationCustomTuple2EEEvT0_T1_T2_T3_T4_T6_E12temp_storage;
	add.s32 	%r188, %r187, %r186;
	st.shared.f32 	[%r188+8], %f514;
	st.shared.f32 	[%r188+12], %f513;
$L__BB1_25:
	bar.sync 	0;
	setp.ne.s32 	%p40, %r1, 0;
	@%p40 bra 	$L__BB1_48;
	setp.gt.u32 	%p41, %r40, 32;
	ld.shared.f32 	%f381, [_ZZN3cub18CUB_300001_SM_10006detail6reduce28DeviceReduceSingleTileKernelINS2_10policy_hubIN18ActivationFunction12CustomTuple2EjNS5_15SumCustomTuple2EE10Policy1000EN6thrust24THRUST_300001_SM_1000_NS12zip_iteratorIN4cuda3std3__45tupleIJNSB_6detail15normal_iteratorINSB_10device_ptrIfEEEESL_SL_EEEEEPS6_jS7_S6_S6_NS5_26TransformationCustomTuple2EEEvT0_T1_T2_T3_T4_T6_E12temp_storage+16];
	ld.shared.f32 	%f382, [_ZZN3cub18CUB_300001_SM_10006detail6reduce28DeviceReduceSingleTileKernelINS2_10policy_hubIN18ActivationFunction12CustomTuple2EjNS5_15SumCustomTuple2EE10Policy1000EN6thrust24THRUST_300001_SM_1000_NS12zip_iteratorIN4cuda3std3__45tupleIJNSB_6detail15normal_iteratorINSB_10device_ptrIfEEEESL_SL_EEEEEPS6_jS7_S6_S6_NS5_26TransformationCustomTuple2EEEvT0_T1_T2_T3_T4_T6_E12temp_storage+20];
	add.f32 	%f383, %f514, %f381;
	add.f32 	%f384, %f513, %f382;
	selp.f32 	%f385, %f383, %f514, %p41;
	selp.f32 	%f386, %f384, %f513, %p41;
	setp.gt.u32 	%p42, %r40, 64;
	ld.shared.f32 	%f387, [_ZZN3cub18CUB_300001_SM_10006detail6reduce28DeviceReduceSingleTileKernelINS2_10policy_hubIN18ActivationFunction12CustomTuple2EjNS5_15SumCustomTuple2EE10Policy1000EN6thrust24THRUST_300001_SM_1000_NS12zip_iteratorIN4cuda3std3__45tupleIJNSB_6detail15normal_iteratorINSB_10device_ptrIfEEEESL_SL_EEEEEPS6_jS7_S6_S6_NS5_26TransformationCustomTuple2EEEvT0_T1_T2_T3_T4_T6_E12temp_storage+24];
	ld.shared.f32 	%f388, [_ZZN3cub18CUB_300001_SM_10006detail6reduce28DeviceReduceSingleTileKernelINS2_10policy_hubIN18ActivationFunction12CustomTuple2EjNS5_15SumCustomTuple2EE10Policy1000EN6thrust24THRUST_300001_SM_1000_NS12zip_iteratorIN4cuda3std3__45tupleIJNSB_6detail15normal_iteratorINSB_10device_ptrIfEEEESL_SL_EEEEEPS6_jS7_S6_S6_NS5_26TransformationCustomTuple2EEEvT0_T1_T2_T3_T4_T6_E12temp_storage+28];
	add.f32 	%f389, %f385, %f387;
	add.f32 	%f390, %f386, %f388;
	selp.f32 	%f391, %f389, %f385, %p42;
	selp.f32 	%f392, %f390, %f386, %p42;
	setp.gt.u32 	%p43, %r40, 96;
	ld.shared.f32 	%f393, [_ZZN3cub18CUB_300001_SM_10006detail6reduce28DeviceReduceSingleTileKernelINS2_10policy_hubIN18ActivationFunction12CustomTuple2EjNS5_15SumCustomTuple2EE10Policy1000EN6thrust24THRUST_300001_SM_1000_NS12zip_iteratorIN4cuda3std3__45tupleIJNSB_6detail15normal_iteratorINSB_10device_ptrIfEEEESL_SL_EEEEEPS6_jS7_S6_S6_NS5_26TransformationCustomTuple2EEEvT0_T1_T2_T3_T4_T6_E12temp_storage+32];
	ld.shared.f32 	%f394, [_ZZN3cub18CUB_300001_SM_10006detail6reduce28DeviceReduceSingleTileKernelINS2_10policy_hubIN18ActivationFunction12CustomTuple2EjNS5_15SumCustomTuple2EE10Policy1000EN6thrust24THRUST_300001_SM_1000_NS12zip_iteratorIN4cuda3std3__45tupleIJNSB_6detail15normal_iteratorINSB_10device_ptrIfEEEESL_SL_EEEEEPS6_jS7_S6_S6_NS5_26TransformationCustomTuple2EEEvT0_T1_T2_T3_T4_T6_E12temp_storage+36];
	add.f32 	%f395, %f391, %f393;
	add.f32 	%f396, %f392, %f394;
	selp.f32 	%f397, %f395, %f391, %p43;
	selp.f32 	%f398, %f396, %f392, %p43;
	setp.gt.u32 	%p44, %r40, 128;
	ld.shared.f32 	%f399, [_ZZN3cub18CUB_300001_SM_10006detail6reduce28DeviceReduceSingleTileKernelINS2_10policy_hubIN18ActivationFunction12CustomTuple2EjNS5_15SumCustomTuple2EE10Policy1000EN6thrust24THRUST_300001_SM_1000_NS12zip_iteratorIN4cuda3std3__45tupleIJNSB_6detail15normal_iteratorINSB_10device_ptrIfEEEESL_SL_EEEEEPS6_jS7_S6_S6_NS5_26TransformationCustomTuple2EEEvT0_T1_T2_T3_T4_T6_E12temp_storage+40];
	ld.shared.f32 	%f400, [_ZZN3cub18CUB_300001_SM_10006detail6reduce28DeviceReduceSingleTileKernelINS2_10policy_hubIN18ActivationFunction12CustomTuple2EjNS5_15SumCustomTuple2EE10Policy1000EN6thrust24THRUST_300001_SM_1000_NS12zip_iteratorIN4cuda3std3__45tupleIJNSB_6detail15normal_iteratorINSB_10device_ptrIfEEEESL_SL_EEEEEPS6_jS7_S6_S6_NS5_26TransformationCustomTuple2EEEvT0_T1_T2_T3_T4_T6_E12temp_storage+44];
	add.f32 	%f401, %f397, %f399;
	add.f32 	%f402, %f398, %f400;
	selp.f32 	%f403, %f401, %f397, %p44;
	selp.f32 	%f404, %f402, %f398, %p44;
	setp.gt.u32 	%p45, %r40, 160;
	ld.shared.f32 	%f405, [_ZZN3cub18CUB_300001_SM_10006detail6reduce28DeviceReduceSingleTileKernelINS2_10policy_hubIN18ActivationFunction12CustomTuple2EjNS5_15SumCustomTuple2EE10Policy1000EN6thrust24THRUST_300001_SM_1000_NS12zip_iteratorIN4cuda3std3__45tupleIJNSB_6detail15normal_iteratorINSB_10device_ptrIfEEEESL_SL_EEEEEPS6_jS7_S6_S6_NS5_26TransformationCustomTuple2EEEvT0_T1_T2_T3_T4_T6_E12temp_storage+48];
	ld.shared.f32 	%f406, [_ZZN3cub18CUB_300001_SM_10006detail6reduce28DeviceReduceSingleTileKernelINS2_10policy_hubIN18ActivationFunction12CustomTuple2EjNS5_15SumCustomTuple2EE10Policy1000EN6thrust24THRUST_300001_SM_1000_NS12zip_iteratorIN4cuda3std3__45tupleIJNSB_6detail15normal_iteratorINSB_10device_ptrIfEEEESL_SL_EEEEEPS6_jS7_S6_S6_NS5_26TransformationCustomTuple2EEEvT0_T1_T2_T3_T4_T6_E12temp_storage+52];
	add.f32 	%f407, %f403, %f405;
	add.f32 	%f408, %f404, %f406;
	selp.f32 	%f409, %f407, %f403, %p45;
	selp.f32 	%f410, %f408, %f404, %p45;
	setp.gt.u32 	%p46, %r40, 192;
	ld.shared.f32 	%f411, [_ZZN3cub18CUB_300001_SM_10006detail6reduce28DeviceReduceSingleTileKernelINS2_10policy_hubIN18ActivationFunction12CustomTuple2EjNS5_15SumCustomTuple2EE10Policy1000EN6thrust24THRUST_300001_SM_1000_NS12zip_iteratorIN4cuda3std3__45tupleIJNSB_6detail15normal_iteratorINSB_10device_ptrIfEEEESL_SL_EEEEEPS6_jS7_S6_S6_NS5_26TransformationCustomTuple2EEEvT0_T1_T2_T3_T4_T6_E12temp_storage+56];
	ld.shared.f32 	%f412, [_ZZN3cub18CUB_300001_SM_10006detail6reduce28DeviceReduceSingleTileKernelINS2_10policy_hubIN18ActivationFunction12CustomTuple2EjNS5_15SumCustomTuple2EE10Policy1000EN6thrust24THRUST_300001_SM_1000_NS12zip_iteratorIN4cuda3std3__45tupleIJNSB_6detail15normal_iteratorINSB_10device_ptrIfEEEESL_SL_EEEEEPS6_jS7_S6_S6_NS5_26TransformationCustomTuple2EEEvT0_T1_T2_T3_T4_T6_E12temp_storage+60];
	add.f32 	%f413, %f409, %f411;
	add.f32 	%f414, %f410, %f412;
	selp.f32 	%f415, %f413, %f409, %p46;
	selp.f32 	%f416, %f414, %f410, %p46;
	setp.gt.u32 	%p47, %r40, 224;
	ld.shared.f32 	%f417, [_ZZN3cub18CUB_300001_SM_10006detail6reduce28DeviceReduceSingleTileKernelINS2_10policy_hubIN18ActivationFunction12CustomTuple2EjNS5_15SumCustomTuple2EE10Policy1000EN6thrust24THRUST_300001_SM_1000_NS12zip_iteratorIN4cuda3std3__45tupleIJNSB_6detail15normal_iteratorINSB_10device_ptrIfEEEESL_SL_EEEEEPS6_jS7_S6_S6_NS5_26TransformationCustomTuple2EEEvT0_T1_T2_T3_T4_T6_E12temp_storage+64];
	ld.shared.f32 	%f418, [_ZZN3cub18CUB_300001_SM_10006detail6reduce28DeviceReduceSingleTileKernelINS2_10policy_hubIN18ActivationFunction12CustomTuple2EjNS5_15SumCustomTuple2EE10Policy1000EN6thrust24THRUST_300001_SM_1000_NS12zip_iteratorIN4cuda3std3__45tupleIJNSB_6detail15normal_iteratorINSB_10device_ptrIfEEEESL_SL_EEEEEPS6_jS7_S6_S6_NS5_26TransformationCustomTuple2EEEvT0_T1_T2_T3_T4_T6_E12temp_storage+68];
	add.f32 	%f419, %f415, %f417;
	add.f32 	%f420, %f416, %f418;
	selp.f32 	%f514, %f419, %f415, %p47;
	selp.f32 	%f513, %f420, %f416, %p47;
	bra.uni 	$L__BB1_48;
$L__BB1_27:
	mov.u32 	%r17, %tid.x;
	mul.wide.u32 	%rd21, %r17, 4;
	add.s64 	%rd14, %rd2, %rd21;
	add.s64 	%rd15, %rd3, %rd21;
	add.s64 	%rd16, %rd4, %rd21;
	ld.global.f32 	%f81, [%rd14];
	ld.global.f32 	%f82, [%rd15];
	ld.global.f32 	%f83, [%rd16];
	ld.global.f32 	%f84, [%rd14+1024];
	ld.global.f32 	%f85, [%rd15+1024];
	mul.f32 	%f86, %f84, %f85;
	ld.global.f32 	%f87, [%rd16+1024];
	mul.f32 	%f88, %f84, %f87;
	ld.global.f32 	%f89, [%rd14+2048];
	ld.global.f32 	%f90, [%rd15+2048];
	ld.global.f32 	%f91, [%rd16+2048];
	ld.global.f32 	%f92, [%rd14+3072];
	ld.global.f32 	%f93, [%rd15+3072];
	ld.global.f32 	%f94, [%rd16+3072];
	ld.global.f32 	%f95, [%rd14+4096];
	ld.global.f32 	%f96, [%rd15+4096];
	ld.global.f32 	%f97, [%rd16+4096];
	ld.global.f32 	%f98, [%rd14+5120];
	ld.global.f32 	%f99, [%rd15+5120];
	ld.global.f32 	%f100, [%rd16+5120];
	ld.global.f32 	%f101, [%rd14+6144];
	ld.global.f32 	%f102, [%rd15+6144];
	ld.global.f32 	%f103, [%rd16+6144];
	ld.global.f32 	%f104, [%rd14+7168];
	ld.global.f32 	%f105, [%rd15+7168];
	ld.global.f32 	%f106, [%rd16+7168];
	fma.rn.f32 	%f107, %f81, %f82, %f86;
	fma.rn.f32 	%f108, %f81, %f83, %f88;
	fma.rn.f32 	%f109, %f89, %f90, %f107;
	fma.rn.f32 	%f110, %f89, %f91, %f108;
	fma.rn.f32 	%f111, %f92, %f93, %f109;
	fma.rn.f32 	%f112, %f92, %f94, %f110;
	fma.rn.f32 	%f113, %f95, %f96, %f111;
	fma.rn.f32 	%f114, %f95, %f97, %f112;
	fma.rn.f32 	%f115, %f98, %f99, %f113;
	fma.rn.f32 	%f116, %f98, %f100, %f114;
	fma.rn.f32 	%f117, %f101, %f102, %f115;
	fma.rn.f32 	%f118, %f101, %f103, %f116;
	fma.rn.f32 	%f512, %f104, %f105, %f117;
	fma.rn.f32 	%f511, %f104, %f106, %f118;
	add.s32 	%r18, %r40, -2048;
	setp.lt.u32 	%p3, %r18, 2048;
	mov.b32 	%r253, 2048;
	@%p3 bra 	$L__BB1_31;
	mov.b32 	%r253, 2048;
$L__BB1_29:
	mul.wide.u32 	%rd22, %r253, 4;
	add.s64 	%rd23, %rd14, %rd22;
	add.s64 	%rd24, %rd15, %rd22;
	add.s64 	%rd25, %rd16, %rd22;
	ld.global.f32 	%f119, [%rd23];
	ld.global.f32 	%f120, [%rd24];
	ld.global.f32 	%f121, [%rd25];
	ld.global.f32 	%f122, [%rd23+1024];
	ld.global.f32 	%f123, [%rd24+1024];
	ld.global.f32 	%f124, [%rd25+1024];
	ld.global.f32 	%f125, [%rd23+2048];
	ld.global.f32 	%f126, [%rd24+2048];
	ld.global.f32 	%f127, [%rd25+2048];
	ld.global.f32 	%f128, [%rd23+3072];
	ld.global.f32 	%f129, [%rd24+3072];
	ld.global.f32 	%f130, [%rd25+3072];
	ld.global.f32 	%f131, [%rd23+4096];
	ld.global.f32 	%f132, [%rd24+4096];
	ld.global.f32 	%f133, [%rd25+4096];
	ld.global.f32 	%f134, [%rd23+5120];
	ld.global.f32 	%f135, [%rd24+5120];
	ld.global.f32 	%f136, [%rd25+5120];
	ld.global.f32 	%f137, [%rd23+6144];
	ld.global.f32 	%f138, [%rd24+6144];
	ld.global.f32 	%f139, [%rd25+6144];
	ld.global.f32 	%f140, [%rd23+7168];
	ld.global.f32 	%f141, [%rd24+7168];
	ld.global.f32 	%f142, [%rd25+7168];
	fma.rn.f32 	%f143, %f119, %f120, %f512;
	fma.rn.f32 	%f144, %f119, %f121, %f511;
	fma.rn.f32 	%f145, %f122, %f123, %f143;
	fma.rn.f32 	%f146, %f122, %f124, %f144;
	fma.rn.f32 	%f147, %f125, %f126, %f145;
	fma.rn.f32 	%f148, %f125, %f127, %f146;
	fma.rn.f32 	%f149, %f128, %f129, %f147;
	fma.rn.f32 	%f150, %f128, %f130, %f148;
	fma.rn.f32 	%f151, %f131, %f132, %f149;
	fma.rn.f32 	%f152, %f131, %f133, %f150;
	fma.rn.f32 	%f153, %f134, %f135, %f151;
	fma.rn.f32 	%f154, %f134, %f136, %f152;
	fma.rn.f32 	%f155, %f137, %f138, %f153;
	fma.rn.f32 	%f156, %f137, %f139, %f154;
	fma.rn.f32 	%f512, %f140, %f141, %f155;
	fma.rn.f32 	%f511, %f140, %f142, %f156;
	sub.s32 	%r43, %r40, %r253;
	setp.lt.u32 	%p4, %r43, 2048;
	@%p4 bra 	$L__BB1_44;
	add.s32 	%r253, %r253, 2048;
	setp.le.u32 	%p5, %r253, %r18;
	@%p5 bra 	$L__BB1_29;
$L__BB1_31:
	setp.le.u32 	%p6, %r40, %r253;
	sub.s32 	%r44, %r40, %r253;
	setp.ge.s32 	%p7, %r17, %r44;
	or.pred  	%p8, %p6, %p7;
	@%p8 bra 	$L__BB1_44;
	not.b32 	%r46, %r17;
	add.s32 	%r47, %r40, %r46;
	sub.s32 	%r22, %r47, %r253;
	shr.u32 	%r48, %r22, 8;
	add.s32 	%r23, %r48, 1;
	and.b32  	%r24, %r23, 7;
	setp.lt.u32 	%p9, %r22, 1792;
	mov.u32 	%r258, %r17;
	@%p9 bra 	$L__BB1_36;
	or.b32  	%r256, %r17, 1024;
	add.s32 	%r255, %r17, %r253;
	and.b32  	%r49, %r23, 33554424;
	neg.s32 	%r254, %r49;
$L__BB1_34:
	.pragma "nounroll";
	mul.wide.u32 	%rd26, %r255, 4;
	add.s64 	%rd27, %rd2, %rd26;
	add.s64 	%rd28, %rd3, %rd26;
	add.s64 	%rd29, %rd4, %rd26;
	ld.global.f32 	%f158, [%rd27];
	ld.global.f32 	%f159, [%rd28];
	ld.global.f32 	%f160, [%rd29];
	fma.rn.f32 	%f161, %f158, %f159, %f512;
	fma.rn.f32 	%f162, %f158, %f160, %f511;
	add.s32 	%r50, %r255, 256;
	mul.wide.u32 	%rd30, %r50, 4;
	add.s64 	%rd31, %rd2, %rd30;
	add.s64 	%rd32, %rd3, %rd30;
	add.s64 	%rd33, %rd4, %rd30;
	ld.global.f32 	%f163, [%rd31];
	ld.global.f32 	%f164, [%rd32];
	ld.global.f32 	%f165, [%rd33];
	fma.rn.f32 	%f166, %f163, %f164, %f161;
	fma.rn.f32 	%f167, %f163, %f165, %f162;
	add.s32 	%r51, %r255, 512;
	mul.wide.u32 	%rd34, %r51, 4;
	add.s64 	%rd35, %rd2, %rd34;
	add.s64 	%rd36, %rd3, %rd34;
	add.s64 	%rd37, %rd4, %rd34;
	ld.global.f32 	%f168, [%rd35];
	ld.global.f32 	%f169, [%rd36];
	ld.global.f32 	%f170, [%rd37];
	fma.rn.f32 	%f171, %f168, %f169, %f166;
	fma.rn.f32 	%f172, %f168, %f170, %f167;
	add.s32 	%r52, %r255, 768;
	mul.wide.u32 	%rd38, %r52, 4;
	add.s64 	%rd39, %rd2, %rd38;
	add.s64 	%rd40, %rd3, %rd38;
	add.s64 	%rd41, %rd4, %rd38;
	ld.global.f32 	%f173, [%rd39];
	ld.global.f32 	%f174, [%rd40];
	ld.global.f32 	%f175, [%rd41];
	fma.rn.f32 	%f176, %f173, %f174, %f171;
	fma.rn.f32 	%f177, %f173, %f175, %f172;
	add.s32 	%r53, %r255, 1024;
	mul.wide.u32 	%rd42, %r53, 4;
	add.s64 	%rd43, %rd2, %rd42;
	add.s64 	%rd44, %rd3, %rd42;
	add.s64 	%rd45, %rd4, %rd42;
	ld.global.f32 	%f178, [%rd43];
	ld.global.f32 	%f179, [%rd44];
	ld.global.f32 	%f180, [%rd45];
	fma.rn.f32 	%f181, %f178, %f179, %f176;
	fma.rn.f32 	%f182, %f178, %f180, %f177;
	add.s32 	%r54, %r255, 1280;
	mul.wide.u32 	%rd46, %r54, 4;
	add.s64 	%rd47, %rd2, %rd46;
	add.s64 	%rd48, %rd3, %rd46;
	add.s64 	%rd49, %rd4, %rd46;
	ld.global.f32 	%f183, [%rd47];
	ld.global.f32 	%f184, [%rd48];
	ld.global.f32 	%f185, [%rd49];
	fma.rn.f32 	%f186, %f183, %f184, %f181;
	fma.rn.f32 	%f187, %f183, %f185, %f182;
	add.s32 	%r55, %r255, 1536;
	mul.wide.u32 	%rd50, %r55, 4;
	add.s64 	%rd51, %rd2, %rd50;
	add.s64 	%rd52, %rd3, %rd50;
	add.s64 	%rd53, %rd4, %rd50;
	ld.global.f32 	%f188, [%rd51];
	ld.global.f32 	%f189, [%rd52];
	ld.global.f32 	%f190, [%rd53];
	fma.rn.f32 	%f191, %f188, %f189, %f186;
	fma.rn.f32 	%f192, %f188, %f190, %f187;
	add.s32 	%r56, %r255, 1792;
	mul.wide.u32 	%rd54, %r56, 4;
	add.s64 	%rd55, %rd2, %rd54;
	add.s64 	%rd56, %rd3, %rd54;
	add.s64 	%rd57, %rd4, %rd54;
	ld.global.f32 	%f193, [%rd55];
	ld.global.f32 	%f194, [%rd56];
	ld.global.f32 	%f195, [%rd57];
	fma.rn.f32 	%f512, %f193, %f194, %f191;
	fma.rn.f32 	%f511, %f193, %f195, %f192;
	add.s32 	%r256, %r256, 2048;
	add.s32 	%r255, %r255, 2048;
	add.s32 	%r254, %r254, 8;
	setp.ne.s32 	%p10, %r254, 0;
	@%p10 bra 	$L__BB1_34;
	add.s32 	%r258, %r256, -1024;
$L__BB1_36:
	setp.eq.s32 	%p11, %r24, 0;
	@%p11 bra 	$L__BB1_44;
	setp.lt.u32 	%p12, %r24, 4;
	@%p12 bra 	$L__BB1_39;
	add.s32 	%r57, %r258, %r253;
	mul.wide.u32 	%rd58, %r57, 4;
	add.s64 	%rd59, %rd2, %rd58;
	add.s64 	%rd60, %rd3, %rd58;
	add.s64 	%rd61, %rd4, %rd58;
	ld.global.f32 	%f197, [%rd59];
	ld.global.f32 	%f198, [%rd60];
	ld.global.f32 	%f199, [%rd61];
	fma.rn.f32 	%f200, %f197, %f198, %f512;
	fma.rn.f32 	%f201, %f197, %f199, %f511;
	add.s32 	%r58, %r57, 256;
	mul.wide.u32 	%rd62, %r58, 4;
	add.s64 	%rd63, %rd2, %rd62;
	add.s64 	%rd64, %rd3, %rd62;
	add.s64 	%rd65, %rd4, %rd62;
	ld.global.f32 	%f202, [%rd63];
	ld.global.f32 	%f203, [%rd64];
	ld.global.f32 	%f204, [%rd65];
	fma.rn.f32 	%f205, %f202, %f203, %f200;
	fma.rn.f32 	%f206, %f202, %f204, %f201;
	add.s32 	%r59, %r57, 512;
	mul.wide.u32 	%rd66, %r59, 4;
	add.s64 	%rd67, %rd2, %rd66;
	add.s64 	%rd68, %rd3, %rd66;
	add.s64 	%rd69, %rd4, %rd66;
	ld.global.f32 	%f207, [%rd67];
	ld.global.f32 	%f208, [%rd68];
	ld.global.f32 	%f209, [%rd69];
	fma.rn.f32 	%f210, %f207, %f208, %f205;
	fma.rn.f32 	%f211, %f207, %f209, %f206;
	add.s32 	%r60, %r57, 768;
	mul.wide.u32 	%rd70, %r60, 4;
	add.s64 	%rd71, %rd2, %rd70;
	add.s64 	%rd72, %rd3, %rd70;
	add.s64 	%rd73, %rd4, %rd70;
	ld.global.f32 	%f212, [%rd71];
	ld.global.f32 	%f213, [%rd72];
	ld.global.f32 	%f214, [%rd73];
	fma.rn.f32 	%f512, %f212, %f213, %f210;
	fma.rn.f32 	%f511, %f212, %f214, %f211;
	add.s32 	%r258, %r258, 1024;
$L__BB1_39:
	and.b32  	%r61, %r23, 3;
	setp.eq.s32 	%p13, %r61, 0;
	@%p13 bra 	$L__BB1_44;
	setp.eq.s32 	%p14, %r61, 1;
	@%p14 bra 	$L__BB1_42;
	add.s32 	%r62, %r258, %r253;
	mul.wide.u32 	%rd74, %r62, 4;
	add.s64 	%rd75, %rd2, %rd74;
	add.s64 	%rd76, %rd3, %rd74;
	add.s64 	%rd77, %rd4, %rd74;
	ld.global.f32 	%f216, [%rd75];
	ld.global.f32 	%f217, [%rd76];
	ld.global.f32 	%f218, [%rd77];
	fma.rn.f32 	%f219, %f216, %f217, %f512;
	fma.rn.f32 	%f220, %f216, %f218, %f511;
	add.s32 	%r63, %r62, 256;
	mul.wide.u32 	%rd78, %r63, 4;
	add.s64 	%rd79, %rd2, %rd78;
	add.s64 	%rd80, %rd3, %rd78;
	add.s64 	%rd81, %rd4, %rd78;
	ld.global.f32 	%f221, [%rd79];
	ld.global.f32 	%f222, [%rd80];
	ld.global.f32 	%f223, [%rd81];
	fma.rn.f32 	%f512, %f221, %f222, %f219;
	fma.rn.f32 	%f511, %f221, %f223, %f220;
	add.s32 	%r258, %r258, 512;
$L__BB1_42:
	and.b32  	%r64, %r22, 256;
	setp.ne.s32 	%p15, %r64, 0;
	@%p15 bra 	$L__BB1_44;
	add.s32 	%r65, %r258, %r253;
	mul.wide.u32 	%rd82, %r65, 4;
	add.s64 	%rd83, %rd2, %rd82;
	add.s64 	%rd84, %rd3, %rd82;
	add.s64 	%rd85, %rd4, %rd82;
	ld.global.f32 	%f224, [%rd83];
	ld.global.f32 	%f225, [%rd84];
	ld.global.f32 	%f226, [%rd85];
	fma.rn.f32 	%f512, %f224, %f225, %f512;
	fma.rn.f32 	%f511, %f224, %f226, %f511;
$L__BB1_44:
	// begin inline asm
	mov.u32 %r66, %laneid;
	// end inline asm
	mov.b32 	%r68, %f512;
	mov.b32 	%r74, 1;
	mov.b32 	%r115, 31;
	mov.b32 	%r116, -1;
	// begin inline asm
	shfl.sync.down.b32 %r67, %r68, %r74, %r115, %r116;
	// end inline asm
	mov.b32 	%r73, %f511;
	// begin inline asm
	shfl.sync.down.b32 %r72, %r73, %r74, %r115, %r116;
	// end inline asm
	mov.b32 	%f227, %r67;
	mov.b32 	%f228, %r72;
	setp.gt.s32 	%p16, %r66, 30;
	add.f32 	%f229, %f512, %f227;
	add.f32 	%f230, %f511, %f228;
	selp.f32 	%f231, %f512, %f229, %p16;
	selp.f32 	%f232, %f511, %f230, %p16;
	mov.b32 	%r78, %f231;
	mov.b32 	%r84, 2;
	// begin inline asm
	shfl.sync.down.b32 %r77, %r78, %r84, %r115, %r116;
	// end inline asm
	mov.b32 	%r83, %f232;
	// begin inline asm
	shfl.sync.down.b32 %r82, %r83, %r84, %r115, %r116;
	// end inline asm
	mov.b32 	%f233, %r77;
	mov.b32 	%f234, %r82;
	setp.gt.s32 	%p17, %r66, 29;
	add.f32 	%f235, %f231, %f233;
	add.f32 	%f236, %f232, %f234;
	selp.f32 	%f237, %f231, %f235, %p17;
	selp.f32 	%f238, %f232, %f236, %p17;
	mov.b32 	%r88, %f237;
	mov.b32 	%r94, 4;
	// begin inline asm
	shfl.sync.down.b32 %r87, %r88, %r94, %r115, %r116;
	// end inline asm
	mov.b32 	%r93, %f238;
	// begin inline asm
	shfl.sync.down.b32 %r92, %r93, %r94, %r115, %r116;
	// end inline asm
	mov.b32 	%f239, %r87;
	mov.b32 	%f240, %r92;
	setp.gt.s32 	%p18, %r66, 27;
	add.f32 	%f241, %f237, %f239;
	add.f32 	%f242, %f238, %f240;
	selp.f32 	%f243, %f237, %f241, %p18;
	selp.f32 	%f244, %f238, %f242, %p18;
	mov.b32 	%r98, %f243;
	mov.b32 	%r104, 8;
	// begin inline asm
	shfl.sync.down.b32 %r97, %r98, %r104, %r115, %r116;
	// end inline asm
	mov.b32 	%r103, %f244;
	// begin inline asm
	shfl.sync.down.b32 %r102, %r103, %r104, %r115, %r116;
	// end inline asm
	mov.b32 	%f245, %r97;
	mov.b32 	%f246, %r102;
	setp.gt.s32 	%p19, %r66, 23;
	add.f32 	%f247, %f243, %f245;
	add.f32 	%f248, %f244, %f246;
	selp.f32 	%f249, %f243, %f247, %p19;
	selp.f32 	%f250, %f244, %f248, %p19;
	mov.b32 	%r108, %f249;
	mov.b32 	%r114, 16;
	// begin inline asm
	shfl.sync.down.b32 %r107, %r108, %r114, %r115, %r116;
	// end inline asm
	mov.b32 	%r113, %f250;
	// begin inline asm
	shfl.sync.down.b32 %r112, %r113, %r114, %r115, %r116;
	// end inline asm
	mov.b32 	%f251, %r107;
	mov.b32 	%f252, %r112;
	setp.gt.s32 	%p20, %r66, 15;
	add.f32 	%f71, %f249, %f251;
	add.f32 	%f72, %f250, %f252;
	selp.f32 	%f514, %f249, %f71, %p20;
	selp.f32 	%f513, %f250, %f72, %p20;
	setp.ne.s32 	%p21, %r66, 0;
	@%p21 bra 	$L__BB1_46;
	shr.u32 	%r117, %r17, 2;
	and.b32  	%r118, %r117, 248;
	mov.u32 	%r119, _ZZN3cub18CUB_300001_SM_10006detail6reduce28DeviceReduceSingleTileKernelINS2_10policy_hubIN18ActivationFunction12CustomTuple2EjNS5_15SumCustomTuple2EE10Policy1000EN6thrust24THRUST_300001_SM_1000_NS12zip_iteratorIN4cuda3std3__45tupleIJNSB_6detail15normal_iteratorINSB_10device_ptrIfEEEESL_SL_EEEEEPS6_jS7_S6_S6_NS5_26TransformationCustomTuple2EEEvT0_T1_T2_T3_T4_T6_E12temp_storage;
	add.s32 	%r120, %r119, %r118;
	st.shared.f32 	[%r120+8], %f71;
	st.shared.f32 	[%r120+12], %f72;
$L__BB1_46:
	bar.sync 	0;
	setp.ne.s32 	%p22, %r17, 0;
	@%p22 bra 	$L__BB1_48;
	ld.shared.f32 	%f253, [_ZZN3cub18CUB_300001_SM_10006detail6reduce28DeviceReduceSingleTileKernelINS2_10policy_hubIN18ActivationFunction12CustomTuple2EjNS5_15SumCustomTuple2EE10Policy1000EN6thrust24THRUST_300001_SM_1000_NS12zip_iteratorIN4cuda3std3__45tupleIJNSB_6detail15normal_iteratorINSB_10device_ptrIfEEEESL_SL_EEEEEPS6_jS7_S6_S6_NS5_26TransformationCustomTuple2EEEvT0_T1_T2_T3_T4_T6_E12temp_storage+16];
	ld.shared.f32 	%f254, [_ZZN3cub18CUB_300001_SM_10006detail6reduce28DeviceReduceSingleTileKernelINS2_10policy_hubIN18ActivationFunction12CustomTuple2EjNS5_15SumCustomTuple2EE10Policy1000EN6thrust24THRUST_300001_SM_1000_NS12zip_iteratorIN4cuda3std3__45tupleIJNSB_6detail15normal_iteratorINSB_10device_ptrIfEEEESL_SL_EEEEEPS6_jS7_S6_S6_NS5_26TransformationCustomTuple2EEEvT0_T1_T2_T3_T4_T6_E12temp_storage+20];
	add.f32 	%f255, %f514, %f253;
	add.f32 	%f256, %f513, %f254;
	ld.shared.f32 	%f257, [_ZZN3cub18CUB_300001_SM_10006detail6reduce28DeviceReduceSingleTileKernelINS2_10policy_hubIN18ActivationFunction12CustomTuple2EjNS5_15SumCustomTuple2EE10Policy1000EN6thrust24THRUST_300001_SM_1000_NS12zip_iteratorIN4cuda3std3__45tupleIJNSB_6detail15normal_iteratorINSB_10device_ptrIfEEEESL_SL_EEEEEPS6_jS7_S6_S6_NS5_26TransformationCustomTuple2EEEvT0_T1_T2_T3_T4_T6_E12temp_storage+24];
	ld.shared.f32 	%f258, [_ZZN3cub18CUB_300001_SM_10006detail6reduce28DeviceReduceSingleTileKernelINS2_10policy_hubIN18ActivationFunction12CustomTuple2EjNS5_15SumCustomTuple2EE10Policy1000EN6thrust24THRUST_300001_SM_1000_NS12zip_iteratorIN4cuda3std3__45tupleIJNSB_6detail15normal_iteratorINSB_10device_ptrIfEEEESL_SL_EEEEEPS6_jS7_S6_S6_NS5_26TransformationCustomTuple2EEEvT0_T1_T2_T3_T4_T6_E12temp_storage+28];
	add.f32 	%f259, %f255, %f257;
	add.f32 	%f260, %f256, %f258;
	ld.shared.f32 	%f261, [_ZZN3cub18CUB_300001_SM_10006detail6reduce28DeviceReduceSingleTileKernelINS2_10policy_hubIN18ActivationFunction12CustomTuple2EjNS5_15SumCustomTuple2EE10Policy1000EN6thrust24THRUST_300001_SM_1000_NS12zip_iteratorIN4cuda3std3__45tupleIJNSB_6detail15normal_iteratorINSB_10device_ptrIfEEEESL_SL_EEEEEPS6_jS7_S6_S6_NS5_26TransformationCustomTuple2EEEvT0_T1_T2_T3_T4_T6_E12temp_storage+32];
	ld.shared.f32 	%f262, [_ZZN3cub18CUB_300001_SM_10006detail6reduce28DeviceReduceSingleTileKernelINS2_10policy_hubIN18ActivationFunction12CustomTuple2EjNS5_15SumCustomTuple2EE10Policy1000EN6thrust24THRUST_300001_SM_1000_NS12zip_iteratorIN4cuda3std3__45tupleIJNSB_6detail15normal_iteratorINSB_10device_ptrIfEEEESL_SL_EEEEEPS6_jS7_S6_S6_NS5_26TransformationCustomTuple2EEEvT0_T1_T2_T3_T4_T6_E12temp_storage+36];
	add.f32 	%f263, %f259, %f261;
	add.f32 	%f264, %f260, %f262;
	ld.shared.f32 	%f265, [_ZZN3cub18CUB_300001_SM_10006detail6reduce28DeviceReduceSingleTileKernelINS2_10policy_hubIN18ActivationFunction12CustomTuple2EjNS5_15SumCustomTuple2EE10Policy1000EN6thrust24THRUST_300001_SM_1000_NS12zip_iteratorIN4cuda3std3__45tupleIJNSB_6detail15normal_iteratorINSB_10device_ptrIfEEEESL_SL_EEEEEPS6_jS7_S6_S6_NS5_26TransformationCustomTuple2EEEvT0_T1_T2_T3_T4_T6_E12temp_storage+40];
	ld.shared.f32 	%f266, [_ZZN3cub18CUB_300001_SM_10006detail6reduce28DeviceReduceSingleTileKernelINS2_10policy_hubIN18ActivationFunction12CustomTuple2EjNS5_15SumCustomTuple2EE10Policy1000EN6thrust24THRUST_300001_SM_1000_NS12zip_iteratorIN4cuda3std3__45tupleIJNSB_6detail15normal_iteratorINSB_10device_ptrIfEEEESL_SL_EEEEEPS6_jS7_S6_S6_NS5_26TransformationCustomTuple2EEEvT0_T1_T2_T3_T4_T6_E12temp_storage+44];
	add.f32 	%f267, %f263, %f265;
	add.f32 	%f268, %f264, %f266;
	ld.shared.f32 	%f269, [_ZZN3cub18CUB_300001_SM_10006detail6reduce28DeviceReduceSingleTileKernelINS2_10policy_hubIN18ActivationFunction12CustomTuple2EjNS5_15SumCustomTuple2EE10Policy1000EN6thrust24THRUST_300001_SM_1000_NS12zip_iteratorIN4cuda3std3__45tupleIJNSB_6detail15normal_iteratorINSB_10device_ptrIfEEEESL_SL_EEEEEPS6_jS7_S6_S6_NS5_26TransformationCustomTuple2EEEvT0_T1_T2_T3_T4_T6_E12temp_storage+48];
	ld.shared.f32 	%f270, [_ZZN3cub18CUB_300001_SM_10006detail6reduce28DeviceReduceSingleTileKernelINS2_10policy_hubIN18ActivationFunction12CustomTuple2EjNS5_15SumCustomTuple2EE10Policy1000EN6thrust24THRUST_300001_SM_1000_NS12zip_iteratorIN4cuda3std3__45tupleIJNSB_6detail15normal_iteratorINSB_10device_ptrIfEEEESL_SL_EEEEEPS6_jS7_S6_S6_NS5_26TransformationCustomTuple2EEEvT0_T1_T2_T3_T4_T6_E12temp_storage+52];
	add.f32 	%f271, %f267, %f269;
	add.f32 	%f272, %f268, %f270;
	ld.shared.f32 	%f273, [_ZZN3cub18CUB_300001_SM_10006detail6reduce28DeviceReduceSingleTileKernelINS2_10policy_hubIN18ActivationFunction12CustomTuple2EjNS5_15SumCustomTuple2EE10Policy1000EN6thrust24THRUST_300001_SM_1000_NS12zip_iteratorIN4cuda3std3__45tupleIJNSB_6detail15normal_iteratorINSB_10device_ptrIfEEEESL_SL_EEEEEPS6_jS7_S6_S6_NS5_26TransformationCustomTuple2EEEvT0_T1_T2_T3_T4_T6_E12temp_storage+56];
	ld.shared.f32 	%f274, [_ZZN3cub18CUB_300001_SM_10006detail6reduce28DeviceReduceSingleTileKernelINS2_10policy_hubIN18ActivationFunction12CustomTuple2EjNS5_15SumCustomTuple2EE10Policy1000EN6thrust24THRUST_300001_SM_1000_NS12zip_iteratorIN4cuda3std3__45tupleIJNSB_6detail15normal_iteratorINSB_10device_ptrIfEEEESL_SL_EEEEEPS6_jS7_S6_S6_NS5_26TransformationCustomTuple2EEEvT0_T1_T2_T3_T4_T6_E12temp_storage+60];
	add.f32 	%f275, %f271, %f273;
	add.f32 	%f276, %f272, %f274;
	ld.shared.f32 	%f277, [_ZZN3cub18CUB_300001_SM_10006detail6reduce28DeviceReduceSingleTileKernelINS2_10policy_hubIN18ActivationFunction12CustomTuple2EjNS5_15SumCustomTuple2EE10Policy1000EN6thrust24THRUST_300001_SM_1000_NS12zip_iteratorIN4cuda3std3__45tupleIJNSB_6detail15normal_iteratorINSB_10device_ptrIfEEEESL_SL_EEEEEPS6_jS7_S6_S6_NS5_26TransformationCustomTuple2EEEvT0_T1_T2_T3_T4_T6_E12temp_storage+64];
	ld.shared.f32 	%f278, [_ZZN3cub18CUB_300001_SM_10006detail6reduce28DeviceReduceSingleTileKernelINS2_10policy_hubIN18ActivationFunction12CustomTuple2EjNS5_15SumCustomTuple2EE10Policy1000EN6thrust24THRUST_300001_SM_1000_NS12zip_iteratorIN4cuda3std3__45tupleIJNSB_6detail15normal_iteratorINSB_10device_ptrIfEEEESL_SL_EEEEEPS6_jS7_S6_S6_NS5_26TransformationCustomTuple2EEEvT0_T1_T2_T3_T4_T6_E12temp_storage+68];
	add.f32 	%f514, %f275, %f277;
	add.f32 	%f513, %f276, %f278;
$L__BB1_48:
	mov.u32 	%r244, %tid.x;
	setp.ne.s32 	%p55, %r244, 0;
	@%p55 bra 	$L__BB1_50;
	add.f32 	%f473, %f79, %f514;
	add.f32 	%f474, %f80, %f513;
	st.global.f32 	[%rd1], %f473;
	st.global.f32 	[%rd1+4], %f474;
$L__BB1_50:
	ret;

}
	// .globl	_ZN3cub18CUB_300001_SM_10006detail6reduce18DeviceReduceKernelINS2_10policy_hubIN18ActivationFunction12CustomTuple2EjNS5_15SumCustomTuple2EE10Policy1000EN6thrust24THRUST_300001_SM_1000_NS12zip_iteratorIN4cuda3std3__45tupleIJNSB_6detail15normal_iteratorINSB_10device_ptrIfEEEESL_SL_EEEEEjS7_S6_NS5_26TransformationCustomTuple2EEEvT0_PT3_T1_NS0_13GridEvenShareISS_EET2_T4_
.visible .entry _ZN3cub18CUB_300001_SM_10006detail6reduce18DeviceReduceKernelINS2_10policy_hubIN18ActivationFunction12CustomTuple2EjNS5_15SumCustomTuple2EE10Policy1000EN6thrust24THRUST_300001_SM_1000_NS12zip_iteratorIN4cuda3std3__45tupleIJNSB_6detail15normal_iteratorINSB_10device_ptrIfEEEESL_SL_EEEEEjS7_S6_NS5_26TransformationCustomTuple2EEEvT0_PT3_T1_NS0_13GridEvenShareISS_EET2_T4_(
	.param .align 8 .b8 _ZN3cub18CUB_300001_SM_10006detail6reduce18DeviceReduceKernelINS2_10policy_hubIN18ActivationFunction12CustomTuple2EjNS5_15SumCustomTuple2EE10Policy1000EN6thrust24THRUST_300001_SM_1000_NS12zip_iteratorIN4cuda3std3__45tupleIJNSB_6detail15normal_iteratorINSB_10device_ptrIfEEEESL_SL_EEEEEjS7_S6_NS5_26TransformationCustomTuple2EEEvT0_PT3_T1_NS0_13GridEvenShareISS_EET2_T4__param_0[24],
	.param .u64 .ptr .align 1 _ZN3cub18CUB_300001_SM_10006detail6reduce18DeviceReduceKernelINS2_10policy_hubIN18ActivationFunction12CustomTuple2EjNS5_15SumCustomTuple2EE10Policy1000EN6thrust24THRUST_300001_SM_1000_NS12zip_iteratorIN4cuda3std3__45tupleIJNSB_6detail15normal_iteratorINSB_10device_ptrIfEEEESL_SL_EEEEEjS7_S6_NS5_26TransformationCustomTuple2EEEvT0_PT3_T1_NS0_13GridEvenShareISS_EET2_T4__param_1,
	.param .u32 _ZN3cub18CUB_300001_SM_10006detail6reduce18DeviceReduceKernelINS2_10policy_hubIN18ActivationFunction12CustomTuple2EjNS5_15SumCustomTuple2EE10Policy1000EN6thrust24THRUST_300001_SM_1000_NS12zip_iteratorIN4cuda3std3__45tupleIJNSB_6detail15normal_iteratorINSB_10device_ptrIfEEEESL_SL_EEEEEjS7_S6_NS5_26TransformationCustomTuple2EEEvT0_PT3_T1_NS0_13GridEvenShareISS_EET2_T4__param_2,
	.param .align 4 .b8 _ZN3cub18CUB_300001_SM_10006detail6reduce18DeviceReduceKernelINS2_10policy_hubIN18ActivationFunction12CustomTuple2EjNS5_15SumCustomTuple2EE10Policy1000EN6thrust24THRUST_300001_SM_1000_NS12zip_iteratorIN4cuda3std3__45tupleIJNSB_6detail15normal_iteratorINSB_10device_ptrIfEEEESL_SL_EEEEEjS7_S6_NS5_26TransformationCustomTuple2EEEvT0_PT3_T1_NS0_13GridEvenShareISS_EET2_T4__param_3[40],
	.param .align 1 .b8 _ZN3cub18CUB_300001_SM_10006detail6reduce18DeviceReduceKernelINS2_10policy_hubIN18ActivationFunction12CustomTuple2EjNS5_15SumCustomTuple2EE10Policy1000EN6thrust24THRUST_300001_SM_1000_NS12zip_iteratorIN4cuda3std3__45tupleIJNSB_6detail15normal_iteratorINSB_10device_ptrIfEEEESL_SL_EEEEEjS7_S6_NS5_26TransformationCustomTuple2EEEvT0_PT3_T1_NS0_13GridEvenShareISS_EET2_T4__param_4[1],
	.param .align 1 .b8 _ZN3cub18CUB_300001_SM_10006detail6reduce18DeviceReduceKernelINS2_10policy_hubIN18ActivationFunction12CustomTuple2EjNS5_15SumCustomTuple2EE10Policy1000EN6thrust24THRUST_300001_SM_1000_NS12zip_iteratorIN4cuda3std3__45tupleIJNSB_6detail15normal_iteratorINSB_10device_ptrIfEEEESL_SL_EEEEEjS7_S6_NS5_26TransformationCustomTuple2EEEvT0_PT3_T1_NS0_13GridEvenShareISS_EET2_T4__param_5[1]
)
.maxntid 256
{
	.reg .pred 	%p<55>;
	.reg .b32 	%r<308>;
	.reg .b32 	%f<507>;
	.reg .b64 	%rd<147>;
	// demoted variable
	.shared .align 4 .b8 _ZZN3cub18CUB_300001_SM_10006detail6reduce18DeviceReduceKernelINS2_10policy_hubIN18ActivationFunction12CustomTuple2EjNS5_15SumCustomTuple2EE10Policy1000EN6thrust24THRUST_300001_SM_1000_NS12zip_iteratorIN4cuda3std3__45tupleIJNSB_6detail15normal_iteratorINSB_10device_ptrIfEEEESL_SL_EEEEEjS7_S6_NS5_26TransformationCustomTuple2EEEvT0_PT3_T1_NS0_13GridEvenShareISS_EET2_T4_E12temp_storage[80];
	ld.param.u32 	%r2, [_ZN3cub18CUB_300001_SM_10006detail6reduce18DeviceReduceKernelINS2_10policy_hubIN18ActivationFunction12CustomTuple2EjNS5_15SumCustomTuple2EE10Policy1000EN6thrust24THRUST_300001_SM_1000_NS12zip_iteratorIN4cuda3std3__45tupleIJNSB_6detail15normal_iteratorINSB_10device_ptrIfEEEESL_SL_EEEEEjS7_S6_NS5_26TransformationCustomTuple2EEEvT0_PT3_T1_NS0_13GridEvenShareISS_EET2_T4__param_3+24];
	ld.param.u32 	%r1, [_ZN3cub18CUB_300001_SM_10006detail6reduce18DeviceReduceKernelINS2_10policy_hubIN18ActivationFunction12CustomTuple2EjNS5_15SumCustomTuple2EE10Policy1000EN6thrust24THRUST_300001_SM_1000_NS12zip_iteratorIN4cuda3std3__45tupleIJNSB_6detail15normal_iteratorINSB_10device_ptrIfEEEESL_SL_EEEEEjS7_S6_NS5_26TransformationCustomTuple2EEEvT0_PT3_T1_NS0_13GridEvenShareISS_EET2_T4__param_3+20];
	ld.param.u64 	%rd7, [_ZN3cub18CUB_300001_SM_10006detail6reduce18DeviceReduceKernelINS2_10policy_hubIN18ActivationFunction12CustomTuple2EjNS5_15SumCustomTuple2EE10Policy1000EN6thrust24THRUST_300001_SM_1000_NS12zip_iteratorIN4cuda3std3__45tupleIJNSB_6detail15normal_iteratorINSB_10device_ptrIfEEEESL_SL_EEEEEjS7_S6_NS5_26TransformationCustomTuple2EEEvT0_PT3_T1_NS0_13GridEvenShareISS_EET2_T4__param_0+16];
	ld.param.u64 	%rd6, [_ZN3cub18CUB_300001_SM_10006detail6reduce18DeviceReduceKernelINS2_10policy_hubIN18ActivationFunction12CustomTuple2EjNS5_15SumCustomTuple2EE10Policy1000EN6thrust24THRUST_300001_SM_1000_NS12zip_iteratorIN4cuda3std3__45tupleIJNSB_6detail15normal_iteratorINSB_10device_ptrIfEEEESL_SL_EEEEEjS7_S6_NS5_26TransformationCustomTuple2EEEvT0_PT3_T1_NS0_13GridEvenShareISS_EET2_T4__param_0+8];
	ld.param.u64 	%rd5, [_ZN3cub18CUB_300001_SM_10006detail6reduce18DeviceReduceKernelINS2_10policy_hubIN18ActivationFunction12CustomTuple2EjNS5_15SumCustomTuple2EE10Policy1000EN6thrust24THRUST_300001_SM_1000_NS12zip_iteratorIN4cuda3std3__45tupleIJNSB_6detail15normal_iteratorINSB_10device_ptrIfEEEESL_SL_EEEEEjS7_S6_NS5_26TransformationCustomTuple2EEEvT0_PT3_T1_NS0_13GridEvenShareISS_EET2_T4__param_0];
	cvta.to.global.u64 	%rd1, %rd5;
	cvta.to.global.u64 	%rd2, %rd6;
	cvta.to.global.u64 	%rd3, %rd7;
	mov.u32 	%r3, %ctaid.x;
	shl.b32 	%r4, %r3, 11;
	sub.s32 	%r5, %r1, %r4;
	setp.gt.u32 	%p1, %r5, 2047;
	@%p1 bra 	$L__BB2_25;
	mov.u32 	%r6, %tid.x;
	setp.ge.u32 	%p22, %r6, %r5;
	mov.f32 	%f485, 0f00000000;
	mov.f32 	%f486, %f485;
	mov.u32 	%r295, %r6;
	@%p22 bra 	$L__BB2_3;
	add.s32 	%r151, %r4, %r6;
	mul.wide.u32 	%rd79, %r151, 4;
	add.s64 	%rd80, %rd1, %rd79;
	add.s64 	%rd81, %rd2, %rd79;
	add.s64 	%rd82, %rd3, %rd79;
	ld.global.f32 	%f276, [%rd80];
	ld.global.f32 	%f277, [%rd81];
	mul.f32 	%f486, %f276, %f277;
	ld.global.f32 	%f278, [%rd82];
	mul.f32 	%f485, %f276, %f278;
	add.s32 	%r295, %r6, 256;
$L__BB2_3:
	setp.ge.u32 	%p23, %r295, %r5;
	@%p23 bra 	$L__BB2_16;
	not.b32 	%r152, %r295;
	add.s32 	%r9, %r1, %r152;
	sub.s32 	%r153, %r9, %r4;
	shr.u32 	%r154, %r153, 8;
	add.s32 	%r10, %r154, 1;
	and.b32  	%r11, %r10, 7;
	setp.lt.u32 	%p24, %r153, 1792;
	@%p24 bra 	$L__BB2_8;
	add.s32 	%r294, %r295, 1024;
	add.s32 	%r293, %r295, %r4;
	and.b32  	%r155, %r10, 33554424;
	neg.s32 	%r292, %r155;
$L__BB2_6:
	.pragma "nounroll";
	mul.wide.u32 	%rd83, %r293, 4;
	add.s64 	%rd84, %rd1, %rd83;
	add.s64 	%rd85, %rd2, %rd83;
	add.s64 	%rd86, %rd3, %rd83;
	ld.global.f32 	%f280, [%rd84];
	ld.global.f32 	%f281, [%rd85];
	ld.global.f32 	%f282, [%rd86];
	fma.rn.f32 	%f283, %f280, %f281, %f486;
	fma.rn.f32 	%f284, %f280, %f282, %f485;
	add.s32 	%r156, %r293, 256;
	mul.wide.u32 	%rd87, %r156, 4;
	add.s64 	%rd88, %rd1, %rd87;
	add.s64 	%rd89, %rd2, %rd87;
	add.s64 	%rd90, %rd3, %rd87;
	ld.global.f32 	%f285, [%rd88];
	ld.global.f32 	%f286, [%rd89];
	ld.global.f32 	%f287, [%rd90];
	fma.rn.f32 	%f288, %f285, %f286, %f283;
	fma.rn.f32 	%f289, %f285, %f287, %f284;
	add.s32 	%r157, %r293, 512;
	mul.wide.u32 	%rd91, %r157, 4;
	add.s64 	%rd92, %rd1, %rd91;
	add.s64 	%rd93, %rd2, %rd91;
	add.s64 	%rd94, %rd3, %rd91;
	ld.global.f32 	%f290, [%rd92];
	ld.global.f32 	%f291, [%rd93];
	ld.global.f32 	%f292, [%rd94];
	fma.rn.f32 	%f293, %f290, %f291, %f288;
	fma.rn.f32 	%f294, %f290, %f292, %f289;
	add.s32 	%r158, %r293, 768;
	mul.wide.u32 	%rd95, %r158, 4;
	add.s64 	%rd96, %rd1, %rd95;
	add.s64 	%rd97, %rd2, %rd95;
	add.s64 	%rd98, %rd3, %rd95;
	ld.global.f32 	%f295, [%rd96];
	ld.global.f32 	%f296, [%rd97];
	ld.global.f32 	%f297, [%rd98];
	fma.rn.f32 	%f298, %f295, %f296, %f293;
	fma.rn.f32 	%f299, %f295, %f297, %f294;
	add.s32 	%r159, %r293, 1024;
	mul.wide.u32 	%rd99, %r159, 4;
	add.s64 	%rd100, %rd1, %rd99;
	add.s64 	%rd101, %rd2, %rd99;
	add.s64 	%rd102, %rd3, %rd99;
	ld.global.f32 	%f300, [%rd100];
	ld.global.f32 	%f301, [%rd101];
	ld.global.f32 	%f302, [%rd102];
	fma.rn.f32 	%f303, %f300, %f301, %f298;
	fma.rn.f32 	%f304, %f300, %f302, %f299;
	add.s32 	%r160, %r293, 1280;
	mul.wide.u32 	%rd103, %r160, 4;
	add.s64 	%rd104, %rd1, %rd103;
	add.s64 	%rd105, %rd2, %rd103;
	add.s64 	%rd106, %rd3, %rd103;
	ld.global.f32 	%f305, [%rd104];
	ld.global.f32 	%f306, [%rd105];
	ld.global.f32 	%f307, [%rd106];
	fma.rn.f32 	%f308, %f305, %f306, %f303;
	fma.rn.f32 	%f309, %f305, %f307, %f304;
	add.s32 	%r161, %r293, 1536;
	mul.wide.u32 	%rd107, %r161, 4;
	add.s64 	%rd108, %rd1, %rd107;
	add.s64 	%rd109, %rd2, %rd107;
	add.s64 	%rd110, %rd3, %rd107;
	ld.global.f32 	%f310, [%rd108];
	ld.global.f32 	%f311, [%rd109];
	ld.global.f32 	%f312, [%rd110];
	fma.rn.f32 	%f313, %f310, %f311, %f308;
	fma.rn.f32 	%f314, %f310, %f312, %f309;
	add.s32 	%r162, %r293, 1792;
	mul.wide.u32 	%rd111, %r162, 4;
	add.s64 	%rd112, %rd1, %rd111;
	add.s64 	%rd113, %rd2, %rd111;
	add.s64 	%rd114, %rd3, %rd111;
	ld.global.f32 	%f315, [%rd112];
	ld.global.f32 	%f316, [%rd113];
	ld.global.f32 	%f317, [%rd114];
	fma.rn.f32 	%f486, %f315, %f316, %f313;
	fma.rn.f32 	%f485, %f315, %f317, %f314;
	add.s32 	%r294, %r294, 2048;
	add.s32 	%r293, %r293, 2048;
	add.s32 	%r292, %r292, 8;
	setp.ne.s32 	%p25, %r292, 0;
	@%p25 bra 	$L__BB2_6;
	add.s32 	%r295, %r294, -1024;
$L__BB2_8:
	setp.eq.s32 	%p26, %r11, 0;
	@%p26 bra 	$L__BB2_16;
	setp.lt.u32 	%p27, %r11, 4;
	@%p27 bra 	$L__BB2_11;
	add.s32 	%r163, %r4, %r295;
	mul.wide.u32 	%rd115, %r163, 4;
	add.s64 	%rd116, %rd1, %rd115;
	add.s64 	%rd117, %rd2, %rd115;
	add.s64 	%rd118, %rd3, %rd115;
	ld.global.f32 	%f319, [%rd116];
	ld.global.f32 	%f320, [%rd117];
	ld.global.f32 	%f321, [%rd118];
	fma.rn.f32 	%f322, %f319, %f320, %f486;
	fma.rn.f32 	%f323, %f319, %f321, %f485;
	add.s32 	%r164, %r163, 256;
	mul.wide.u32 	%rd119, %r164, 4;
	add.s64 	%rd120, %rd1, %rd119;
	add.s64 	%rd121, %rd2, %rd119;
	add.s64 	%rd122, %rd3, %rd119;
	ld.global.f32 	%f324, [%rd120];
	ld.global.f32 	%f325, [%rd121];
	ld.global.f32 	%f326, [%rd122];
	fma.rn.f32 	%f327, %f324, %f325, %f322;
	fma.rn.f32 	%f328, %f324, %f326, %f323;
	add.s32 	%r165, %r163, 512;
	mul.wide.u32 	%rd123, %r165, 4;
	add.s64 	%rd124, %rd1, %rd123;
	add.s64 	%rd125, %rd2, %rd123;
	add.s64 	%rd126, %rd3, %rd123;
	ld.global.f32 	%f329, [%rd124];
	ld.global.f32 	%f330, [%rd125];
	ld.global.f32 	%f331, [%rd126];
	fma.rn.f32 	%f332, %f329, %f330, %f327;
	fma.rn.f32 	%f333, %f329, %f331, %f328;
	add.s32 	%r166, %r163, 768;
	mul.wide.u32 	%rd127, %r166, 4;
	add.s64 	%rd128, %rd1, %rd127;
	add.s64 	%rd129, %rd2, %rd127;
	add.s64 	%rd130, %rd3, %rd127;
	ld.global.f32 	%f334, [%rd128];
	ld.global.f32 	%f335, [%rd129];
	ld.global.f32 	%f336, [%rd130];
	fma.rn.f32 	%f486, %f334, %f335, %f332;
	fma.rn.f32 	%f485, %f334, %f336, %f333;
	add.s32 	%r295, %r295, 1024;
$L__BB2_11:
	and.b32  	%r167, %r10, 3;
	setp.eq.s32 	%p28, %r167, 0;
	@%p28 bra 	$L__BB2_16;
	setp.eq.s32 	%p29, %r167, 1;
	@%p29 bra 	$L__BB2_14;
	add.s32 	%r168, %r4, %r295;
	mul.wide.u32 	%rd131, %r168, 4;
	add.s64 	%rd132, %rd1, %rd131;
	add.s64 	%rd133, %rd2, %rd131;
	add.s64 	%rd134, %rd3, %rd131;
	ld.global.f32 	%f338, [%rd132];
	ld.global.f32 	%f339, [%rd133];
	ld.global.f32 	%f340, [%rd134];
	fma.rn.f32 	%f341, %f338, %f339, %f486;
	fma.rn.f32 	%f342, %f338, %f340, %f485;
	add.s32 	%r169, %r168, 256;
	mul.wide.u32 	%rd135, %r169, 4;
	add.s64 	%rd136, %rd1, %rd135;
	add.s64 	%rd137, %rd2, %rd135;
	add.s64 	%rd138, %rd3, %rd135;
	ld.global.f32 	%f343, [%rd136];
	ld.global.f32 	%f344, [%rd137];
	ld.global.f32 	%f345, [%rd138];
	fma.rn.f32 	%f486, %f343, %f344, %f341;
	fma.rn.f32 	%f485, %f343, %f345, %f342;
	add.s32 	%r295, %r295, 512;
$L__BB2_14:
	and.b32  	%r170, %r9, 256;
	setp.ne.s32 	%p30, %r170, 0;
	@%p30 bra 	$L__BB2_16;
	add.s32 	%r171, %r4, %r295;
	mul.wide.u32 	%rd139, %r171, 4;
	add.s64 	%rd140, %rd1, %rd139;
	add.s64 	%rd141, %rd2, %rd139;
	add.s64 	%rd142, %rd3, %rd139;
	ld.global.f32 	%f346, [%rd140];
	ld.global.f32 	%f347, [%rd141];
	ld.global.f32 	%f348, [%rd142];
	fma.rn.f32 	%f486, %f346, %f347, %f486;
	fma.rn.f32 	%f485, %f346, %f348, %f485;
$L__BB2_16:
	setp.lt.u32 	%p31, %r5, 256;
	@%p31 bra 	$L__BB2_21;
	// begin inline asm
	mov.u32 %r235, %laneid;
	// end inline asm
	mov.b32 	%r237, %f486;
	mov.b32 	%r243, 1;
	mov.b32 	%r284, 31;
	mov.b32 	%r285, -1;
	// begin inline asm
	shfl.sync.down.b32 %r236, %r237, %r243, %r284, %r285;
	// end inline asm
	mov.b32 	%r242, %f485;
	// begin inline asm
	shfl.sync.down.b32 %r241, %r242, %r243, %r284, %r285;
	// end inline asm
	mov.b32 	%f417, %r236;
	mov.b32 	%f418, %r241;
	setp.gt.s32 	%p47, %r235, 30;
	add.f32 	%f419, %f486, %f417;
	add.f32 	%f420, %f485, %f418;
	selp.f32 	%f421, %f486, %f419, %p47;
	selp.f32 	%f422, %f485, %f420, %p47;
	mov.b32 	%r247, %f421;
	mov.b32 	%r253, 2;
	// begin inline asm
	shfl.sync.down.b32 %r246, %r247, %r253, %r284, %r285;
	// end inline asm
	mov.b32 	%r252, %f422;
	// begin inline asm
	shfl.sync.down.b32 %r251, %r252, %r253, %r284, %r285;
	// end inline asm
	mov.b32 	%f423, %r246;
	mov.b32 	%f424, %r251;
	setp.gt.s32 	%p48, %r235, 29;
	add.f32 	%f425, %f421, %f423;
	add.f32 	%f426, %f422, %f424;
	selp.f32 	%f427, %f421, %f425, %p48;
	selp.f32 	%f428, %f422, %f426, %p48;
	mov.b32 	%r257, %f427;
	mov.b32 	%r263, 4;
	// begin inline asm
	shfl.sync.down.b32 %r256, %r257, %r263, %r284, %r285;
	// end inline asm
	mov.b32 	%r262, %f428;
	// begin inline asm
	shfl.sync.down.b32 %r261, %r262, %r263, %r284, %r285;
	// end inline asm
	mov.b32 	%f429, %r256;
	mov.b32 	%f430, %r261;
	setp.gt.s32 	%p49, %r235, 27;
	add.f32 	%f431, %f427, %f429;
	add.f32 	%f432, %f428, %f430;
	selp.f32 	%f433, %f427, %f431, %p49;
	selp.f32 	%f434, %f428, %f432, %p49;
	mov.b32 	%r267, %f433;
	mov.b32 	%r273, 8;
	// begin inline asm
	shfl.sync.down.b32 %r266, %r267, %r273, %r284, %r285;
	// end inline asm
	mov.b32 	%r272, %f434;
	// begin inline asm
	shfl.sync.down.b32 %r271, %r272, %r273, %r284, %r285;
	// end inline asm
	mov.b32 	%f435, %r266;
	mov.b32 	%f436, %r271;
	setp.gt.s32 	%p50, %r235, 23;
	add.f32 	%f437, %f433, %f435;
	add.f32 	%f438, %f434, %f436;
	selp.f32 	%f439, %f433, %f437, %p50;
	selp.f32 	%f440, %f434, %f438, %p50;
	mov.b32 	%r277, %f439;
	mov.b32 	%r283, 16;
	// begin inline asm
	shfl.sync.down.b32 %r276, %r277, %r283, %r284, %r285;
	// end inline asm
	mov.b32 	%r282, %f440;
	// begin inline asm
	shfl.sync.down.b32 %r281, %r282, %r283, %r284, %r285;
	// end inline asm
	mov.b32 	%f441, %r276;
	mov.b32 	%f442, %r281;
	setp.gt.s32 	%p51, %r235, 15;
	add.f32 	%f29, %f439, %f441;
	add.f32 	%f30, %f440, %f442;
	selp.f32 	%f506, %f439, %f29, %p51;
	selp.f32 	%f505, %f440, %f30, %p51;
	setp.ne.s32 	%p52, %r235, 0;
	@%p52 bra 	$L__BB2_19;
	shr.u32 	%r286, %r6, 2;
	and.b32  	%r287, %r286, 248;
	mov.u32 	%r288, _ZZN3cub18CUB_300001_SM_10006detail6reduce18DeviceReduceKernelINS2_10policy_hubIN18ActivationFunction12CustomTuple2EjNS5_15SumCustomTuple2EE10Policy1000EN6thrust24THRUST_300001_SM_1000_NS12zip_iteratorIN4cuda3std3__45tupleIJNSB_6detail15normal_iteratorINSB_10device_ptrIfEEEESL_SL_EEEEEjS7_S6_NS5_26TransformationCustomTuple2EEEvT0_PT3_T1_NS0_13GridEvenShareISS_EET2_T4_E12temp_storage;
	add.s32 	%r289, %r288, %r287;
	st.shared.f32 	[%r289+8], %f29;
	st.shared.f32 	[%r289+12], %f30;
$L__BB2_19:
	bar.sync 	0;
	setp.ne.s32 	%p53, %r6, 0;
	@%p53 bra 	$L__BB2_46;
	ld.shared.f32 	%f443, [_ZZN3cub18CUB_300001_SM_10006detail6reduce18DeviceReduceKernelINS2_10policy_hubIN18ActivationFunction12CustomTuple2EjNS5_15SumCustomTuple2EE10Policy1000EN6thrust24THRUST_300001_SM_1000_NS12zip_iteratorIN4cuda3std3__45tupleIJNSB_6detail15normal_iteratorINSB_10device_ptrIfEEEESL_SL_EEEEEjS7_S6_NS5_26TransformationCustomTuple2EEEvT0_PT3_T1_NS0_13GridEvenShareISS_EET2_T4_E12temp_storage+16];
	ld.shared.f32 	%f444, [_ZZN3cub18CUB_300001_SM_10006detail6reduce18DeviceReduceKernelINS2_10policy_hubIN18ActivationFunction12CustomTuple2EjNS5_15SumCustomTuple2EE10Policy1000EN6thrust24THRUST_300001_SM_1000_NS12zip_iteratorIN4cuda3std3__45tupleIJNSB_6detail15normal_iteratorINSB_10device_ptrIfEEEESL_SL_EEEEEjS7_S6_NS5_26TransformationCustomTuple2EEEvT0_PT3_T1_NS0_13GridEvenShareISS_EET2_T4_E12temp_storage+20];
	add.f32 	%f445, %f506, %f443;
	add.f32 	%f446, %f505, %f444;
	ld.shared.f32 	%f447, [_ZZN3cub18CUB_300001_SM_10006detail6reduce18DeviceReduceKernelINS2_10policy_hubIN18ActivationFunction12CustomTuple2EjNS5_15SumCustomTuple2EE10Policy1000EN6thrust24THRUST_300001_SM_1000_NS12zip_iteratorIN4cuda3std3__45tupleIJNSB_6detail15normal_iteratorINSB_10device_ptrIfEEEESL_SL_EEEEEjS7_S6_NS5_26TransformationCustomTuple2EEEvT0_PT3_T1_NS0_13GridEvenShareISS_EET2_T4_E12temp_storage+24];
	ld.shared.f32 	%f448, [_ZZN3cub18CUB_300001_SM_10006detail6reduce18DeviceReduceKernelINS2_10policy_hubIN18ActivationFunction12CustomTuple2EjNS5_15SumCustomTuple2EE10Policy1000EN6thrust24THRUST_300001_SM_1000_NS12zip_iteratorIN4cuda3std3__45tupleIJNSB_6detail15normal_iteratorINSB_10device_ptrIfEEEESL_SL_EEEEEjS7_S6_NS5_26TransformationCustomTuple2EEEvT0_PT3_T1_NS0_13GridEvenShareISS_EET2_T4_E12temp_storage+28];
	add.f32 	%f449, %f445, %f447;
	add.f32 	%f450, %f446, %f448;
	ld.shared.f32 	%f451, [_ZZN3cub18CUB_300001_SM_10006detail6reduce18DeviceReduceKernelINS2_10policy_hubIN18ActivationFunction12CustomTuple2EjNS5_15SumCustomTuple2EE10Policy1000EN6thrust24THRUST_300001_SM_1000_NS12zip_iteratorIN4cuda3std3__45tupleIJNSB_6detail15normal_iteratorINSB_10device_ptrIfEEEESL_SL_EEEEEjS7_S6_NS5_26TransformationCustomTuple2EEEvT0_PT3_T1_NS0_13GridEvenShareISS_EET2_T4_E12temp_storage+32];
	ld.shared.f32 	%f452, [_ZZN3cub18CUB_300001_SM_10006detail6reduce18DeviceReduceKernelINS2_10policy_hubIN18ActivationFunction12CustomTuple2EjNS5_15SumCustomTuple2EE10Policy1000EN6thrust24THRUST_300001_SM_1000_NS12zip_iteratorIN4cuda3std3__45tupleIJNSB_6detail15normal_iteratorINSB_10device_ptrIfEEEESL_SL_EEEEEjS7_S6_NS5_26TransformationCustomTuple2EEEvT0_PT3_T1_NS0_13GridEvenShareISS_EET2_T4_E12temp_storage+36];
	add.f32 	%f453, %f449, %f451;
	add.f32 	%f454, %f450, %f452;
	ld.shared.f32 	%f455, [_ZZN3cub18CUB_300001_SM_10006detail6reduce18DeviceReduceKernelINS2_10policy_hubIN18ActivationFunction12CustomTuple2EjNS5_15SumCustomTuple2EE10Policy1000EN6thrust24THRUST_300001_SM_1000_NS12zip_iteratorIN4cuda3std3__45tupleIJNSB_6detail15normal_iteratorINSB_10device_ptrIfEEEESL_SL_EEEEEjS7_S6_NS5_26TransformationCustomTuple2EEEvT0_PT3_T1_NS0_13GridEvenShareISS_EET2_T4_E12temp_storage+40];
	ld.shared.f32 	%f456, [_ZZN3cub18CUB_300001_SM_10006detail6reduce18DeviceReduceKernelINS2_10policy_hubIN18ActivationFunction12CustomTuple2EjNS5_15SumCustomTuple2EE10Policy1000EN6thrust24THRUST_300001_SM_1000_NS12zip_iteratorIN4cuda3std3__45tupleIJNSB_6detail15normal_iteratorINSB_10device_ptrIfEEEESL_SL_EEEEEjS7_S6_NS5_26TransformationCustomTuple2EEEvT0_PT3_T1_NS0_13GridEvenShareISS_EET2_T4_E12temp_storage+44];
	add.f32 	%f457, %f453, %f455;
	add.f32 	%f458, %f454, %f456;
	ld.shared.f32 	%f459, [_ZZN3cub18CUB_300001_SM_10006detail6reduce18DeviceReduceKernelINS2_10policy_hubIN18ActivationFunction12CustomTuple2EjNS5_15SumCustomTuple2EE10Policy1000EN6thrust24THRUST_300001_SM_1000_NS12zip_iteratorIN4cuda3std3__45tupleIJNSB_6detail15normal_iteratorINSB_10device_ptrIfEEEESL_SL_EEEEEjS7_S6_NS5_26TransformationCustomTuple2EEEvT0_PT3_T1_NS0_13GridEvenShareISS_EET2_T4_E12temp_storage+48];
	ld.shared.f32 	%f460, [_ZZN3cub18CUB_300001_SM_10006detail6reduce18DeviceReduceKernelINS2_10policy_hubIN18ActivationFunction12CustomTuple2EjNS5_15SumCustomTuple2EE10Policy1000EN6thrust24THRUST_300001_SM_1000_NS12zip_iteratorIN4cuda3std3__45tupleIJNSB_6detail15normal_iteratorINSB_10device_ptrIfEEEESL_SL_EEEEEjS7_S6_NS5_26TransformationCustomTuple2EEEvT0_PT3_T1_NS0_13GridEvenShareISS_EET2_T4_E12temp_storage+52];
	add.f32 	%f461, %f457, %f459;
	add.f32 	%f462, %f458, %f460;
	ld.shared.f32 	%f463, [_ZZN3cub18CUB_300001_SM_10006detail6reduce18DeviceReduceKernelINS2_10policy_hubIN18ActivationFunction12CustomTuple2EjNS5_15SumCustomTuple2EE10Policy1000EN6thrust24THRUST_300001_SM_1000_NS12zip_iteratorIN4cuda3std3__45tupleIJNSB_6detail15normal_iteratorINSB_10device_ptrIfEEEESL_SL_EEEEEjS7_S6_NS5_26TransformationCustomTuple2EEEvT0_PT3_T1_NS0_13GridEvenShareISS_EET2_T4_E12temp_storage+56];
	ld.shared.f32 	%f464, [_ZZN3cub18CUB_300001_SM_10006detail6reduce18DeviceReduceKernelINS2_10policy_hubIN18ActivationFunction12CustomTuple2EjNS5_15SumCustomTuple2EE10Policy1000EN6thrust24THRUST_300001_SM_1000_NS12zip_iteratorIN4cuda3std3__45tupleIJNSB_6detail15normal_iteratorINSB_10device_ptrIfEEEESL_SL_EEEEEjS7_S6_NS5_26TransformationCustomTuple2EEEvT0_PT3_T1_NS0_13GridEvenShareISS_EET2_T4_E12temp_storage+60];
	add.f32 	%f465, %f461, %f463;
	add.f32 	%f466, %f462, %f464;
	ld.shared.f32 	%f467, [_ZZN3cub18CUB_300001_SM_10006detail6reduce18DeviceReduceKernelINS2_10policy_hubIN18ActivationFunction12CustomTuple2EjNS5_15SumCustomTuple2EE10Policy1000EN6thrust24THRUST_300001_SM_1000_NS12zip_iteratorIN4cuda3std3__45tupleIJNSB_6detail15normal_iteratorINSB_10device_ptrIfEEEESL_SL_EEEEEjS7_S6_NS5_26TransformationCustomTuple2EEEvT0_PT3_T1_NS0_13GridEvenShareISS_EET2_T4_E12temp_storage+64];
	ld.shared.f32 	%f468, [_ZZN3cub18CUB_300001_SM_10006detail6reduce18DeviceReduceKernelINS2_10policy_hubIN18ActivationFunction12CustomTuple2EjNS5_15SumCustomTuple2EE10Policy1000EN6thrust24THRUST_300001_SM_1000_NS12zip_iteratorIN4cuda3std3__45tupleIJNSB_6detail15normal_iteratorINSB_10device_ptrIfEEEESL_SL_EEEEEjS7_S6_NS5_26TransformationCustomTuple2EEEvT0_PT3_T1_NS0_13GridEvenShareISS_EET2_T4_E12temp_storage+68];
	add.f32 	%f506, %f465, %f467;
	add.f32 	%f505, %f466, %f468;
	bra.uni 	$L__BB2_46;
$L__BB2_21:
	// begin inline asm
	mov.u32 %r172, %laneid;
	// end inline asm
	and.b32  	%r223, %r6, 992;
	add.s32 	%r224, %r223, 32;
	setp.gt.u32 	%p32, %r224, %r5;
	not.b32 	%r225, %r223;
	add.s32 	%r226, %r5, %r225;
	selp.b32 	%r221, %r226, 31, %p32;
	mov.b32 	%r174, %f486;
	mov.b32 	%r180, 1;
	mov.b32 	%r222, -1;
	// begin inline asm
	shfl.sync.down.b32 %r173, %r174, %r180, %r221, %r222;
	// end inline asm
	mov.b32 	%r179, %f485;
	// begin inline asm
	shfl.sync.down.b32 %r178, %r179, %r180, %r221, %r222;
	// end inline asm
	mov.b32 	%f349, %r173;
	mov.b32 	%f350, %r178;
	setp.lt.s32 	%p33, %r172, %r221;
	add.f32 	%f351, %f486, %f349;
	add.f32 	%f352, %f485, %f350;
	selp.f32 	%f353, %f351, %f486, %p33;
	selp.f32 	%f354, %f352, %f485, %p33;
	mov.b32 	%r184, %f353;
	mov.b32 	%r190, 2;
	// begin inline asm
	shfl.sync.down.b32 %r183, %r184, %r190, %r221, %r222;
	// end inline asm
	mov.b32 	%r189, %f354;
	// begin inline asm
	shfl.sync.down.b32 %r188, %r189, %r190, %r221, %r222;
	// end inline asm
	mov.b32 	%f355, %r183;
	mov.b32 	%f356, %r188;
	add.s32 	%r227, %r172, 2;
	setp.gt.s32 	%p34, %r227, %r221;
	add.f32 	%f357, %f353, %f355;
	add.f32 	%f358, %f354, %f356;
	selp.f32 	%f359, %f353, %f357, %p34;
	selp.f32 	%f360, %f354, %f358, %p34;
	mov.b32 	%r194, %f359;
	mov.b32 	%r200, 4;
	// begin inline asm
	shfl.sync.down.b32 %r193, %r194, %r200, %r221, %r222;
	// end inline asm
	mov.b32 	%r199, %f360;
	// begin inline asm
	shfl.sync.down.b32 %r198, %r199, %r200, %r221, %r222;
	// end inline asm
	mov.b32 	%f361, %r193;
	mov.b32 	%f362, %r198;
	add.s32 	%r228, %r172, 4;
	setp.gt.s32 	%p35, %r228, %r221;
	add.f32 	%f363, %f359, %f361;
	add.f32 	%f364, %f360, %f362;
	selp.f32 	%f365, %f359, %f363, %p35;
	selp.f32 	%f366, %f360, %f364, %p35;
	mov.b32 	%r204, %f365;
	mov.b32 	%r210, 8;
	// begin inline asm
	shfl.sync.down.b32 %r203, %r204, %r210, %r221, %r222;
	// end inline asm
	mov.b32 	%r209, %f366;
	// begin inline asm
	shfl.sync.down.b32 %r208, %r209, %r210, %r221, %r222;
	// end inline asm
	mov.b32 	%f367, %r203;
	mov.b32 	%f368, %r208;
	add.s32 	%r229, %r172, 8;
	setp.gt.s32 	%p36, %r229, %r221;
	add.f32 	%f369, %f365, %f367;
	add.f32 	%f370, %f366, %f368;
	selp.f32 	%f371, %f365, %f369, %p36;
	selp.f32 	%f372, %f366, %f370, %p36;
	mov.b32 	%r214, %f371;
	mov.b32 	%r220, 16;
	// begin inline asm
	shfl.sync.down.b32 %r213, %r214, %r220, %r221, %r222;
	// end inline asm
	mov.b32 	%r219, %f372;
	// begin inline asm
	shfl.sync.down.b32 %r218, %r219, %r220, %r221, %r222;
	// end inline asm
	mov.b32 	%f373, %r213;
	mov.b32 	%f374, %r218;
	add.s32 	%r230, %r172, 16;
	setp.gt.s32 	%p37, %r230, %r221;
	add.f32 	%f375, %f371, %f373;
	add.f32 	%f376, %f372, %f374;
	selp.f32 	%f506, %f371, %f375, %p37;
	selp.f32 	%f505, %f372, %f376, %p37;
	setp.ne.s32 	%p38, %r172, 0;
	@%p38 bra 	$L__BB2_23;
	shr.u32 	%r231, %r6, 2;
	and.b32  	%r232, %r231, 248;
	mov.u32 	%r233, _ZZN3cub18CUB_300001_SM_10006detail6reduce18DeviceReduceKernelINS2_10policy_hubIN18ActivationFunction12CustomTuple2EjNS5_15SumCustomTuple2EE10Policy1000EN6thrust24THRUST_300001_SM_1000_NS12zip_iteratorIN4cuda3std3__45tupleIJNSB_6detail15normal_iteratorINSB_10device_ptrIfEEEESL_SL_EEEEEjS7_S6_NS5_26TransformationCustomTuple2EEEvT0_PT3_T1_NS0_13GridEvenShareISS_EET2_T4_E12temp_storage;
	add.s32 	%r234, %r233, %r232;
	st.shared.f32 	[%r234+8], %f506;
	st.shared.f32 	[%r234+12], %f505;
$L__BB2_23:
	bar.sync 	0;
	setp.ne.s32 	%p39, %r6, 0;
	@%p39 bra 	$L__BB2_46;
	setp.gt.u32 	%p40, %r5, 32;
	ld.shared.f32 	%f377, [_ZZN3cub18CUB_300001_SM_10006detail6reduce18DeviceReduceKernelINS2_10policy_hubIN18ActivationFunction12CustomTuple2EjNS5_15SumCustomTuple2EE10Policy1000EN6thrust24THRUST_300001_SM_1000_NS12zip_iteratorIN4cuda3std3__45tupleIJNSB_6detail15normal_iteratorINSB_10device_ptrIfEEEESL_SL_EEEEEjS7_S6_NS5_26TransformationCustomTuple2EEEvT0_PT3_T1_NS0_13GridEvenShareISS_EET2_T4_E12temp_storage+16];
	ld.shared.f32 	%f378, [_ZZN3cub18CUB_300001_SM_10006detail6reduce18DeviceReduceKernelINS2_10policy_hubIN18ActivationFunction12CustomTuple2EjNS5_15SumCustomTuple2EE10Policy1000EN6thrust24THRUST_300001_SM_1000_NS12zip_iteratorIN4cuda3std3__45tupleIJNSB_6detail15normal_iteratorINSB_10device_ptrIfEEEESL_SL_EEEEEjS7_S6_NS5_26TransformationCustomTuple2EEEvT0_PT3_T1_NS0_13GridEvenShareISS_EET2_T4_E12temp_storage+20];
	add.f32 	%f379, %f506, %f377;
	add.f32 	%f380, %f505, %f378;
	selp.f32 	%f381, %f379, %f506, %p40;
	selp.f32 	%f382, %f380, %f505, %p40;
	setp.gt.u32 	%p41, %r5, 64;
	ld.shared.f32 	%f383, [_ZZN3cub18CUB_300001_SM_10006detail6reduce18DeviceReduceKernelINS2_10policy_hubIN18ActivationFunction12CustomTuple2EjNS5_15SumCustomTuple2EE10Policy1000EN6thrust24THRUST_300001_SM_1000_NS12zip_iteratorIN4cuda3std3__45tupleIJNSB_6detail15normal_iteratorINSB_10device_ptrIfEEEESL_SL_EEEEEjS7_S6_NS5_26TransformationCustomTuple2EEEvT0_PT3_T1_NS0_13GridEvenShareISS_EET2_T4_E12temp_storage+24];
	ld.shared.f32 	%f384, [_ZZN3cub18CUB_300001_SM_10006detail6reduce18DeviceReduceKernelINS2_10policy_hubIN18ActivationFunction12CustomTuple2EjNS5_15SumCustomTuple2EE10Policy1000EN6thrust24THRUST_300001_SM_1000_NS12zip_iteratorIN4cuda3std3__45tupleIJNSB_6detail15normal_iteratorINSB_10device_ptrIfEEEESL_SL_EEEEEjS7_S6_NS5_26TransformationCustomTuple2EEEvT0_PT3_T1_NS0_13GridEvenShareISS_EET2_T4_E12temp_storage+28];
	add.f32 	%f385, %f381, %f383;
	add.f32 	%f386, %f382, %f384;
	selp.f32 	%f387, %f385, %f381, %p41;
	selp.f32 	%f388, %f386, %f382, %p41;
	setp.gt.u32 	%p42, %r5, 96;
	ld.shared.f32 	%f389, [_ZZN3cub18CUB_300001_SM_10006detail6reduce18DeviceReduceKernelINS2_10policy_hubIN18ActivationFunction12CustomTuple2EjNS5_15SumCustomTuple2EE10Policy1000EN6thrust24THRUST_300001_SM_1000_NS12zip_iteratorIN4cuda3std3__45tupleIJNSB_6detail15normal_iteratorINSB_10device_ptrIfEEEESL_SL_EEEEEjS7_S6_NS5_26TransformationCustomTuple2EEEvT0_PT3_T1_NS0_13GridEvenShareISS_EET2_T4_E12temp_storage+32];
	ld.shared.f32 	%f390, [_ZZN3cub18CUB_300001_SM_10006detail6reduce18DeviceReduceKernelINS2_10policy_hubIN18ActivationFunction12CustomTuple2EjNS5_15SumCustomTuple2EE10Policy1000EN6thrust24THRUST_300001_SM_1000_NS12zip_iteratorIN4cuda3std3__45tupleIJNSB_6detail15normal_iteratorINSB_10device_ptrIfEEEESL_SL_EEEEEjS7_S6_NS5_26TransformationCustomTuple2EEEvT0_PT3_T1_NS0_13GridEvenShareISS_EET2_T4_E12temp_storage+36];
	add.f32 	%f391, %f387, %f389;
	add.f32 	%f392, %f388, %f390;
	selp.f32 	%f393, %f391, %f387, %p42;
	selp.f32 	%f394, %f392, %f388, %p42;
	setp.gt.u32 	%p43, %r5, 128;
	ld.shared.f32 	%f395, [_ZZN3cub18CUB_300001_SM_10006detail6reduce18DeviceReduceKernelINS2_10policy_hubIN18ActivationFunction12CustomTuple2EjNS5_15SumCustomTuple2EE10Policy1000EN6thrust24THRUST_300001_SM_1000_NS12zip_iteratorIN4cuda3std3__45tupleIJNSB_6detail15normal_iteratorINSB_10device_ptrIfEEEESL_SL_EEEEEjS7_S6_NS5_26TransformationCustomTuple2EEEvT0_PT3_T1_NS0_13GridEvenShareISS_EET2_T4_E12temp_storage+40];
	ld.shared.f32 	%f396, [_ZZN3cub18CUB_300001_SM_10006detail6reduce18DeviceReduceKernelINS2_10policy_hubIN18ActivationFunction12CustomTuple2EjNS5_15SumCustomTuple2EE10Policy1000EN6thrust24THRUST_300001_SM_1000_NS12zip_iteratorIN4cuda3std3__45tupleIJNSB_6detail15normal_iteratorINSB_10device_ptrIfEEEESL_SL_EEEEEjS7_S6_NS5_26TransformationCustomTuple2EEEvT0_PT3_T1_NS0_13GridEvenShareISS_EET2_T4_E12temp_storage+44];
	add.f32 	%f397, %f393, %f395;
	add.f32 	%f398, %f394, %f396;
	selp.f32 	%f399, %f397, %f393, %p43;
	selp.f32 	%f400, %f398, %f394, %p43;
	setp.gt.u32 	%p44, %r5, 160;
	ld.shared.f32 	%f401, [_ZZN3cub18CUB_300001_SM_10006detail6reduce18DeviceReduceKernelINS2_10policy_hubIN18ActivationFunction12CustomTuple2EjNS5_15SumCustomTuple2EE10Policy1000EN6thrust24THRUST_300001_SM_1000_NS12zip_iteratorIN4cuda3std3__45tupleIJNSB_6detail15normal_iteratorINSB_10device_ptrIfEEEESL_SL_EEEEEjS7_S6_NS5_26TransformationCustomTuple2EEEvT0_PT3_T1_NS0_13GridEvenShareISS_EET2_T4_E12temp_storage+48];
	ld.shared.f32 	%f402, [_ZZN3cub18CUB_300001_SM_10006detail6reduce18DeviceReduceKernelINS2_10policy_hubIN18ActivationFunction12CustomTuple2EjNS5_15SumCustomTuple2EE10Policy1000EN6thrust24THRUST_300001_SM_1000_NS12zip_iteratorIN4cuda3std3__45tupleIJNSB_6detail15normal_iteratorINSB_10device_ptrIfEEEESL_SL_EEEEEjS7_S6_NS5_26TransformationCustomTuple2EEEvT0_PT3_T1_NS0_13GridEvenShareISS_EET2_T4_E12temp_storage+52];
	add.f32 	%f403, %f399, %f401;
	add.f32 	%f404, %f400, %f402;
	selp.f32 	%f405, %f403, %f399, %p44;
	selp.f32 	%f406, %f404, %f400, %p44;
	setp.gt.u32 	%p45, %r5, 192;
	ld.shared.f32 	%f407, [_ZZN3cub18CUB_300001_SM_10006detail6reduce18DeviceReduceKernelINS2_10policy_hubIN18ActivationFunction12CustomTuple2EjNS5_15SumCustomTuple2EE10Policy1000EN6thrust24THRUST_300001_SM_1000_NS12zip_iteratorIN4cuda3std3__45tupleIJNSB_6detail15normal_iteratorINSB_10device_ptrIfEEEESL_SL_EEEEEjS7_S6_NS5_26TransformationCustomTuple2EEEvT0_PT3_T1_NS0_13GridEvenShareISS_EET2_T4_E12temp_storage+56];
	ld.shared.f32 	%f408, [_ZZN3cub18CUB_300001_SM_10006detail6reduce18DeviceReduceKernelINS2_10policy_hubIN18ActivationFunction12CustomTuple2EjNS5_15SumCustomTuple2EE10Policy1000EN6thrust24THRUST_300001_SM_1000_NS12zip_iteratorIN4cuda3std3__45tupleIJNSB_6detail15normal_iteratorINSB_10device_ptrIfEEEESL_SL_EEEEEjS7_S6_NS5_26TransformationCustomTuple2EEEvT0_PT3_T1_NS0_13GridEvenShareISS_EET2_T4_E12temp_storage+60];
	add.f32 	%f409, %f405, %f407;
	add.f32 	%f410, %f406, %f408;
	selp.f32 	%f411, %f409, %f405, %p45;
	selp.f32 	%f412, %f410, %f406, %p45;
	setp.gt.u32 	%p46, %r5, 224;
	ld.shared.f32 	%f413, [_ZZN3cub18CUB_300001_SM_10006detail6reduce18DeviceReduceKernelINS2_10policy_hubIN18ActivationFunction12CustomTuple2EjNS5_15SumCustomTuple2EE10Policy1000EN6thrust24THRUST_300001_SM_1000_NS12zip_iteratorIN4cuda3std3__45tupleIJNSB_6detail15normal_iteratorINSB_10device_ptrIfEEEESL_SL_EEEEEjS7_S6_NS5_26TransformationCustomTuple2EEEvT0_PT3_T1_NS0_13GridEvenShareISS_EET2_T4_E12temp_storage+64];
	ld.shared.f32 	%f414, [_ZZN3cub18CUB_300001_SM_10006detail6reduce18DeviceReduceKernelINS2_10policy_hubIN18ActivationFunction12CustomTuple2EjNS5_15SumCustomTuple2EE10Policy1000EN6thrust24THRUST_300001_SM_1000_NS12zip_iteratorIN4cuda3std3__45tupleIJNSB_6detail15normal_iteratorINSB_10device_ptrIfEEEESL_SL_EEEEEjS7_S6_NS5_26TransformationCustomTuple2EEEvT0_PT3_T1_NS0_13GridEvenShareISS_EET2_T4_E12temp_storage+68];
	add.f32 	%f415, %f411, %f413;
	add.f32 	%f416, %f412, %f414;
	selp.f32 	%f506, %f415, %f411, %p46;
	selp.f32 	%f505, %f416, %f412, %p46;
	bra.uni 	$L__BB2_46;
$L__BB2_25:
	mov.u32 	%r27, %tid.x;
	add.s32 	%r57, %r27, %r4;
	cvta.to.global.u64 	%rd9, %rd5;
	mul.wide.u32 	%rd10, %r57, 4;
	add.s64 	%rd11, %rd9, %rd10;
	add.s64 	%rd12, %rd2, %rd10;
	add.s64 	%rd13, %rd3, %rd10;
	ld.global.f32 	%f77, [%rd11];
	ld.global.f32 	%f78, [%rd12];
	ld.global.f32 	%f79, [%rd13];
	ld.global.f32 	%f80, [%rd11+1024];
	ld.global.f32 	%f81, [%rd12+1024];
	mul.f32 	%f82, %f80, %f81;
	ld.global.f32 	%f83, [%rd13+1024];
	mul.f32 	%f84, %f80, %f83;
	ld.global.f32 	%f85, [%rd11+2048];
	ld.global.f32 	%f86, [%rd12+2048];
	ld.global.f32 	%f87, [%rd13+2048];
	ld.global.f32 	%f88, [%rd11+3072];
	ld.global.f32 	%f89, [%rd12+3072];
	ld.global.f32 	%f90, [%rd13+3072];
	ld.global.f32 	%f91, [%rd11+4096];
	ld.global.f32 	%f92, [%rd12+4096];
	ld.global.f32 	%f93, [%rd13+4096];
	ld.global.f32 	%f94, [%rd11+5120];
	ld.global.f32 	%f95, [%rd12+5120];
	ld.global.f32 	%f96, [%rd13+5120];
	ld.global.f32 	%f97, [%rd11+6144];
	ld.global.f32 	%f98, [%rd12+6144];
	ld.global.f32 	%f99, [%rd13+6144];
	ld.global.f32 	%f100, [%rd11+7168];
	ld.global.f32 	%f101, [%rd12+7168];
	ld.global.f32 	%f102, [%rd13+7168];
	fma.rn.f32 	%f103, %f77, %f78, %f82;
	fma.rn.f32 	%f104, %f77, %f79, %f84;
	fma.rn.f32 	%f105, %f85, %f86, %f103;
	fma.rn.f32 	%f106, %f85, %f87, %f104;
	fma.rn.f32 	%f107, %f88, %f89, %f105;
	fma.rn.f32 	%f108, %f88, %f90, %f106;
	fma.rn.f32 	%f109, %f91, %f92, %f107;
	fma.rn.f32 	%f110, %f91, %f93, %f108;
	fma.rn.f32 	%f111, %f94, %f95, %f109;
	fma.rn.f32 	%f112, %f94, %f96, %f110;
	fma.rn.f32 	%f113, %f97, %f98, %f111;
	fma.rn.f32 	%f114, %f97, %f99, %f112;
	fma.rn.f32 	%f504, %f100, %f101, %f113;
	fma.rn.f32 	%f503, %f100, %f102, %f114;
	shl.b32 	%r28, %r2, 11;
	setp.lt.u32 	%p2, %r5, %r28;
	@%p2 bra 	$L__BB2_42;
	add.s32 	%r59, %r27, %r28;
	add.s32 	%r60, %r59, %r4;
	add.s32 	%r299, %r60, 1024;
	not.b32 	%r61, %r27;
	add.s32 	%r62, %r61, %r1;
	sub.s32 	%r63, %r62, %r28;
	sub.s32 	%r298, %r63, %r4;
	mov.b32 	%r300, 0;
	mov.u32 	%r301, %r4;
$L__BB2_27:
	shl.b32 	%r35, %r2, 11;
	add.s32 	%r301, %r301, %r35;
	add.s32 	%r64, %r1, -2048;
	setp.gt.u32 	%p3, %r301, %r64;
	@%p3 bra 	$L__BB2_29;
	add.s32 	%r65, %r27, %r301;
	cvta.to.global.u64 	%rd14, %rd5;
	mul.wide.u32 	%rd15, %r65, 4;
	add.s64 	%rd16, %rd14, %rd15;
	add.s64 	%rd17, %rd2, %rd15;
	add.s64 	%rd18, %rd3, %rd15;
	ld.global.f32 	%f115, [%rd16];
	ld.global.f32 	%f116, [%rd17];
	ld.global.f32 	%f117, [%rd18];
	ld.global.f32 	%f118, [%rd16+1024];
	ld.global.f32 	%f119, [%rd17+1024];
	ld.global.f32 	%f120, [%rd18+1024];
	ld.global.f32 	%f121, [%rd16+2048];
	ld.global.f32 	%f122, [%rd17+2048];
	ld.global.f32 	%f123, [%rd18+2048];
	ld.global.f32 	%f124, [%rd16+3072];
	ld.global.f32 	%f125, [%rd17+3072];
	ld.global.f32 	%f126, [%rd18+3072];
	ld.global.f32 	%f127, [%rd16+4096];
	ld.global.f32 	%f128, [%rd17+4096];
	ld.global.f32 	%f129, [%rd18+4096];
	ld.global.f32 	%f130, [%rd16+5120];
	ld.global.f32 	%f131, [%rd17+5120];
	ld.global.f32 	%f132, [%rd18+5120];
	ld.global.f32 	%f133, [%rd16+6144];
	ld.global.f32 	%f134, [%rd17+6144];
	ld.global.f32 	%f135, [%rd18+6144];
	ld.global.f32 	%f136, [%rd16+7168];
	ld.global.f32 	%f137, [%rd17+7168];
	ld.global.f32 	%f138, [%rd18+7168];
	fma.rn.f32 	%f139, %f115, %f116, %f504;
	fma.rn.f32 	%f140, %f115, %f117, %f503;
	fma.rn.f32 	%f141, %f118, %f119, %f139;
	fma.rn.f32 	%f142, %f118, %f120, %f140;
	fma.rn.f32 	%f143, %f121, %f122, %f141;
	fma.rn.f32 	%f144, %f121, %f123, %f142;
	fma.rn.f32 	%f145, %f124, %f125, %f143;
	fma.rn.f32 	%f146, %f124, %f126, %f144;
	fma.rn.f32 	%f147, %f127, %f128, %f145;
	fma.rn.f32 	%f148, %f127, %f129, %f146;
	fma.rn.f32 	%f149, %f130, %f131, %f147;
	fma.rn.f32 	%f150, %f130, %f132, %f148;
	fma.rn.f32 	%f151, %f133, %f134, %f149;
	fma.rn.f32 	%f152, %f133, %f135, %f150;
	fma.rn.f32 	%f504, %f136, %f137, %f151;
	fma.rn.f32 	%f503, %f136, %f138, %f152;
	sub.s32 	%r66, %r1, %r301;
	shl.b32 	%r67, %r2, 11;
	setp.lt.u32 	%p4, %r66, %r67;
	add.s32 	%r300, %r300, 1;
	add.s32 	%r299, %r299, %r67;
	sub.s32 	%r298, %r298, %r67;
	@%p4 bra 	$L__BB2_42;
	bra.uni 	$L__BB2_27;
$L__BB2_29:
	setp.le.u32 	%p5, %r1, %r301;
	sub.s32 	%r68, %r1, %r301;
	setp.ge.s32 	%p6, %r27, %r68;
	or.pred  	%p7, %p5, %p6;
	@%p7 bra 	$L__BB2_42;
	cvta.to.global.u64 	%rd4, %rd5;
	not.b32 	%r70, %r27;
	add.s32 	%r40, %r1, %r70;
	add.s32 	%r71, %r35, %r4;
	sub.s32 	%r72, %r40, %r71;
	mul.lo.s32 	%r73, %r2, %r300;
	shl.b32 	%r74, %r73, 11;
	sub.s32 	%r75, %r72, %r74;
	shr.u32 	%r76, %r75, 8;
	add.s32 	%r41, %r76, 1;
	and.b32  	%r42, %r41, 7;
	setp.lt.u32 	%p8, %r75, 1792;
	mov.u32 	%r306, %r27;
	@%p8 bra 	$L__BB2_34;
	or.b32  	%r304, %r27, 1024;
	shr.u32 	%r77, %r298, 8;
	add.s32 	%r78, %r77, 1;
	and.b32  	%r79, %r78, 33554424;
	neg.s32 	%r302, %r79;
$L__BB2_32:
	.pragma "nounroll";
	add.s32 	%r80, %r299, -1024;
	mul.wide.u32 	%rd19, %r80, 4;
	add.s64 	%rd20, %rd4, %rd19;
	add.s64 	%rd21, %rd2, %rd19;
	add.s64 	%rd22, %rd3, %rd19;
	ld.global.f32 	%f154, [%rd20];
	ld.global.f32 	%f155, [%rd21];
	ld.global.f32 	%f156, [%rd22];
	fma.rn.f32 	%f157, %f154, %f155, %f504;
	fma.rn.f32 	%f158, %f154, %f156, %f503;
	add.s32 	%r81, %r299, -768;
	mul.wide.u32 	%rd23, %r81, 4;
	add.s64 	%rd24, %rd4, %rd23;
	add.s64 	%rd25, %rd2, %rd23;
	add.s64 	%rd26, %rd3, %rd23;
	ld.global.f32 	%f159, [%rd24];
	ld.global.f32 	%f160, [%rd25];
	ld.global.f32 	%f161, [%rd26];
	fma.rn.f32 	%f162, %f159, %f160, %f157;
	fma.rn.f32 	%f163, %f159, %f161, %f158;
	add.s32 	%r82, %r299, -512;
	mul.wide.u32 	%rd27, %r82, 4;
	add.s64 	%rd28, %rd4, %rd27;
	add.s64 	%rd29, %rd2, %rd27;
	add.s64 	%rd30, %rd3, %rd27;
	ld.global.f32 	%f164, [%rd28];
	ld.global.f32 	%f165, [%rd29];
	ld.global.f32 	%f166, [%rd30];
	fma.rn.f32 	%f167, %f164, %f165, %f162;
	fma.rn.f32 	%f168, %f164, %f166, %f163;
	add.s32 	%r83, %r299, 768;
	add.s32 	%r84, %r299, -256;
	mul.wide.u32 	%rd31, %r84, 4;
	add.s64 	%rd32, %rd4, %rd31;
	add.s64 	%rd33, %rd2, %rd31;
	add.s64 	%rd34, %rd3, %rd31;
	ld.global.f32 	%f169, [%rd32];
	ld.global.f32 	%f170, [%rd33];
	ld.global.f32 	%f171, [%rd34];
	fma.rn.f32 	%f172, %f169, %f170, %f167;
	fma.rn.f32 	%f173, %f169, %f171, %f168;
	mul.wide.u32 	%rd35, %r299, 4;
	add.s64 	%rd36, %rd4, %rd35;
	add.s64 	%rd37, %rd2, %rd35;
	add.s64 	%rd38, %rd3, %rd35;
	ld.global.f32 	%f174, [%rd36];
	ld.global.f32 	%f175, [%rd37];
	ld.global.f32 	%f176, [%rd38];
	fma.rn.f32 	%f177, %f174, %f175, %f172;
	fma.rn.f32 	%f178, %f174, %f176, %f173;
	add.s32 	%r85, %r299, 256;
	mul.wide.u32 	%rd39, %r85, 4;
	add.s64 	%rd40, %rd4, %rd39;
	add.s64 	%rd41, %rd2, %rd39;
	add.s64 	%rd42, %rd3, %rd39;
	ld.global.f32 	%f179, [%rd40];
	ld.global.f32 	%f180, [%rd41];
	ld.global.f32 	%f181, [%rd42];
	fma.rn.f32 	%f182, %f179, %f180, %f177;
	fma.rn.f32 	%f183, %f179, %f181, %f178;
	add.s32 	%r86, %r299, 512;
	mul.wide.u32 	%rd43, %r86, 4;
	add.s64 	%rd44, %rd4, %rd43;
	add.s64 	%rd45, %rd2, %rd43;
	add.s64 	%rd46, %rd3, %rd43;
	ld.global.f32 	%f184, [%rd44];
	ld.global.f32 	%f185, [%rd45];
	ld.global.f32 	%f186, [%rd46];
	fma.rn.f32 	%f187, %f184, %f185, %f182;
	fma.rn.f32 	%f188, %f184, %f186, %f183;
	mul.wide.u32 	%rd47, %r83, 4;
	add.s64 	%rd48, %rd4, %rd47;
	add.s64 	%rd49, %rd2, %rd47;
	add.s64 	%rd50, %rd3, %rd47;
	ld.global.f32 	%f189, [%rd48];
	ld.global.f32 	%f190, [%rd49];
	ld.global.f32 	%f191, [%rd50];
	fma.rn.f32 	%f504, %f189, %f190, %f187;
	fma.rn.f32 	%f503, %f189, %f191, %f188;
	add.s32 	%r304, %r304, 2048;
	add.s32 	%r299, %r299, 2048;
	add.s32 	%r302, %r302, 8;
	setp.ne.s32 	%p9, %r302, 0;
	@%p9 bra 	$L__BB2_32;
	add.s32 	%r306, %r304, -1024;
$L__BB2_34:
	setp.eq.s32 	%p10, %r42, 0;
	@%p10 bra 	$L__BB2_42;
	setp.lt.u32 	%p11, %r42, 4;
	@%p11 bra 	$L__BB2_37;
	add.s32 	%r87, %r306, %r301;
	mul.wide.u32 	%rd51, %r87, 4;
	add.s64 	%rd52, %rd4, %rd51;
	add.s64 	%rd53, %rd2, %rd51;
	add.s64 	%rd54, %rd3, %rd51;
	ld.global.f32 	%f193, [%rd52];
	ld.global.f32 	%f194, [%rd53];
	ld.global.f32 	%f195, [%rd54];
	fma.rn.f32 	%f196, %f193, %f194, %f504;
	fma.rn.f32 	%f197, %f193, %f195, %f503;
	add.s32 	%r88, %r87, 256;
	mul.wide.u32 	%rd55, %r88, 4;
	add.s64 	%rd56, %rd4, %rd55;
	add.s64 	%rd57, %rd2, %rd55;
	add.s64 	%rd58, %rd3, %rd55;
	ld.global.f32 	%f198, [%rd56];
	ld.global.f32 	%f199, [%rd57];
	ld.global.f32 	%f200, [%rd58];
	fma.rn.f32 	%f201, %f198, %f199, %f196;
	fma.rn.f32 	%f202, %f198, %f200, %f197;
	add.s32 	%r89, %r87, 512;
	mul.wide.u32 	%rd59, %r89, 4;
	add.s64 	%rd60, %rd4, %rd59;
	add.s64 	%rd61, %rd2, %rd59;
	add.s64 	%rd62, %rd3, %rd59;
	ld.global.f32 	%f203, [%rd60];
	ld.global.f32 	%f204, [%rd61];
	ld.global.f32 	%f205, [%rd62];
	fma.rn.f32 	%f206, %f203, %f204, %f201;
	fma.rn.f32 	%f207, %f203, %f205, %f202;
	add.s32 	%r90, %r87, 768;
	mul.wide.u32 	%rd63, %r90, 4;
	add.s64 	%rd64, %rd4, %rd63;
	add.s64 	%rd65, %rd2, %rd63;
	add.s64 	%rd66, %rd3, %rd63;
	ld.global.f32 	%f208, [%rd64];
	ld.global.f32 	%f209, [%rd65];
	ld.global.f32 	%f210, [%rd66];
	fma.rn.f32 	%f504, %f208, %f209, %f206;
	fma.rn.f32 	%f503, %f208, %f210, %f207;
	add.s32 	%r306, %r306, 1024;
$L__BB2_37:
	and.b32  	%r91, %r41, 3;
	setp.eq.s32 	%p12, %r91, 0;
	@%p12 bra 	$L__BB2_42;
	setp.eq.s32 	%p13, %r91, 1;
	@%p13 bra 	$L__BB2_40;
	add.s32 	%r92, %r306, %r301;
	mul.wide.u32 	%rd67, %r92, 4;
	add.s64 	%rd68, %rd4, %rd67;
	add.s64 	%rd69, %rd2, %rd67;
	add.s64 	%rd70, %rd3, %rd67;
	ld.global.f32 	%f212, [%rd68];
	ld.global.f32 	%f213, [%rd69];
	ld.global.f32 	%f214, [%rd70];
	fma.rn.f32 	%f215, %f212, %f213, %f504;
	fma.rn.f32 	%f216, %f212, %f214, %f503;
	add.s32 	%r93, %r92, 256;
	mul.wide.u32 	%rd71, %r93, 4;
	add.s64 	%rd72, %rd4, %rd71;
	add.s64 	%rd73, %rd2, %rd71;
	add.s64 	%rd74, %rd3, %rd71;
	ld.global.f32 	%f217, [%rd72];
	ld.global.f32 	%f218, [%rd73];
	ld.global.f32 	%f219, [%rd74];
	fma.rn.f32 	%f504, %f217, %f218, %f215;
	fma.rn.f32 	%f503, %f217, %f219, %f216;
	add.s32 	%r306, %r306, 512;
$L__BB2_40:
	and.b32  	%r94, %r40, 256;
	setp.ne.s32 	%p14, %r94, 0;
	@%p14 bra 	$L__BB2_42;
	add.s32 	%r95, %r306, %r301;
	mul.wide.u32 	%rd75, %r95, 4;
	add.s64 	%rd76, %rd4, %rd75;
	add.s64 	%rd77, %rd2, %rd75;
	add.s64 	%rd78, %rd3, %rd75;
	ld.global.f32 	%f220, [%rd76];
	ld.global.f32 	%f221, [%rd77];
	ld.global.f32 	%f222, [%rd78];
	fma.rn.f32 	%f504, %f220, %f221, %f504;
	fma.rn.f32 	%f503, %f220, %f222, %f503;
$L__BB2_42:
	// begin inline asm
	mov.u32 %r96, %laneid;
	// end inline asm
	mov.b32 	%r98, %f504;
	mov.b32 	%r104, 1;
	mov.b32 	%r145, 31;
	mov.b32 	%r146, -1;
	// begin inline asm
	shfl.sync.down.b32 %r97, %r98, %r104, %r145, %r146;
	// end inline asm
	mov.b32 	%r103, %f503;
	// begin inline asm
	shfl.sync.down.b32 %r102, %r103, %r104, %r145, %r146;
	// end inline asm
	mov.b32 	%f223, %r97;
	mov.b32 	%f224, %r102;
	setp.gt.s32 	%p15, %r96, 30;
	add.f32 	%f225, %f504, %f223;
	add.f32 	%f226, %f503, %f224;
	selp.f32 	%f227, %f504, %f225, %p15;
	selp.f32 	%f228, %f503, %f226, %p15;
	mov.b32 	%r108, %f227;
	mov.b32 	%r114, 2;
	// begin inline asm
	shfl.sync.down.b32 %r107, %r108, %r114, %r145, %r146;
	// end inline asm
	mov.b32 	%r113, %f228;
	// begin inline asm
	shfl.sync.down.b32 %r112, %r113, %r114, %r145, %r146;
	// end inline asm
	mov.b32 	%f229, %r107;
	mov.b32 	%f230, %r112;
	setp.gt.s32 	%p16, %r96, 29;
	add.f32 	%f231, %f227, %f229;
	add.f32 	%f232, %f228, %f230;
	selp.f32 	%f233, %f227, %f231, %p16;
	selp.f32 	%f234, %f228, %f232, %p16;
	mov.b32 	%r118, %f233;
	mov.b32 	%r124, 4;
	// begin inline asm
	shfl.sync.down.b32 %r117, %r118, %r124, %r145, %r146;
	// end inline asm
	mov.b32 	%r123, %f234;
	// begin inline asm
	shfl.sync.down.b32 %r122, %r123, %r124, %r145, %r146;
	// end inline asm
	mov.b32 	%f235, %r117;
	mov.b32 	%f236, %r122;
	setp.gt.s32 	%p17, %r96, 27;
	add.f32 	%f237, %f233, %f235;
	add.f32 	%f238, %f234, %f236;
	selp.f32 	%f239, %f233, %f237, %p17;
	selp.f32 	%f240, %f234, %f238, %p17;
	mov.b32 	%r128, %f239;
	mov.b32 	%r134, 8;
	// begin inline asm
	shfl.sync.down.b32 %r127, %r128, %r134, %r145, %r146;
	// end inline asm
	mov.b32 	%r133, %f240;
	// begin inline asm
	shfl.sync.down.b32 %r132, %r133, %r134, %r145, %r146;
	// end inline asm
	mov.b32 	%f241, %r127;
	mov.b32 	%f242, %r132;
	setp.gt.s32 	%p18, %r96, 23;
	add.f32 	%f243, %f239, %f241;
	add.f32 	%f244, %f240, %f242;
	selp.f32 	%f245, %f239, %f243, %p18;
	selp.f32 	%f246, %f240, %f244, %p18;
	mov.b32 	%r138, %f245;
	mov.b32 	%r144, 16;
	// begin inline asm
	shfl.sync.down.b32 %r137, %r138, %r144, %r145, %r146;
	// end inline asm
	mov.b32 	%r143, %f246;
	// begin inline asm
	shfl.sync.down.b32 %r142, %r143, %r144, %r145, %r146;
	// end inline asm
	mov.b32 	%f247, %r137;
	mov.b32 	%f248, %r142;
	setp.gt.s32 	%p19, %r96, 15;
	add.f32 	%f69, %f245, %f247;
	add.f32 	%f70, %f246, %f248;
	selp.f32 	%f506, %f245, %f69, %p19;
	selp.f32 	%f505, %f246, %f70, %p19;
	setp.ne.s32 	%p20, %r96, 0;
	@%p20 bra 	$L__BB2_44;
	shr.u32 	%r147, %r27, 2;
	and.b32  	%r148, %r147, 248;
	mov.u32 	%r149, _ZZN3cub18CUB_300001_SM_10006detail6reduce18DeviceReduceKernelINS2_10policy_hubIN18ActivationFunction12CustomTuple2EjNS5_15SumCustomTuple2EE10Policy1000EN6thrust24THRUST_300001_SM_1000_NS12zip_iteratorIN4cuda3std3__45tupleIJNSB_6detail15normal_iteratorINSB_10device_ptrIfEEEESL_SL_EEEEEjS7_S6_NS5_26TransformationCustomTuple2EEEvT0_PT3_T1_NS0_13GridEvenShareISS_EET2_T4_E12temp_storage;
	add.s32 	%r150, %r149, %r148;
	st.shared.f32 	[%r150+8], %f69;
	st.shared.f32 	[%r150+12], %f70;
$L__BB2_44:
	bar.sync 	0;
	setp.ne.s32 	%p21, %r27, 0;
	@%p21 bra 	$L__BB2_46;
	ld.shared.f32 	%f249, [_ZZN3cub18CUB_300001_SM_10006detail6reduce18DeviceReduceKernelINS2_10policy_hubIN18ActivationFunction12CustomTuple2EjNS5_15SumCustomTuple2EE10Policy1000EN6thrust24THRUST_300001_SM_1000_NS12zip_iteratorIN4cuda3std3__45tupleIJNSB_6detail15normal_iteratorINSB_10device_ptrIfEEEESL_SL_EEEEEjS7_S6_NS5_26TransformationCustomTuple2EEEvT0_PT3_T1_NS0_13GridEvenShareISS_EET2_T4_E12temp_storage+16];
	ld.shared.f32 	%f250, [_ZZN3cub18CUB_300001_SM_10006detail6reduce18DeviceReduceKernelINS2_10policy_hubIN18ActivationFunction12CustomTuple2EjNS5_15SumCustomTuple2EE10Policy1000EN6thrust24THRUST_300001_SM_1000_NS12zip_iteratorIN4cuda3std3__45tupleIJNSB_6detail15normal_iteratorINSB_10device_ptrIfEEEESL_SL_EEEEEjS7_S6_NS5_26TransformationCustomTuple2EEEvT0_PT3_T1_NS0_13GridEvenShareISS_EET2_T4_E12temp_storage+20];
	add.f32 	%f251, %f506, %f249;
	add.f32 	%f252, %f505, %f250;
	ld.shared.f32 	%f253, [_ZZN3cub18CUB_300001_SM_10006detail6reduce18DeviceReduceKernelINS2_10policy_hubIN18ActivationFunction12CustomTuple2EjNS5_15SumCustomTuple2EE10Policy1000EN6thrust24THRUST_300001_SM_1000_NS12zip_iteratorIN4cuda3std3__45tupleIJNSB_6detail15normal_iteratorINSB_10device_ptrIfEEEESL_SL_EEEEEjS7_S6_NS5_26TransformationCustomTuple2EEEvT0_PT3_T1_NS0_13GridEvenShareISS_EET2_T4_E12temp_storage+24];
	ld.shared.f32 	%f254, [_ZZN3cub18CUB_300001_SM_10006detail6reduce18DeviceReduceKernelINS2_10policy_hubIN18ActivationFunction12CustomTuple2EjNS5_15SumCustomTuple2EE10Policy1000EN6thrust24THRUST_300001_SM_1000_NS12zip_iteratorIN4cuda3std3__45tupleIJNSB_6detail15normal_iteratorINSB_10device_ptrIfEEEESL_SL_EEEEEjS7_S6_NS5_26TransformationCustomTuple2EEEvT0_PT3_T1_NS0_13GridEvenShareISS_EET2_T4_E12temp_storage+28];
	add.f32 	%f255, %f251, %f253;
	add.f32 	%f256, %f252, %f254;
	ld.shared.f32 	%f257, [_ZZN3cub18CUB_300001_SM_10006detail6reduce18DeviceReduceKernelINS2_10policy_hubIN18ActivationFunction12CustomTuple2EjNS5_15SumCustomTuple2EE10Policy1000EN6thrust24THRUST_300001_SM_1000_NS12zip_iteratorIN4cuda3std3__45tupleIJNSB_6detail15normal_iteratorINSB_10device_ptrIfEEEESL_SL_EEEEEjS7_S6_NS5_26TransformationCustomTuple2EEEvT0_PT3_T1_NS0_13GridEvenShareISS_EET2_T4_E12temp_storage+32];
	ld.shared.f32 	%f258, [_ZZN3cub18CUB_300001_SM_10006detail6reduce18DeviceReduceKernelINS2_10policy_hubIN18ActivationFunction12CustomTuple2EjNS5_15SumCustomTuple2EE10Policy1000EN6thrust24THRUST_300001_SM_1000_NS12zip_iteratorIN4cuda3std3__45tupleIJNSB_6detail15normal_iteratorINSB_10device_ptrIfEEEESL_SL_EEEEEjS7_S6_NS5_26TransformationCustomTuple2EEEvT0_PT3_T1_NS0_13GridEvenShareISS_EET2_T4_E12temp_storage+36];
	add.f32 	%f259, %f255, %f257;
	add.f32 	%f260, %f256, %f258;
	ld.shared.f32 	%f261, [_ZZN3cub18CUB_300001_SM_10006detail6reduce18DeviceReduceKernelINS2_10policy_hubIN18ActivationFunction12CustomTuple2EjNS5_15SumCustomTuple2EE10Policy1000EN6thrust24THRUST_300001_SM_1000_NS12zip_iteratorIN4cuda3std3__45tupleIJNSB_6detail15normal_iteratorINSB_10device_ptrIfEEEESL_SL_EEEEEjS7_S6_NS5_26TransformationCustomTuple2EEEvT0_PT3_T1_NS0_13GridEvenShareISS_EET2_T4_E12temp_storage+40];
	ld.shared.f32 	%f262, [_ZZN3cub18CUB_300001_SM_10006detail6reduce18DeviceReduceKernelINS2_10policy_hubIN18ActivationFunction12CustomTuple2EjNS5_15SumCustomTuple2EE10Policy1000EN6thrust24THRUST_300001_SM_1000_NS12zip_iteratorIN4cuda3std3__45tupleIJNSB_6detail15normal_iteratorINSB_10device_ptrIfEEEESL_SL_EEEEEjS7_S6_NS5_26TransformationCustomTuple2EEEvT0_PT3_T1_NS0_13GridEvenShareISS_EET2_T4_E12temp_storage+44];
	add.f32 	%f263, %f259, %f261;
	add.f32 	%f264, %f260, %f262;
	ld.shared.f32 	%f265, [_ZZN3cub18CUB_300001_SM_10006detail6reduce18DeviceReduceKernelINS2_10policy_hubIN18ActivationFunction12CustomTuple2EjNS5_15SumCustomTuple2EE10Policy1000EN6thrust24THRUST_300001_SM_1000_NS12zip_iteratorIN4cuda3std3__45tupleIJNSB_6detail15normal_iteratorINSB_10device_ptrIfEEEESL_SL_EEEEEjS7_S6_NS5_26TransformationCustomTuple2EEEvT0_PT3_T1_NS0_13GridEvenShareISS_EET2_T4_E12temp_storage+48];
	ld.shared.f32 	%f266, [_ZZN3cub18CUB_300001_SM_10006detail6reduce18DeviceReduceKernelINS2_10policy_hubIN18ActivationFunction12CustomTuple2EjNS5_15SumCustomTuple2EE10Policy1000EN6thrust24THRUST_300001_SM_1000_NS12zip_iteratorIN4cuda3std3__45tupleIJNSB_6detail15normal_iteratorINSB_10device_ptrIfEEEESL_SL_EEEEEjS7_S6_NS5_26TransformationCustomTuple2EEEvT0_PT3_T1_NS0_13GridEvenShareISS_EET2_T4_E12temp_storage+52];
	add.f32 	%f267, %f263, %f265;
	add.f32 	%f268, %f264, %f266;
	ld.shared.f32 	%f269, [_ZZN3cub18CUB_300001_SM_10006detail6reduce18DeviceReduceKernelINS2_10policy_hubIN18ActivationFunction12CustomTuple2EjNS5_15SumCustomTuple2EE10Policy1000EN6thrust24THRUST_300001_SM_1000_NS12zip_iteratorIN4cuda3std3__45tupleIJNSB_6detail15normal_iteratorINSB_10device_ptrIfEEEESL_SL_EEEEEjS7_S6_NS5_26TransformationCustomTuple2EEEvT0_PT3_T1_NS0_13GridEvenShareISS_EET2_T4_E12temp_storage+56];
	ld.shared.f32 	%f270, [_ZZN3cub18CUB_300001_SM_10006detail6reduce18DeviceReduceKernelINS2_10policy_hubIN18ActivationFunction12CustomTuple2EjNS5_15SumCustomTuple2EE10Policy1000EN6thrust24THRUST_300001_SM_1000_NS12zip_iteratorIN4cuda3std3__45tupleIJNSB_6detail15normal_iteratorINSB_10device_ptrIfEEEESL_SL_EEEEEjS7_S6_NS5_26TransformationCustomTuple2EEEvT0_PT3_T1_NS0_13GridEvenShareISS_EET2_T4_E12temp_storage+60];
	add.f32 	%f271, %f267, %f269;
	add.f32 	%f272, %f268, %f270;
	ld.shared.f32 	%f273, [_ZZN3cub18CUB_300001_SM_10006detail6reduce18DeviceReduceKernelINS2_10policy_hubIN18ActivationFunction12CustomTuple2EjNS5_15SumCustomTuple2EE10Policy1000EN6thrust24THRUST_300001_SM_1000_NS12zip_iteratorIN4cuda3std3__45tupleIJNSB_6detail15normal_iteratorINSB_10device_ptrIfEEEESL_SL_EEEEEjS7_S6_NS5_26TransformationCustomTuple2EEEvT0_PT3_T1_NS0_13GridEvenShareISS_EET2_T4_E12temp_storage+64];
	ld.shared.f32 	%f274, [_ZZN3cub18CUB_300001_SM_10006detail6reduce18DeviceReduceKernelINS2_10policy_hubIN18ActivationFunction12CustomTuple2EjNS5_15SumCustomTuple2EE10Policy1000EN6thrust24THRUST_300001_SM_1000_NS12zip_iteratorIN4cuda3std3__45tupleIJNSB_6detail15normal_iteratorINSB_10device_ptrIfEEEESL_SL_EEEEEjS7_S6_NS5_26TransformationCustomTuple2EEEvT0_PT3_T1_NS0_13GridEvenShareISS_EET2_T4_E12temp_storage+68];
	add.f32 	%f506, %f271, %f273;
	add.f32 	%f505, %f272, %f274;
$L__BB2_46:
	mov.u32 	%r290, %tid.x;
	setp.ne.s32 	%p54, %r290, 0;
	@%p54 bra 	$L__BB2_48;
	ld.param.u64 	%rd146, [_ZN3cub18CUB_300001_SM_10006detail6reduce18DeviceReduceKernelINS2_10policy_hubIN18ActivationFunction12CustomTuple2EjNS5_15SumCustomTuple2EE10Policy1000EN6thrust24THRUST_300001_SM_1000_NS12zip_iteratorIN4cuda3std3__45tupleIJNSB_6detail15normal_iteratorINSB_10device_ptrIfEEEESL_SL_EEEEEjS7_S6_NS5_26TransformationCustomTuple2EEEvT0_PT3_T1_NS0_13GridEvenShareISS_EET2_T4__param_1];
	cvta.to.global.u64 	%rd143, %rd146;
	mul.wide.u32 	%rd144, %r3, 8;
	add.s64 	%rd145, %rd143, %rd144;
	st.global.f32 	[%rd145], %f506;
	st.global.f32 	[%rd145+4], %f505;
$L__BB2_48:
	ret;

}
	// .globl	_ZN3cub18CUB_300001_SM_10006detail6reduce28DeviceReduceSingleTileKernelINS2_10policy_hubIN18ActivationFunction12CustomTuple2EjNS5_15SumCustomTuple2EE10Policy1000EPS6_SA_iS7_S6_S6_N4cuda3std3__410__identityEEEvT0_T1_T2_T3_T4_T6_
.visible .entry _ZN3cub18CUB_300001_SM_10006detail6reduce28DeviceReduceSingleTileKernelINS2_10policy_hubIN18ActivationFunction12CustomTuple2EjNS5_15SumCustomTuple2EE10Policy1000EPS6_SA_iS7_S6_S6_N4cuda3std3__410__identityEEEvT0_T1_T2_T3_T4_T6_(
	.param .u64 .ptr .align 1 _ZN3cub18CUB_300001_SM_10006detail6reduce28DeviceReduceSingleTileKernelINS2_10policy_hubIN18ActivationFunction12CustomTuple2EjNS5_15SumCustomTuple2EE10Policy1000EPS6_SA_iS7_S6_S6_N4cuda3std3__410__identityEEEvT0_T1_T2_T3_T4_T6__param_0,
	.param .u64 .ptr .align 1 _ZN3cub18CUB_300001_SM_10006detail6reduce28DeviceReduceSingleTileKernelINS2_10policy_hubIN18ActivationFunction12CustomTuple2EjNS5_15SumCustomTuple2EE10Policy1000EPS6_SA_iS7_S6_S6_N4cuda3std3__410__identityEEEvT0_T1_T2_T3_T4_T6__param_1,
	.param .u32 _ZN3cub18CUB_300001_SM_10006detail6reduce28DeviceReduceSingleTileKernelINS2_10policy_hubIN18ActivationFunction12CustomTuple2EjNS5_15SumCustomTuple2EE10Policy1000EPS6_SA_iS7_S6_S6_N4cuda3std3__410__identityEEEvT0_T1_T2_T3_T4_T6__param_2,
	.param .align 1 .b8 _ZN3cub18CUB_300001_SM_10006detail6reduce28DeviceReduceSingleTileKernelINS2_10policy_hubIN18ActivationFunction12CustomTuple2EjNS5_15SumCustomTuple2EE10Policy1000EPS6_SA_iS7_S6_S6_N4cuda3std3__410__identityEEEvT0_T1_T2_T3_T4_T6__param_3[1],
	.param .align 4 .b8 _ZN3cub18CUB_300001_SM_10006detail6reduce28DeviceReduceSingleTileKernelINS2_10policy_hubIN18ActivationFunction12CustomTuple2EjNS5_15SumCustomTuple2EE10Policy1000EPS6_SA_iS7_S6_S6_N4cuda3std3__410__identityEEEvT0_T1_T2_T3_T4_T6__param_4[8],
	.param .align 1 .b8 _ZN3cub18CUB_300001_SM_10006detail6reduce28DeviceReduceSingleTileKernelINS2_10policy_hubIN18ActivationFunction12CustomTuple2EjNS5_15SumCustomTuple2EE10Policy1000EPS6_SA_iS7_S6_S6_N4cuda3std3__410__identityEEEvT0_T1_T2_T3_T4_T6__param_5[1]
)
.maxntid 256
.minnctapersm 1
{
	.reg .pred 	%p<50>;
	.reg .b32 	%r<291>;
	.reg .b32 	%f<356>;
	.reg .b64 	%rd<79>;
	// demoted variable
	.shared .align 4 .b8 _ZZN3cub18CUB_300001_SM_10006detail6reduce28DeviceReduceSingleTileKernelINS2_10policy_hubIN18ActivationFunction12CustomTuple2EjNS5_15SumCustomTuple2EE10Policy1000EPS6_SA_iS7_S6_S6_N4cuda3std3__410__identityEEEvT0_T1_T2_T3_T4_T6_E12temp_storage[80];
	ld.param.f32 	%f60, [_ZN3cub18CUB_300001_SM_10006detail6reduce28DeviceReduceSingleTileKernelINS2_10policy_hubIN18ActivationFunction12CustomTuple2EjNS5_15SumCustomTuple2EE10Policy1000EPS6_SA_iS7_S6_S6_N4cuda3std3__410__identityEEEvT0_T1_T2_T3_T4_T6__param_4+4];
	ld.param.f32 	%f59, [_ZN3cub18CUB_300001_SM_10006detail6reduce28DeviceReduceSingleTileKernelINS2_10policy_hubIN18ActivationFunction12CustomTuple2EjNS5_15SumCustomTuple2EE10Policy1000EPS6_SA_iS7_S6_S6_N4cuda3std3__410__identityEEEvT0_T1_T2_T3_T4_T6__param_4];
	ld.param.u64 	%rd9, [_ZN3cub18CUB_300001_SM_10006detail6reduce28DeviceReduceSingleTileKernelINS2_10policy_hubIN18ActivationFunction12CustomTuple2EjNS5_15SumCustomTuple2EE10Policy1000EPS6_SA_iS7_S6_S6_N4cuda3std3__410__identityEEEvT0_T1_T2_T3_T4_T6__param_0];
	ld.param.u64 	%rd10, [_ZN3cub18CUB_300001_SM_10006detail6reduce28DeviceReduceSingleTileKernelINS2_10policy_hubIN18ActivationFunction12CustomTuple2EjNS5_15SumCustomTuple2EE10Policy1000EPS6_SA_iS7_S6_S6_N4cuda3std3__410__identityEEEvT0_T1_T2_T3_T4_T6__param_1];
	ld.param.u32 	%r34, [_ZN3cub18CUB_300001_SM_10006detail6reduce28DeviceReduceSingleTileKernelINS2_10policy_hubIN18ActivationFunction12CustomTuple2EjNS5_15SumCustomTuple2EE10Policy1000EPS6_SA_iS7_S6_S6_N4cuda3std3__410__identityEEEvT0_T1_T2_T3_T4_T6__param_2];
	cvta.to.global.u64 	%rd1, %rd10;
	setp.ne.s32 	%p1, %r34, 0;
	@%p1 bra 	$L__BB3_3;
	mov.u32 	%r277, %tid.x;
	setp.ne.s32 	%p49, %r277, 0;
	@%p49 bra 	$L__BB3_39;
	st.global.f32 	[%rd1], %f59;
	st.global.f32 	[%rd1+4], %f60;
	bra.uni 	$L__BB3_39;
$L__BB3_3:
	setp.gt.s32 	%p2, %r34, 2047;
	@%p2 bra 	$L__BB3_21;
	mov.u32 	%r1, %tid.x;
	setp.ge.s32 	%p19, %r1, %r34;
	mov.f32 	%f338, 0f00000000;
	mov.f32 	%f339, %f338;
	mov.u32 	%r281, %r1;
	@%p19 bra 	$L__BB3_6;
	mul.wide.u32 	%rd64, %r1, 8;
	add.s64 	%rd62, %rd9, %rd64;
	// begin inline asm
	ld.global.nc.u32 %r141, [%rd62];
	// end inline asm
	add.s64 	%rd63, %rd62, 4;
	// begin inline asm
	ld.global.nc.u32 %r142, [%rd63];
	// end inline asm
	mov.b32 	%f339, %r141;
	mov.b32 	%f338, %r142;
	add.s32 	%r281, %r1, 256;
$L__BB3_6:
	setp.ge.s32 	%p20, %r281, %r34;
	@%p20 bra 	$L__BB3_12;
	not.b32 	%r143, %r281;
	add.s32 	%r4, %r34, %r143;
	and.b32  	%r144, %r4, 768;
	setp.eq.s32 	%p21, %r144, 768;
	@%p21 bra 	$L__BB3_10;
	mul.wide.u32 	%rd65, %r281, 8;
	add.s64 	%rd77, %rd9, %rd65;
	shr.u32 	%r145, %r4, 8;
	add.s32 	%r146, %r145, 1;
	and.b32  	%r147, %r146, 3;
	neg.s32 	%r279, %r147;
$L__BB3_9:
	.pragma "nounroll";
	// begin inline asm
	ld.global.nc.u32 %r148, [%rd77];
	// end inline asm
	add.s64 	%rd67, %rd77, 4;
	// begin inline asm
	ld.global.nc.u32 %r149, [%rd67];
	// end inline asm
	mov.b32 	%f190, %r148;
	mov.b32 	%f191, %r149;
	add.f32 	%f339, %f339, %f190;
	add.f32 	%f338, %f338, %f191;
	add.s32 	%r281, %r281, 256;
	add.s64 	%rd77, %rd77, 2048;
	add.s32 	%r279, %r279, 1;
	setp.ne.s32 	%p22, %r279, 0;
	@%p22 bra 	$L__BB3_9;
$L__BB3_10:
	setp.lt.u32 	%p23, %r4, 768;
	@%p23 bra 	$L__BB3_12;
$L__BB3_11:
	mul.wide.s32 	%rd76, %r281, 8;
	add.s64 	%rd68, %rd9, %rd76;
	// begin inline asm
	ld.global.nc.u32 %r150, [%rd68];
	// end inline asm
	add.s64 	%rd69, %rd68, 4;
	// begin inline asm
	ld.global.nc.u32 %r151, [%rd69];
	// end inline asm
	mov.b32 	%f192, %r150;
	mov.b32 	%f193, %r151;
	add.f32 	%f194, %f339, %f192;
	add.f32 	%f195, %f338, %f193;
	add.s64 	%rd70, %rd68, 2048;
	// begin inline asm
	ld.global.nc.u32 %r152, [%rd70];
	// end inline asm
	add.s64 	%rd71, %rd68, 2052;
	// begin inline asm
	ld.global.nc.u32 %r153, [%rd71];
	// end inline asm
	mov.b32 	%f196, %r152;
	mov.b32 	%f197, %r153;
	add.f32 	%f198, %f194, %f196;
	add.f32 	%f199, %f195, %f197;
	add.s64 	%rd72, %rd68, 4096;
	// begin inline asm
	ld.global.nc.u32 %r154, [%rd72];
	// end inline asm
	add.s64 	%rd73, %rd68, 4100;
	// begin inline asm
	ld.global.nc.u32 %r155, [%rd73];
	// end inline asm
	mov.b32 	%f200, %r154;
	mov.b32 	%f201, %r155;
	add.f32 	%f202, %f198, %f200;
	add.f32 	%f203, %f199, %f201;
	add.s64 	%rd74, %rd68, 6144;
	// begin inline asm
	ld.global.nc.u32 %r156, [%rd74];
	// end inline asm
	add.s64 	%rd75, %rd68, 6148;
	// begin inline asm
	ld.global.nc.u32 %r157, [%rd75];
	// end inline asm
	mov.b32 	%f204, %r156;
	mov.b32 	%f205, %r157;
	add.f32 	%f339, %f202, %f204;
	add.f32 	%f338, %f203, %f205;
	add.s32 	%r281, %r281, 1024;
	setp.lt.s32 	%p24, %r281, %r34;
	@%p24 bra 	$L__BB3_11;
$L__BB3_12:
	setp.lt.s32 	%p25, %r34, 256;
	@%p25 bra 	$L__BB3_17;
	// begin inline asm
	mov.u32 %r221, %laneid;
	// end inline asm
	mov.b32 	%r223, %f339;
	mov.b32 	%r229, 1;
	mov.b32 	%r270, 31;
	mov.b32 	%r271, -1;
	// begin inline asm
	shfl.sync.down.b32 %r222, %r223, %r229, %r270, %r271;
	// end inline asm
	mov.b32 	%r228, %f338;
	// begin inline asm
	shfl.sync.down.b32 %r227, %r228, %r229, %r270, %r271;
	// end inline asm
	mov.b32 	%f274, %r222;
	mov.b32 	%f275, %r227;
	setp.gt.s32 	%p41, %r221, 30;
	add.f32 	%f276, %f339, %f274;
	add.f32 	%f277, %f338, %f275;
	selp.f32 	%f278, %f338, %f277, %p41;
	selp.f32 	%f279, %f339, %f276, %p41;
	mov.b32 	%r233, %f279;
	mov.b32 	%r239, 2;
	// begin inline asm
	shfl.sync.down.b32 %r232, %r233, %r239, %r270, %r271;
	// end inline asm
	mov.b32 	%r238, %f278;
	// begin inline asm
	shfl.sync.down.b32 %r237, %r238, %r239, %r270, %r271;
	// end inline asm
	mov.b32 	%f280, %r232;
	mov.b32 	%f281, %r237;
	setp.gt.s32 	%p42, %r221, 29;
	add.f32 	%f282, %f279, %f280;
	add.f32 	%f283, %f278, %f281;
	selp.f32 	%f284, %f278, %f283, %p42;
	selp.f32 	%f285, %f279, %f282, %p42;
	mov.b32 	%r243, %f285;
	mov.b32 	%r249, 4;
	// begin inline asm
	shfl.sync.down.b32 %r242, %r243, %r249, %r270, %r271;
	// end inline asm
	mov.b32 	%r248, %f284;
	// begin inline asm
	shfl.sync.down.b32 %r247, %r248, %r249, %r270, %r271;
	// end inline asm
	mov.b32 	%f286, %r242;
	mov.b32 	%f287, %r247;
	setp.gt.s32 	%p43, %r221, 27;
	add.f32 	%f288, %f285, %f286;
	add.f32 	%f289, %f284, %f287;
	selp.f32 	%f290, %f285, %f288, %p43;
	selp.f32 	%f291, %f284, %f289, %p43;
	mov.b32 	%r253, %f290;
	mov.b32 	%r259, 8;
	// begin inline asm
	shfl.sync.down.b32 %r252, %r253, %r259, %r270, %r271;
	// end inline asm
	mov.b32 	%r258, %f291;
	// begin inline asm
	shfl.sync.down.b32 %r257, %r258, %r259, %r270, %r271;
	// end inline asm
	mov.b32 	%f292, %r252;
	mov.b32 	%f293, %r257;
	setp.gt.s32 	%p44, %r221, 23;
	add.f32 	%f294, %f290, %f292;
	add.f32 	%f295, %f291, %f293;
	selp.f32 	%f296, %f290, %f294, %p44;
	selp.f32 	%f297, %f291, %f295, %p44;
	mov.b32 	%r263, %f296;
	mov.b32 	%r269, 16;
	// begin inline asm
	shfl.sync.down.b32 %r262, %r263, %r269, %r270, %r271;
	// end inline asm
	mov.b32 	%r268, %f297;
	// begin inline asm
	shfl.sync.down.b32 %r267, %r268, %r269, %r270, %r271;
	// end inline asm
	mov.b32 	%f298, %r262;
	mov.b32 	%f299, %r267;
	setp.gt.s32 	%p45, %r221, 15;
	add.f32 	%f19, %f296, %f298;
	add.f32 	%f20, %f297, %f299;
	selp.f32 	%f355, %f296, %f19, %p45;
	selp.f32 	%f354, %f297, %f20, %p45;
	setp.ne.s32 	%p46, %r221, 0;
	@%p46 bra 	$L__BB3_15;
	shr.u32 	%r272, %r1, 2;
	and.b32  	%r273, %r272, 248;
	mov.u32 	%r274, _ZZN3cub18CUB_300001_SM_10006detail6reduce28DeviceReduceSingleTileKernelINS2_10policy_hubIN18ActivationFunction12CustomTuple2EjNS5_15SumCustomTuple2EE10Policy1000EPS6_SA_iS7_S6_S6_N4cuda3std3__410__identityEEEvT0_T1_T2_T3_T4_T6_E12temp_storage;
	add.s32 	%r275, %r274, %r273;
	st.shared.f32 	[%r275+8], %f19;
	st.shared.f32 	[%r275+12], %f20;
$L__BB3_15:
	bar.sync 	0;
	setp.ne.s32 	%p47, %r1, 0;
	@%p47 bra 	$L__BB3_37;
	ld.shared.f32 	%f300, [_ZZN3cub18CUB_300001_SM_10006detail6reduce28DeviceReduceSingleTileKernelINS2_10policy_hubIN18ActivationFunction12CustomTuple2EjNS5_15SumCustomTuple2EE10Policy1000EPS6_SA_iS7_S6_S6_N4cuda3std3__410__identityEEEvT0_T1_T2_T3_T4_T6_E12temp_storage+16];
	ld.shared.f32 	%f301, [_ZZN3cub18CUB_300001_SM_10006detail6reduce28DeviceReduceSingleTileKernelINS2_10policy_hubIN18ActivationFunction12CustomTuple2EjNS5_15SumCustomTuple2EE10Policy1000EPS6_SA_iS7_S6_S6_N4cuda3std3__410__identityEEEvT0_T1_T2_T3_T4_T6_E12temp_storage+20];
	add.f32 	%f302, %f355, %f300;
	add.f32 	%f303, %f354, %f301;
	ld.shared.f32 	%f304, [_ZZN3cub18CUB_300001_SM_10006detail6reduce28DeviceReduceSingleTileKernelINS2_10policy_hubIN18ActivationFunction12CustomTuple2EjNS5_15SumCustomTuple2EE10Policy1000EPS6_SA_iS7_S6_S6_N4cuda3std3__410__identityEEEvT0_T1_T2_T3_T4_T6_E12temp_storage+24];
	ld.shared.f32 	%f305, [_ZZN3cub18CUB_300001_SM_10006detail6reduce28DeviceReduceSingleTileKernelINS2_10policy_hubIN18ActivationFunction12CustomTuple2EjNS5_15SumCustomTuple2EE10Policy1000EPS6_SA_iS7_S6_S6_N4cuda3std3__410__identityEEEvT0_T1_T2_T3_T4_T6_E12temp_storage+28];
	add.f32 	%f306, %f302, %f304;
	add.f32 	%f307, %f303, %f305;
	ld.shared.f32 	%f308, [_ZZN3cub18CUB_300001_SM_10006detail6reduce28DeviceReduceSingleTileKernelINS2_10policy_hubIN18ActivationFunction12CustomTuple2EjNS5_15SumCustomTuple2EE10Policy1000EPS6_SA_iS7_S6_S6_N4cuda3std3__410__identityEEEvT0_T1_T2_T3_T4_T6_E12temp_storage+32];
	ld.shared.f32 	%f309, [_ZZN3cub18CUB_300001_SM_10006detail6reduce28DeviceReduceSingleTileKernelINS2_10policy_hubIN18ActivationFunction12CustomTuple2EjNS5_15SumCustomTuple2EE10Policy1000EPS6_SA_iS7_S6_S6_N4cuda3std3__410__identityEEEvT0_T1_T2_T3_T4_T6_E12temp_storage+36];
	add.f32 	%f310, %f306, %f308;
	add.f32 	%f311, %f307, %f309;
	ld.shared.f32 	%f312, [_ZZN3cub18CUB_300001_SM_10006detail6reduce28DeviceReduceSingleTileKernelINS2_10policy_hubIN18ActivationFunction12CustomTuple2EjNS5_15SumCustomTuple2EE10Policy1000EPS6_SA_iS7_S6_S6_N4cuda3std3__410__identityEEEvT0_T1_T2_T3_T4_T6_E12temp_storage+40];
	ld.shared.f32 	%f313, [_ZZN3cub18CUB_300001_SM_10006detail6reduce28DeviceReduceSingleTileKernelINS2_10policy_hubIN18ActivationFunction12CustomTuple2EjNS5_15SumCustomTuple2EE10Policy1000EPS6_SA_iS7_S6_S6_N4cuda3std3__410__identityEEEvT0_T1_T2_T3_T4_T6_E12temp_storage+44];
	add.f32 	%f314, %f310, %f312;
	add.f32 	%f315, %f311, %f313;
	ld.shared.f32 	%f316, [_ZZN3cub18CUB_300001_SM_10006detail6reduce28DeviceReduceSingleTileKernelINS2_10policy_hubIN18ActivationFunction12CustomTuple2EjNS5_15SumCustomTuple2EE10Policy1000EPS6_SA_iS7_S6_S6_N4cuda3std3__410__identityEEEvT0_T1_T2_T3_T4_T6_E12temp_storage+48];
	ld.shared.f32 	%f317, [_ZZN3cub18CUB_300001_SM_10006detail6reduce28DeviceReduceSingleTileKernelINS2_10policy_hubIN18ActivationFunction12CustomTuple2EjNS5_15SumCustomTuple2EE10Policy1000EPS6_SA_iS7_S6_S6_N4cuda3std3__410__identityEEEvT0_T1_T2_T3_T4_T6_E12temp_storage+52];
	add.f32 	%f318, %f314, %f316;
	add.f32 	%f319, %f315, %f317;
	ld.shared.f32 	%f320, [_ZZN3cub18CUB_300001_SM_10006detail6reduce28DeviceReduceSingleTileKernelINS2_10policy_hubIN18ActivationFunction12CustomTuple2EjNS5_15SumCustomTuple2EE10Policy1000EPS6_SA_iS7_S6_S6_N4cuda3std3__410__identityEEEvT0_T1_T2_T3_T4_T6_E12temp_storage+56];
	ld.shared.f32 	%f321, [_ZZN3cub18CUB_300001_SM_10006detail6reduce28DeviceReduceSingleTileKernelINS2_10policy_hubIN18ActivationFunction12CustomTuple2EjNS5_15SumCustomTuple2EE10Policy1000EPS6_SA_iS7_S6_S6_N4cuda3std3__410__identityEEEvT0_T1_T2_T3_T4_T6_E12temp_storage+60];
	add.f32 	%f322, %f318, %f320;
	add.f32 	%f323, %f319, %f321;
	ld.shared.f32 	%f324, [_ZZN3cub18CUB_300001_SM_10006detail6reduce28DeviceReduceSingleTileKernelINS2_10policy_hubIN18ActivationFunction12CustomTuple2EjNS5_15SumCustomTuple2EE10Policy1000EPS6_SA_iS7_S6_S6_N4cuda3std3__410__identityEEEvT0_T1_T2_T3_T4_T6_E12temp_storage+64];
	ld.shared.f32 	%f325, [_ZZN3cub18CUB_300001_SM_10006detail6reduce28DeviceReduceSingleTileKernelINS2_10policy_hubIN18ActivationFunction12CustomTuple2EjNS5_15SumCustomTuple2EE10Policy1000EPS6_SA_iS7_S6_S6_N4cuda3std3__410__identityEEEvT0_T1_T2_T3_T4_T6_E12temp_storage+68];
	add.f32 	%f355, %f322, %f324;
	add.f32 	%f354, %f323, %f325;
	bra.uni 	$L__BB3_37;
$L__BB3_17:
	// begin inline asm
	mov.u32 %r158, %laneid;
	// end inline asm
	and.b32  	%r209, %r1, 992;
	add.s32 	%r210, %r209, 32;
	setp.gt.s32 	%p26, %r210, %r34;
	not.b32 	%r211, %r209;
	add.s32 	%r212, %r34, %r211;
	selp.b32 	%r207, %r212, 31, %p26;
	mov.b32 	%r160, %f339;
	mov.b32 	%r166, 1;
	mov.b32 	%r208, -1;
	// begin inline asm
	shfl.sync.down.b32 %r159, %r160, %r166, %r207, %r208;
	// end inline asm
	mov.b32 	%r165, %f338;
	// begin inline asm
	shfl.sync.down.b32 %r164, %r165, %r166, %r207, %r208;
	// end inline asm
	mov.b32 	%f206, %r159;
	mov.b32 	%f207, %r164;
	setp.lt.s32 	%p27, %r158, %r207;
	add.f32 	%f208, %f339, %f206;
	add.f32 	%f209, %f338, %f207;
	selp.f32 	%f210, %f208, %f339, %p27;
	selp.f32 	%f211, %f209, %f338, %p27;
	mov.b32 	%r170, %f210;
	mov.b32 	%r176, 2;
	// begin inline asm
	shfl.sync.down.b32 %r169, %r170, %r176, %r207, %r208;
	// end inline asm
	mov.b32 	%r175, %f211;
	// begin inline asm
	shfl.sync.down.b32 %r174, %r175, %r176, %r207, %r208;
	// end inline asm
	mov.b32 	%f212, %r169;
	mov.b32 	%f213, %r174;
	add.s32 	%r213, %r158, 2;
	setp.gt.s32 	%p28, %r213, %r207;
	add.f32 	%f214, %f210, %f212;
	add.f32 	%f215, %f211, %f213;
	selp.f32 	%f216, %f210, %f214, %p28;
	selp.f32 	%f217, %f211, %f215, %p28;
	mov.b32 	%r180, %f216;
	mov.b32 	%r186, 4;
	// begin inline asm
	shfl.sync.down.b32 %r179, %r180, %r186, %r207, %r208;
	// end inline asm
	mov.b32 	%r185, %f217;
	// begin inline asm
	shfl.sync.down.b32 %r184, %r185, %r186, %r207, %r208;
	// end inline asm
	mov.b32 	%f218, %r179;
	mov.b32 	%f219, %r184;
	add.s32 	%r214, %r158, 4;
	setp.gt.s32 	%p29, %r214, %r207;
	add.f32 	%f220, %f216, %f218;
	add.f32 	%f221, %f217, %f219;
	selp.f32 	%f222, %f216, %f220, %p29;
	selp.f32 	%f223, %f217, %f221, %p29;
	mov.b32 	%r190, %f222;
	mov.b32 	%r196, 8;
	// begin inline asm
	shfl.sync.down.b32 %r189, %r190, %r196, %r207, %r208;
	// end inline asm
	mov.b32 	%r195, %f223;
	// begin inline asm
	shfl.sync.down.b32 %r194, %r195, %r196, %r207, %r208;
	// end inline asm
	mov.b32 	%f224, %r189;
	mov.b32 	%f225, %r194;
	add.s32 	%r215, %r158, 8;
	setp.gt.s32 	%p30, %r215, %r207;
	add.f32 	%f226, %f222, %f224;
	add.f32 	%f227, %f223, %f225;
	selp.f32 	%f228, %f222, %f226, %p30;
	selp.f32 	%f229, %f223, %f227, %p30;
	mov.b32 	%r200, %f228;
	mov.b32 	%r206, 16;
	// begin inline asm
	shfl.sync.down.b32 %r199, %r200, %r206, %r207, %r208;
	// end inline asm
	mov.b32 	%r205, %f229;
	// begin inline asm
	shfl.sync.down.b32 %r204, %r205, %r206, %r207, %r208;
	// end inline asm
	mov.b32 	%f230, %r199;
	mov.b32 	%f231, %r204;
	add.s32 	%r216, %r158, 16;
	setp.gt.s32 	%p31, %r216, %r207;
	add.f32 	%f232, %f228, %f230;
	add.f32 	%f233, %f229, %f231;
	selp.f32 	%f355, %f228, %f232, %p31;
	selp.f32 	%f354, %f229, %f233, %p31;
	setp.ne.s32 	%p32, %r158, 0;
	@%p32 bra 	$L__BB3_19;
	shr.u32 	%r217, %r1, 2;
	and.b32  	%r218, %r217, 248;
	mov.u32 	%r219, _ZZN3cub18CUB_300001_SM_10006detail6reduce28DeviceReduceSingleTileKernelINS2_10policy_hubIN18ActivationFunction12CustomTuple2EjNS5_15SumCustomTuple2EE10Policy1000EPS6_SA_iS7_S6_S6_N4cuda3std3__410__identityEEEvT0_T1_T2_T3_T4_T6_E12temp_storage;
	add.s32 	%r220, %r219, %r218;
	st.shared.f32 	[%r220+8], %f355;
	st.shared.f32 	[%r220+12], %f354;
$L__BB3_19:
	bar.sync 	0;
	setp.ne.s32 	%p33, %r1, 0;
	@%p33 bra 	$L__BB3_37;
	setp.gt.s32 	%p34, %r34, 32;
	ld.shared.f32 	%f234, [_ZZN3cub18CUB_300001_SM_10006detail6reduce28DeviceReduceSingleTileKernelINS2_10policy_hubIN18ActivationFunction12CustomTuple2EjNS5_15SumCustomTuple2EE10Policy1000EPS6_SA_iS7_S6_S6_N4cuda3std3__410__identityEEEvT0_T1_T2_T3_T4_T6_E12temp_storage+16];
	ld.shared.f32 	%f235, [_ZZN3cub18CUB_300001_SM_10006detail6reduce28DeviceReduceSingleTileKernelINS2_10policy_hubIN18ActivationFunction12CustomTuple2EjNS5_15SumCustomTuple2EE10Policy1000EPS6_SA_iS7_S6_S6_N4cuda3std3__410__identityEEEvT0_T1_T2_T3_T4_T6_E12temp_storage+20];
	add.f32 	%f236, %f355, %f234;
	add.f32 	%f237, %f354, %f235;
	selp.f32 	%f238, %f236, %f355, %p34;
	selp.f32 	%f239, %f237, %f354, %p34;
	setp.gt.s32 	%p35, %r34, 64;
	ld.shared.f32 	%f240, [_ZZN3cub18CUB_300001_SM_10006detail6reduce28DeviceReduceSingleTileKernelINS2_10policy_hubIN18ActivationFunction12CustomTuple2EjNS5_15SumCustomTuple2EE10Policy1000EPS6_SA_iS7_S6_S6_N4cuda3std3__410__identityEEEvT0_T1_T2_T3_T4_T6_E12temp_storage+24];
	ld.shared.f32 	%f241, [_ZZN3cub18CUB_300001_SM_10006detail6reduce28DeviceReduceSingleTileKernelINS2_10policy_hubIN18ActivationFunction12CustomTuple2EjNS5_15SumCustomTuple2EE10Policy1000EPS6_SA_iS7_S6_S6_N4cuda3std3__410__identityEEEvT0_T1_T2_T3_T4_T6_E12temp_storage+28];
	add.f32 	%f242, %f238, %f240;
	add.f32 	%f243, %f239, %f241;
	selp.f32 	%f244, %f242, %f238, %p35;
	selp.f32 	%f245, %f243, %f239, %p35;
	setp.gt.s32 	%p36, %r34, 96;
	ld.shared.f32 	%f246, [_ZZN3cub18CUB_300001_SM_10006detail6reduce28DeviceReduceSingleTileKernelINS2_10policy_hubIN18ActivationFunction12CustomTuple2EjNS5_15SumCustomTuple2EE10Policy1000EPS6_SA_iS7_S6_S6_N4cuda3std3__410__identityEEEvT0_T1_T2_T3_T4_T6_E12temp_storage+32];
	ld.shared.f32 	%f247, [_ZZN3cub18CUB_300001_SM_10006detail6reduce28DeviceReduceSingleTileKernelINS2_10policy_hubIN18ActivationFunction12CustomTuple2EjNS5_15SumCustomTuple2EE10Policy1000EPS6_SA_iS7_S6_S6_N4cuda3std3__410__identityEEEvT0_T1_T2_T3_T4_T6_E12temp_storage+36];
	add.f32 	%f248, %f244, %f246;
	add.f32 	%f249, %f245, %f247;
	selp.f32 	%f250, %f248, %f244, %p36;
	selp.f32 	%f251, %f249, %f245, %p36;
	setp.gt.s32 	%p37, %r34, 128;
	ld.shared.f32 	%f252, [_ZZN3cub18CUB_300001_SM_10006detail6reduce28DeviceReduceSingleTileKernelINS2_10policy_hubIN18ActivationFunction12CustomTuple2EjNS5_15SumCustomTuple2EE10Policy1000EPS6_SA_iS7_S6_S6_N4cuda3std3__410__identityEEEvT0_T1_T2_T3_T4_T6_E12temp_storage+40];
	ld.shared.f32 	%f253, [_ZZN3cub18CUB_300001_SM_10006detail6reduce28DeviceReduceSingleTileKernelINS2_10policy_hubIN18ActivationFunction12CustomTuple2EjNS5_15SumCustomTuple2EE10Policy1000EPS6_SA_iS7_S6_S6_N4cuda3std3__410__identityEEEvT0_T1_T2_T3_T4_T6_E12temp_storage+44];
	add.f32 	%f254, %f250, %f252;
	add.f32 	%f255, %f251, %f253;
	selp.f32 	%f256, %f254, %f250, %p37;
	selp.f32 	%f257, %f255, %f251, %p37;
	setp.gt.s32 	%p38, %r34, 160;
	ld.shared.f32 	%f258, [_ZZN3cub18CUB_300001_SM_10006detail6reduce28DeviceReduceSingleTileKernelINS2_10policy_hubIN18ActivationFunction12CustomTuple2EjNS5_15SumCustomTuple2EE10Policy1000EPS6_SA_iS7_S6_S6_N4cuda3std3__410__identityEEEvT0_T1_T2_T3_T4_T6_E12temp_storage+48];
	ld.shared.f32 	%f259, [_ZZN3cub18CUB_300001_SM_10006detail6reduce28DeviceReduceSingleTileKernelINS2_10policy_hubIN18ActivationFunction12CustomTuple2EjNS5_15SumCustomTuple2EE10Policy1000EPS6_SA_iS7_S6_S6_N4cuda3std3__410__identityEEEvT0_T1_T2_T3_T4_T6_E12temp_storage+52];
	add.f32 	%f260, %f256, %f258;
	add.f32 	%f261, %f257, %f259;
	selp.f32 	%f262, %f260, %f256, %p38;
	selp.f32 	%f263, %f261, %f257, %p38;
	setp.gt.s32 	%p39, %r34, 192;
	ld.shared.f32 	%f264, [_ZZN3cub18CUB_300001_SM_10006detail6reduce28DeviceReduceSingleTileKernelINS2_10policy_hubIN18ActivationFunction12CustomTuple2EjNS5_15SumCustomTuple2EE10Policy1000EPS6_SA_iS7_S6_S6_N4cuda3std3__410__identityEEEvT0_T1_T2_T3_T4_T6_E12temp_storage+56];
	ld.shared.f32 	%f265, [_ZZN3cub18CUB_300001_SM_10006detail6reduce28DeviceReduceSingleTileKernelINS2_10policy_hubIN18ActivationFunction12CustomTuple2EjNS5_15SumCustomTuple2EE10Policy1000EPS6_SA_iS7_S6_S6_N4cuda3std3__410__identityEEEvT0_T1_T2_T3_T4_T6_E12temp_storage+60];
	add.f32 	%f266, %f262, %f264;
	add.f32 	%f267, %f263, %f265;
	selp.f32 	%f268, %f266, %f262, %p39;
	selp.f32 	%f269, %f267, %f263, %p39;
	setp.gt.s32 	%p40, %r34, 224;
	ld.shared.f32 	%f270, [_ZZN3cub18CUB_300001_SM_10006detail6reduce28DeviceReduceSingleTileKernelINS2_10policy_hubIN18ActivationFunction12CustomTuple2EjNS5_15SumCustomTuple2EE10Policy1000EPS6_SA_iS7_S6_S6_N4cuda3std3__410__identityEEEvT0_T1_T2_T3_T4_T6_E12temp_storage+64];
	ld.shared.f32 	%f271, [_ZZN3cub18CUB_300001_SM_10006detail6reduce28DeviceReduceSingleTileKernelINS2_10policy_hubIN18ActivationFunction12CustomTuple2EjNS5_15SumCustomTuple2EE10Policy1000EPS6_SA_iS7_S6_S6_N4cuda3std3__410__identityEEEvT0_T1_T2_T3_T4_T6_E12temp_storage+68];
	add.f32 	%f272, %f268, %f270;
	add.f32 	%f273, %f269, %f271;
	selp.f32 	%f355, %f272, %f268, %p40;
	selp.f32 	%f354, %f273, %f269, %p40;
	bra.uni 	$L__BB3_37;
$L__BB3_21:
	mov.u32 	%r13, %tid.x;
	mul.wide.u32 	%rd27, %r13, 8;
	add.s64 	%rd11, %rd9, %rd27;
	// begin inline asm
	ld.global.nc.u32 %r35, [%rd11];
	// end inline asm
	add.s64 	%rd12, %rd11, 4;
	// begin inline asm
	ld.global.nc.u32 %r36, [%rd12];
	// end inline asm
	mov.b32 	%f61, %r35;
	mov.b32 	%f62, %r36;
	add.s64 	%rd13, %rd11, 2048;
	// begin inline asm
	ld.global.nc.u32 %r37, [%rd13];
	// end inline asm
	add.s64 	%rd14, %rd11, 2052;
	// begin inline asm
	ld.global.nc.u32 %r38, [%rd14];
	// end inline asm
	mov.b32 	%f63, %r37;
	mov.b32 	%f64, %r38;
	add.s64 	%rd15, %rd11, 4096;
	// begin inline asm
	ld.global.nc.u32 %r39, [%rd15];
	// end inline asm
	add.s64 	%rd16, %rd11, 4100;
	// begin inline asm
	ld.global.nc.u32 %r40, [%rd16];
	// end inline asm
	mov.b32 	%f65, %r39;
	mov.b32 	%f66, %r40;
	add.s64 	%rd17, %rd11, 6144;
	// begin inline asm
	ld.global.nc.u32 %r41, [%rd17];
	// end inline asm
	add.s64 	%rd18, %rd11, 6148;
	// begin inline asm
	ld.global.nc.u32 %r42, [%rd18];
	// end inline asm
	mov.b32 	%f67, %r41;
	mov.b32 	%f68, %r42;
	add.s64 	%rd19, %rd11, 8192;
	// begin inline asm
	ld.global.nc.u32 %r43, [%rd19];
	// end inline asm
	add.s64 	%rd20, %rd11, 8196;
	// begin inline asm
	ld.global.nc.u32 %r44, [%rd20];
	// end inline asm
	mov.b32 	%f69, %r43;
	mov.b32 	%f70, %r44;
	add.s64 	%rd21, %rd11, 10240;
	// begin inline asm
	ld.global.nc.u32 %r45, [%rd21];
	// end inline asm
	add.s64 	%rd22, %rd11, 10244;
	// begin inline asm
	ld.global.nc.u32 %r46, [%rd22];
	// end inline asm
	mov.b32 	%f71, %r45;
	mov.b32 	%f72, %r46;
	add.s64 	%rd23, %rd11, 12288;
	// begin inline asm
	ld.global.nc.u32 %r47, [%rd23];
	// end inline asm
	add.s64 	%rd24, %rd11, 12292;
	// begin inline asm
	ld.global.nc.u32 %r48, [%rd24];
	// end inline asm
	mov.b32 	%f73, %r47;
	mov.b32 	%f74, %r48;
	add.s64 	%rd25, %rd11, 14336;
	// begin inline asm
	ld.global.nc.u32 %r49, [%rd25];
	// end inline asm
	add.s64 	%rd26, %rd11, 14340;
	// begin inline asm
	ld.global.nc.u32 %r50, [%rd26];
	// end inline asm
	mov.b32 	%f75, %r49;
	mov.b32 	%f76, %r50;
	add.f32 	%f77, %f61, %f63;
	add.f32 	%f78, %f62, %f64;
	add.f32 	%f79, %f77, %f65;
	add.f32 	%f80, %f78, %f66;
	add.f32 	%f81, %f79, %f67;
	add.f32 	%f82, %f80, %f68;
	add.f32 	%f83, %f81, %f69;
	add.f32 	%f84, %f82, %f70;
	add.f32 	%f85, %f83, %f71;
	add.f32 	%f86, %f84, %f72;
	add.f32 	%f87, %f85, %f73;
	add.f32 	%f88, %f86, %f74;
	add.f32 	%f353, %f87, %f75;
	add.f32 	%f352, %f88, %f76;
	setp.lt.u32 	%p3, %r34, 4096;
	mov.b32 	%r284, 2048;
	@%p3 bra 	$L__BB3_25;
	add.s32 	%r14, %r34, -2048;
	mov.b32 	%r284, 2048;
$L__BB3_23:
	mul.wide.s32 	%rd44, %r284, 8;
	add.s64 	%rd28, %rd11, %rd44;
	// begin inline asm
	ld.global.nc.u32 %r53, [%rd28];
	// end inline asm
	add.s64 	%rd29, %rd28, 4;
	// begin inline asm
	ld.global.nc.u32 %r54, [%rd29];
	// end inline asm
	mov.b32 	%f89, %r53;
	mov.b32 	%f90, %r54;
	add.s64 	%rd30, %rd28, 2048;
	// begin inline asm
	ld.global.nc.u32 %r55, [%rd30];
	// end inline asm
	add.s64 	%rd31, %rd28, 2052;
	// begin inline asm
	ld.global.nc.u32 %r56, [%rd31];
	// end inline asm
	mov.b32 	%f91, %r55;
	mov.b32 	%f92, %r56;
	add.s64 	%rd32, %rd28, 4096;
	// begin inline asm
	ld.global.nc.u32 %r57, [%rd32];
	// end inline asm
	add.s64 	%rd33, %rd28, 4100;
	// begin inline asm
	ld.global.nc.u32 %r58, [%rd33];
	// end inline asm
	mov.b32 	%f93, %r57;
	mov.b32 	%f94, %r58;
	add.s64 	%rd34, %rd28, 6144;
	// begin inline asm
	ld.global.nc.u32 %r59, [%rd34];
	// end inline asm
	add.s64 	%rd35, %rd28, 6148;
	// begin inline asm
	ld.global.nc.u32 %r60, [%rd35];
	// end inline asm
	mov.b32 	%f95, %r59;
	mov.b32 	%f96, %r60;
	add.s64 	%rd36, %rd28, 8192;
	// begin inline asm
	ld.global.nc.u32 %r61, [%rd36];
	// end inline asm
	add.s64 	%rd37, %rd28, 8196;
	// begin inline asm
	ld.global.nc.u32 %r62, [%rd37];
	// end inline asm
	mov.b32 	%f97, %r61;
	mov.b32 	%f98, %r62;
	add.s64 	%rd38, %rd28, 10240;
	// begin inline asm
	ld.global.nc.u32 %r63, [%rd38];
	// end inline asm
	add.s64 	%rd39, %rd28, 10244;
	// begin inline asm
	ld.global.nc.u32 %r64, [%rd39];
	// end inline asm
	mov.b32 	%f99, %r63;
	mov.b32 	%f100, %r64;
	add.s64 	%rd40, %rd28, 12288;
	// begin inline asm
	ld.global.nc.u32 %r65, [%rd40];
	// end inline asm
	add.s64 	%rd41, %rd28, 12292;
	// begin inline asm
	ld.global.nc.u32 %r66, [%rd41];
	// end inline asm
	mov.b32 	%f101, %r65;
	mov.b32 	%f102, %r66;
	add.s64 	%rd42, %rd28, 14336;
	// begin inline asm
	ld.global.nc.u32 %r67, [%rd42];
	// end inline asm
	add.s64 	%rd43, %rd28, 14340;
	// begin inline asm
	ld.global.nc.u32 %r68, [%rd43];
	// end inline asm
	mov.b32 	%f103, %r67;
	mov.b32 	%f104, %r68;
	add.f32 	%f105, %f353, %f89;
	add.f32 	%f106, %f352, %f90;
	add.f32 	%f107, %f105, %f91;
	add.f32 	%f108, %f106, %f92;
	add.f32 	%f109, %f107, %f93;
	add.f32 	%f110, %f108, %f94;
	add.f32 	%f111, %f109, %f95;
	add.f32 	%f112, %f110, %f96;
	add.f32 	%f113, %f111, %f97;
	add.f32 	%f114, %f112, %f98;
	add.f32 	%f115, %f113, %f99;
	add.f32 	%f116, %f114, %f100;
	add.f32 	%f117, %f115, %f101;
	add.f32 	%f118, %f116, %f102;
	add.f32 	%f353, %f117, %f103;
	add.f32 	%f352, %f118, %f104;
	sub.s32 	%r69, %r34, %r284;
	setp.lt.s32 	%p4, %r69, 2048;
	@%p4 bra 	$L__BB3_33;
	add.s32 	%r284, %r284, 2048;
	setp.le.s32 	%p5, %r284, %r14;
	@%p5 bra 	$L__BB3_23;
$L__BB3_25:
	setp.le.s32 	%p6, %r34, %r284;
	@%p6 bra 	$L__BB3_33;
	sub.s32 	%r18, %r34, %r284;
	setp.ge.s32 	%p7, %r13, %r18;
	@%p7 bra 	$L__BB3_33;
	not.b32 	%r70, %r13;
	add.s32 	%r71, %r34, %r70;
	sub.s32 	%r19, %r71, %r284;
	and.b32  	%r72, %r19, 768;
	setp.eq.s32 	%p8, %r72, 768;
	mov.u32 	%r288, %r13;
	@%p8 bra 	$L__BB3_30;
	add.s32 	%r286, %r13, %r284;
	shr.u32 	%r73, %r19, 8;
	add.s32 	%r74, %r73, 1;
	and.b32  	%r75, %r74, 3;
	neg.s32 	%r285, %r75;
	mov.u32 	%r288, %r13;
$L__BB3_29:
	.pragma "nounroll";
	mul.wide.u32 	%rd47, %r286, 8;
	add.s64 	%rd45, %rd9, %rd47;
	// begin inline asm
	ld.global.nc.u32 %r76, [%rd45];
	// end inline asm
	add.s64 	%rd46, %rd45, 4;
	// begin inline asm
	ld.global.nc.u32 %r77, [%rd46];
	// end inline asm
	mov.b32 	%f120, %r76;
	mov.b32 	%f121, %r77;
	add.f32 	%f353, %f353, %f120;
	add.f32 	%f352, %f352, %f121;
	add.s32 	%r288, %r288, 256;
	add.s32 	%r286, %r286, 256;
	add.s32 	%r285, %r285, 1;
	setp.ne.s32 	%p9, %r285, 0;
	@%p9 bra 	$L__BB3_29;
$L__BB3_30:
	setp.lt.u32 	%p10, %r19, 768;
	@%p10 bra 	$L__BB3_33;
	cvt.u64.u32 	%rd48, %r288;
	cvt.u64.u32 	%rd49, %r284;
	add.s64 	%rd50, %rd48, %rd49;
	shl.b64 	%rd51, %rd50, 3;
	add.s64 	%rd52, %rd51, %rd9;
	add.s64 	%rd78, %rd52, 6148;
	add.s32 	%r289, %r288, %r284;
$L__BB3_32:
	mul.wide.u32 	%rd61, %r289, 8;
	add.s64 	%rd53, %rd9, %rd61;
	// begin inline asm
	ld.global.nc.u32 %r78, [%rd53];
	// end inline asm
	add.s64 	%rd54, %rd53, 4;
	// begin inline asm
	ld.global.nc.u32 %r79, [%rd54];
	// end inline asm
	mov.b32 	%f122, %r78;
	mov.b32 	%f123, %r79;
	add.f32 	%f124, %f353, %f122;
	add.f32 	%f125, %f352, %f123;
	add.s64 	%rd55, %rd78, -4100;
	// begin inline asm
	ld.global.nc.u32 %r80, [%rd55];
	// end inline asm
	add.s64 	%rd56, %rd78, -4096;
	// begin inline asm
	ld.global.nc.u32 %r81, [%rd56];
	// end inline asm
	mov.b32 	%f126, %r80;
	mov.b32 	%f127, %r81;
	add.f32 	%f128, %f124, %f126;
	add.f32 	%f129, %f125, %f127;
	add.s64 	%rd57, %rd78, -2052;
	// begin inline asm
	ld.global.nc.u32 %r82, [%rd57];
	// end inline asm
	add.s64 	%rd58, %rd78, -2048;
	// begin inline asm
	ld.global.nc.u32 %r83, [%rd58];
	// end inline asm
	mov.b32 	%f130, %r82;
	mov.b32 	%f131, %r83;
	add.f32 	%f132, %f128, %f130;
	add.f32 	%f133, %f129, %f131;
	add.s64 	%rd59, %rd78, -4;
	// begin inline asm
	ld.global.nc.u32 %r84, [%rd59];
	// end inline asm
	// begin inline asm
	ld.global.nc.u32 %r85, [%rd78];
	// end inline asm
	mov.b32 	%f134, %r84;
	mov.b32 	%f135, %r85;
	add.f32 	%f353, %f132, %f134;
	add.f32 	%f352, %f133, %f135;
	add.s32 	%r288, %r288, 1024;
	add.s64 	%rd78, %rd78, 8192;
	add.s32 	%r289, %r289, 1024;
	setp.lt.s32 	%p11, %r288, %r18;
	@%p11 bra 	$L__BB3_32;
$L__BB3_33:
	// begin inline asm
	mov.u32 %r86, %laneid;
	// end inline asm
	mov.b32 	%r88, %f353;
	mov.b32 	%r94, 1;
	mov.b32 	%r135, 31;
	mov.b32 	%r136, -1;
	// begin inline asm
	shfl.sync.down.b32 %r87, %r88, %r94, %r135, %r136;
	// end inline asm
	mov.b32 	%r93, %f352;
	// begin inline asm
	shfl.sync.down.b32 %r92, %r93, %r94, %r135, %r136;
	// end inline asm
	mov.b32 	%f136, %r87;
	mov.b32 	%f137, %r92;
	setp.gt.s32 	%p12, %r86, 30;
	add.f32 	%f138, %f353, %f136;
	add.f32 	%f139, %f352, %f137;
	selp.f32 	%f140, %f353, %f138, %p12;
	selp.f32 	%f141, %f352, %f139, %p12;
	mov.b32 	%r98, %f140;
	mov.b32 	%r104, 2;
	// begin inline asm
	shfl.sync.down.b32 %r97, %r98, %r104, %r135, %r136;
	// end inline asm
	mov.b32 	%r103, %f141;
	// begin inline asm
	shfl.sync.down.b32 %r102, %r103, %r104, %r135, %r136;
	// end inline asm
	mov.b32 	%f142, %r97;
	mov.b32 	%f143, %r102;
	setp.gt.s32 	%p13, %r86, 29;
	add.f32 	%f144, %f140, %f142;
	add.f32 	%f145, %f141, %f143;
	selp.f32 	%f146, %f140, %f144, %p13;
	selp.f32 	%f147, %f141, %f145, %p13;
	mov.b32 	%r108, %f146;
	mov.b32 	%r114, 4;
	// begin inline asm
	shfl.sync.down.b32 %r107, %r108, %r114, %r135, %r136;
	// end inline asm
	mov.b32 	%r113, %f147;
	// begin inline asm
	shfl.sync.down.b32 %r112, %r113, %r114, %r135, %r136;
	// end inline asm
	mov.b32 	%f148, %r107;
	mov.b32 	%f149, %r112;
	setp.gt.s32 	%p14, %r86, 27;
	add.f32 	%f150, %f146, %f148;
	add.f32 	%f151, %f147, %f149;
	selp.f32 	%f152, %f146, %f150, %p14;
	selp.f32 	%f153, %f147, %f151, %p14;
	mov.b32 	%r118, %f152;
	mov.b32 	%r124, 8;
	// begin inline asm
	shfl.sync.down.b32 %r117, %r118, %r124, %r135, %r136;
	// end inline asm
	mov.b32 	%r123, %f153;
	// begin inline asm
	shfl.sync.down.b32 %r122, %r123, %r124, %r135, %r136;
	// end inline asm
	mov.b32 	%f154, %r117;
	mov.b32 	%f155, %r122;
	setp.gt.s32 	%p15, %r86, 23;
	add.f32 	%f156, %f152, %f154;
	add.f32 	%f157, %f153, %f155;
	selp.f32 	%f158, %f152, %f156, %p15;
	selp.f32 	%f159, %f153, %f157, %p15;
	mov.b32 	%r128, %f158;
	mov.b32 	%r134, 16;
	// begin inline asm
	shfl.sync.down.b32 %r127, %r128, %r134, %r135, %r136;
	// end inline asm
	mov.b32 	%r133, %f159;
	// begin inline asm
	shfl.sync.down.b32 %r132, %r133, %r134, %r135, %r136;
	// end inline asm
	mov.b32 	%f160, %r127;
	mov.b32 	%f161, %r132;
	setp.gt.s32 	%p16, %r86, 15;
	add.f32 	%f51, %f158, %f160;
	add.f32 	%f52, %f159, %f161;
	selp.f32 	%f355, %f158, %f51, %p16;
	selp.f32 	%f354, %f159, %f52, %p16;
	setp.ne.s32 	%p17, %r86, 0;
	@%p17 bra 	$L__BB3_35;
	shr.u32 	%r137, %r13, 2;
	and.b32  	%r138, %r137, 248;
	mov.u32 	%r139, _ZZN3cub18CUB_300001_SM_10006detail6reduce28DeviceReduceSingleTileKernelINS2_10policy_hubIN18ActivationFunction12CustomTuple2EjNS5_15SumCustomTuple2EE10Policy1000EPS6_SA_iS7_S6_S6_N4cuda3std3__410__identityEEEvT0_T1_T2_T3_T4_T6_E12temp_storage;
	add.s32 	%r140, %r139, %r138;
	st.shared.f32 	[%r140+8], %f51;
	st.shared.f32 	[%r140+12], %f52;
$L__BB3_35:
	bar.sync 	0;
	setp.ne.s32 	%p18, %r13, 0;
	@%p18 bra 	$L__BB3_37;
	ld.shared.f32 	%f162, [_ZZN3cub18CUB_300001_SM_10006detail6reduce28DeviceReduceSingleTileKernelINS2_10policy_hubIN18ActivationFunction12CustomTuple2EjNS5_15SumCustomTuple2EE10Policy1000EPS6_SA_iS7_S6_S6_N4cuda3std3__410__identityEEEvT0_T1_T2_T3_T4_T6_E12temp_storage+16];
	ld.shared.f32 	%f163, [_ZZN3cub18CUB_300001_SM_10006detail6reduce28DeviceReduceSingleTileKernelINS2_10policy_hubIN18ActivationFunction12CustomTuple2EjNS5_15SumCustomTuple2EE10Policy1000EPS6_SA_iS7_S6_S6_N4cuda3std3__410__identityEEEvT0_T1_T2_T3_T4_T6_E12temp_storage+20];
	add.f32 	%f164, %f355, %f162;
	add.f32 	%f165, %f354, %f163;
	ld.shared.f32 	%f166, [_ZZN3cub18CUB_300001_SM_10006detail6reduce28DeviceReduceSingleTileKernelINS2_10policy_hubIN18ActivationFunction12CustomTuple2EjNS5_15SumCustomTuple2EE10Policy1000EPS6_SA_iS7_S6_S6_N4cuda3std3__410__identityEEEvT0_T1_T2_T3_T4_T6_E12temp_storage+24];
	ld.shared.f32 	%f167, [_ZZN3cub18CUB_300001_SM_10006detail6reduce28DeviceReduceSingleTileKernelINS2_10policy_hubIN18ActivationFunction12CustomTuple2EjNS5_15SumCustomTuple2EE10Policy1000EPS6_SA_iS7_S6_S6_N4cuda3std3__410__identityEEEvT0_T1_T2_T3_T4_T6_E12temp_storage+28];
	add.f32 	%f168, %f164, %f166;
	add.f32 	%f169, %f165, %f167;
	ld.shared.f32 	%f170, [_ZZN3cub18CUB_300001_SM_10006detail6reduce28DeviceReduceSingleTileKernelINS2_10policy_hubIN18ActivationFunction12CustomTuple2EjNS5_15SumCustomTuple2EE10Policy1000EPS6_SA_iS7_S6_S6_N4cuda3std3__410__identityEEEvT0_T1_T2_T3_T4_T6_E12temp_storage+32];
	ld.shared.f32 	%f171, [_ZZN3cub18CUB_300001_SM_10006detail6reduce28DeviceReduceSingleTileKernelINS2_10policy_hubIN18ActivationFunction12CustomTuple2EjNS5_15SumCustomTuple2EE10Policy1000EPS6_SA_iS7_S6_S6_N4cuda3std3__410__identityEEEvT0_T1_T2_T3_T4_T6_E12temp_storage+36];
	add.f32 	%f172, %f168, %f170;
	add.f32 	%f173, %f169, %f171;
	ld.shared.f32 	%f174, [_ZZN3cub18CUB_300001_SM_10006detail6reduce28DeviceReduceSingleTileKernelINS2_10policy_hubIN18ActivationFunction12CustomTuple2EjNS5_15SumCustomTuple2EE10Policy1000EPS6_SA_iS7_S6_S6_N4cuda3std3__410__identityEEEvT0_T1_T2_T3_T4_T6_E12temp_storage+40];
	ld.shared.f32 	%f175, [_ZZN3cub18CUB_300001_SM_10006detail6reduce28DeviceReduceSingleTileKernelINS2_10policy_hubIN18ActivationFunction12CustomTuple2EjNS5_15SumCustomTuple2EE10Policy1000EPS6_SA_iS7_S6_S6_N4cuda3std3__410__identityEEEvT0_T1_T2_T3_T4_T6_E12temp_storage+44];
	add.f32 	%f176, %f172, %f174;
	add.f32 	%f177, %f173, %f175;
	ld.shared.f32 	%f178, [_ZZN3cub18CUB_300001_SM_10006detail6reduce28DeviceReduceSingleTileKernelINS2_10policy_hubIN18ActivationFunction12CustomTuple2EjNS5_15SumCustomTuple2EE10Policy1000EPS6_SA_iS7_S6_S6_N4cuda3std3__410__identityEEEvT0_T1_T2_T3_T4_T6_E12temp_storage+48];
	ld.shared.f32 	%f179, [_ZZN3cub18CUB_300001_SM_10006detail6reduce28DeviceReduceSingleTileKernelINS2_10policy_hubIN18ActivationFunction12CustomTuple2EjNS5_15SumCustomTuple2EE10Policy1000EPS6_SA_iS7_S6_S6_N4cuda3std3__410__identityEEEvT0_T1_T2_T3_T4_T6_E12temp_storage+52];
	add.f32 	%f180, %f176, %f178;
	add.f32 	%f181, %f177, %f179;
	ld.shared.f32 	%f182, [_ZZN3cub18CUB_300001_SM_10006detail6reduce28DeviceReduceSingleTileKernelINS2_10policy_hubIN18ActivationFunction12CustomTuple2EjNS5_15SumCustomTuple2EE10Policy1000EPS6_SA_iS7_S6_S6_N4cuda3std3__410__identityEEEvT0_T1_T2_T3_T4_T6_E12temp_storage+56];
	ld.shared.f32 	%f183, [_ZZN3cub18CUB_300001_SM_10006detail6reduce28DeviceReduceSingleTileKernelINS2_10policy_hubIN18ActivationFunction12CustomTuple2EjNS5_15SumCustomTuple2EE10Policy1000EPS6_SA_iS7_S6_S6_N4cuda3std3__410__identityEEEvT0_T1_T2_T3_T4_T6_E12temp_storage+60];
	add.f32 	%f184, %f180, %f182;
	add.f32 	%f185, %f181, %f183;
	ld.shared.f32 	%f186, [_ZZN3cub18CUB_300001_SM_10006detail6reduce28DeviceReduceSingleTileKernelINS2_10policy_hubIN18ActivationFunction12CustomTuple2EjNS5_15SumCustomTuple2EE10Policy1000EPS6_SA_iS7_S6_S6_N4cuda3std3__410__identityEEEvT0_T1_T2_T3_T4_T6_E12temp_storage+64];
	ld.shared.f32 	%f187, [_ZZN3cub18CUB_300001_SM_10006detail6reduce28DeviceReduceSingleTileKernelINS2_10policy_hubIN18ActivationFunction12CustomTuple2EjNS5_15SumCustomTuple2EE10Policy1000EPS6_SA_iS7_S6_S6_N4cuda3std3__410__identityEEEvT0_T1_T2_T3_T4_T6_E12temp_storage+68];
	add.f32 	%f355, %f184, %f186;
	add.f32 	%f354, %f185, %f187;
$L__BB3_37:
	mov.u32 	%r276, %tid.x;
	setp.ne.s32 	%p48, %r276, 0;
	@%p48 bra 	$L__BB3_39;
	add.f32 	%f326, %f59, %f355;
	add.f32 	%f327, %f60, %f354;
	st.global.f32 	[%rd1], %f326;
	st.global.f32 	[%rd1+4], %f327;
$L__BB3_39:
	ret;

}
	// .globl	_ZN3cub18CUB_300001_SM_10006detail6reduce28DeviceReduceSingleTileKernelINS2_10policy_hubIN18ActivationFunction12CustomTuple2EyNS5_15SumCustomTuple2EE10Policy1000EN6thrust24THRUST_300001_SM_1000_NS12zip_iteratorIN4cuda3std3__45tupleIJNSB_6detail15normal_iteratorINSB_10device_ptrIfEEEESL_SL_EEEEEPS6_yS7_S6_S6_NS5_26TransformationCustomTuple2EEEvT0_T1_T2_T3_T4_T6_
.visible .entry _ZN3cub18CUB_300001_SM_10006detail6reduce28DeviceReduceSingleTileKernelINS2_10policy_hubIN18ActivationFunction12CustomTuple2EyNS5_15SumCustomTuple2EE10Policy1000EN6thrust24THRUST_300001_SM_1000_NS12zip_iteratorIN4cuda3std3__45tupleIJNSB_6detail15normal_iteratorINSB_10device_ptrIfEEEESL_SL_EEEEEPS6_yS7_S6_S6_NS5_26TransformationCustomTuple2EEEvT0_T1_T2_T3_T4_T6_(
	.param .align 8 .b8 _ZN3cub18CUB_300001_SM_10006detail6reduce28DeviceReduceSingleTileKernelINS2_10policy_hubIN18ActivationFunction12CustomTuple2EyNS5_15SumCustomTuple2EE10Policy1000EN6thrust24THRUST_300001_SM_1000_NS12zip_iteratorIN4cuda3std3__45tupleIJNSB_6detail15normal_iteratorINSB_10device_ptrIfEEEESL_SL_EEEEEPS6_yS7_S6_S6_NS5_26TransformationCustomTuple2EEEvT0_T1_T2_T3_T4_T6__param_0[24],
	.param .u64 .ptr .align 1 _ZN3cub18CUB_300001_SM_10006detail6reduce28DeviceReduceSingleTileKernelINS2_10policy_hubIN18ActivationFunction12CustomTuple2EyNS5_15SumCustomTuple2EE10Policy1000EN6thrust24THRUST_300001_SM_1000_NS12zip_iteratorIN4cuda3std3__45tupleIJNSB_6detail15normal_iteratorINSB_10device_ptrIfEEEESL_SL_EEEEEPS6_yS7_S6_S6_NS5_26TransformationCustomTuple2EEEvT0_T1_T2_T3_T4_T6__param_1,
	.param .u64 _ZN3cub18CUB_300001_SM_10006detail6reduce28DeviceReduceSingleTileKernelINS2_10policy_hubIN18ActivationFunction12CustomTuple2EyNS5_15SumCustomTuple2EE10Policy1000EN6thrust24THRUST_300001_SM_1000_NS12zip_iteratorIN4cuda3std3__45tupleIJNSB_6detail15normal_iteratorINSB_10device_ptrIfEEEESL_SL_EEEEEPS6_yS7_S6_S6_NS5_26TransformationCustomTuple2EEEvT0_T1_T2_T3_T4_T6__param_2,
	.param .align 1 .b8 _ZN3cub18CUB_300001_SM_10006detail6reduce28DeviceReduceSingleTileKernelINS2_10policy_hubIN18ActivationFunction12CustomTuple2EyNS5_15SumCustomTuple2EE10Policy1000EN6thrust24THRUST_300001_SM_1000_NS12zip_iteratorIN4cuda3std3__45tupleIJNSB_6detail15normal_iteratorINSB_10device_ptrIfEEEESL_SL_EEEEEPS6_yS7_S6_S6_NS5_26TransformationCustomTuple2EEEvT0_T1_T2_T3_T4_T6__param_3[1],
	.param .align 4 .b8 _ZN3cub18CUB_300001_SM_10006detail6reduce28DeviceReduceSingleTileKernelINS2_10policy_hubIN18ActivationFunction12CustomTuple2EyNS5_15SumCustomTuple2EE10Policy1000EN6thrust24THRUST_300001_SM_1000_NS12zip_iteratorIN4cuda3std3__45tupleIJNSB_6detail15normal_iteratorINSB_10device_ptrIfEEEESL_SL_EEEEEPS6_yS7_S6_S6_NS5_26TransformationCustomTuple2EEEvT0_T1_T2_T3_T4_T6__param_4[8],
	.param .align 1 .b8 _ZN3cub18CUB_300001_SM_10006detail6reduce28DeviceReduceSingleTileKernelINS2_10policy_hubIN18ActivationFunction12CustomTuple2EyNS5_15SumCustomTuple2EE10Policy1000EN6thrust24THRUST_300001_SM_1000_NS12zip_iteratorIN4cuda3std3__45tupleIJNSB_6detail15normal_iteratorINSB_10device_ptrIfEEEESL_SL_EEEEEPS6_yS7_S6_S6_NS5_26TransformationCustomTuple2EEEvT0_T1_T2_T3_T4_T6__param_5[1]
)
.maxntid 256
.minnctapersm 1
{
	.reg .pred 	%p<57>;
	.reg .b32 	%r<235>;
	.reg .b32 	%f<515>;
	.reg .b64 	%rd<91>;
	// demoted variable
	.shared .align 4 .b8 _ZZN3cub18CUB_300001_SM_10006detail6reduce28DeviceReduceSingleTileKernelINS2_10policy_hubIN18ActivationFunction12CustomTuple2EyNS5_15SumCustomTuple2EE10Policy1000EN6thrust24THRUST_300001_SM_1000_NS12zip_iteratorIN4cuda3std3__45tupleIJNSB_6detail15normal_iteratorINSB_10device_ptrIfEEEESL_SL_EEEEEPS6_yS7_S6_S6_NS5_26TransformationCustomTuple2EEEvT0_T1_T2_T3_T4_T6_E12temp_storage[80];
	ld.param.f32 	%f80, [_ZN3cub18CUB_300001_SM_10006detail6reduce28DeviceReduceSingleTileKernelINS2_10policy_hubIN18ActivationFunction12CustomTuple2EyNS5_15SumCustomTuple2EE10Policy1000EN6thrust24THRUST_300001_SM_1000_NS12zip_iteratorIN4cuda3std3__45tupleIJNSB_6detail15normal_iteratorINSB_10device_ptrIfEEEESL_SL_EEEEEPS6_yS7_S6_S6_NS5_26TransformationCustomTuple2EEEvT0_T1_T2_T3_T4_T6__param_4+4];
	ld.param.f32 	%f79, [_ZN3cub18CUB_300001_SM_10006detail6reduce28DeviceReduceSingleTileKernelINS2_10policy_hubIN18ActivationFunction12CustomTuple2EyNS5_15SumCustomTuple2EE10Policy1000EN6thrust24THRUST_300001_SM_1000_NS12zip_iteratorIN4cuda3std3__45tupleIJNSB_6detail15normal_iteratorINSB_10device_ptrIfEEEESL_SL_EEEEEPS6_yS7_S6_S6_NS5_26TransformationCustomTuple2EEEvT0_T1_T2_T3_T4_T6__param_4];
	ld.param.u64 	%rd33, [_ZN3cub18CUB_300001_SM_10006detail6reduce28DeviceReduceSingleTileKernelINS2_10policy_hubIN18ActivationFunction12CustomTuple2EyNS5_15SumCustomTuple2EE10Policy1000EN6thrust24THRUST_300001_SM_1000_NS12zip_iteratorIN4cuda3std3__45tupleIJNSB_6detail15normal_iteratorINSB_10device_ptrIfEEEESL_SL_EEEEEPS6_yS7_S6_S6_NS5_26TransformationCustomTuple2EEEvT0_T1_T2_T3_T4_T6__param_0+16];
	ld.param.u64 	%rd32, [_ZN3cub18CUB_300001_SM_10006detail6reduce28DeviceReduceSingleTileKernelINS2_10policy_hubIN18ActivationFunction12CustomTuple2EyNS5_15SumCustomTuple2EE10Policy1000EN6thrust24THRUST_300001_SM_1000_NS12zip_iteratorIN4cuda3std3__45tupleIJNSB_6detail15normal_iteratorINSB_10device_ptrIfEEEESL_SL_EEEEEPS6_yS7_S6_S6_NS5_26TransformationCustomTuple2EEEvT0_T1_T2_T3_T4_T6__param_0+8];
	ld.param.u64 	%rd31, [_ZN3cub18CUB_300001_SM_10006detail6reduce28DeviceReduceSingleTileKernelINS2_10policy_hubIN18ActivationFunction12CustomTuple2EyNS5_15SumCustomTuple2EE10Policy1000EN6thrust24THRUST_300001_SM_1000_NS12zip_iteratorIN4cuda3std3__45tupleIJNSB_6detail15normal_iteratorINSB_10device_ptrIfEEEESL_SL_EEEEEPS6_yS7_S6_S6_NS5_26TransformationCustomTuple2EEEvT0_T1_T2_T3_T4_T6__param_0];
	ld.param.u64 	%rd35, [_ZN3cub18CUB_300001_SM_10006detail6reduce28DeviceReduceSingleTileKernelINS2_10policy_hubIN18ActivationFunction12CustomTuple2EyNS5_15SumCustomTuple2EE10Policy1000EN6thrust24THRUST_300001_SM_1000_NS12zip_iteratorIN4cuda3std3__45tupleIJNSB_6detail15normal_iteratorINSB_10device_ptrIfEEEESL_SL_EEEEEPS6_yS7_S6_S6_NS5_26TransformationCustomTuple2EEEvT0_T1_T2_T3_T4_T6__param_1];
	ld.param.u64 	%rd34, [_ZN3cub18CUB_300001_SM_10006detail6reduce28DeviceReduceSingleTileKernelINS2_10policy_hubIN18ActivationFunction12CustomTuple2EyNS5_15SumCustomTuple2EE10Policy1000EN6thrust24THRUST_300001_SM_1000_NS12zip_iteratorIN4cuda3std3__45tupleIJNSB_6detail15normal_iteratorINSB_10device_ptrIfEEEESL_SL_EEEEEPS6_yS7_S6_S6_NS5_26TransformationCustomTuple2EEEvT0_T1_T2_T3_T4_T6__param_2];
	cvta.to.global.u64 	%rd1, %rd35;
	setp.ne.s64 	%p1, %rd34, 0;
	@%p1 bra 	$L__BB4_3;
	mov.u32 	%r223, %tid.x;
	setp.ne.s32 	%p56, %r223, 0;
	@%p56 bra 	$L__BB4_49;
	st.global.f32 	[%rd1], %f79;
	st.global.f32 	[%rd1+4], %f80;
	bra.uni 	$L__BB4_49;
$L__BB4_3:
	cvta.to.global.u64 	%rd2, %rd31;
	cvta.to.global.u64 	%rd3, %rd32;
	cvta.to.global.u64 	%rd4, %rd33;
	setp.gt.u64 	%p2, %rd34, 2047;
	@%p2 bra 	$L__BB4_27;
	cvt.u32.u64 	%r1, %rd34;
	mov.u32 	%r2, %tid.x;
	setp.ge.u32 	%p23, %r2, %r1;
	mov.f32 	%f491, 0f00000000;
	mov.f32 	%f492, %f491;
	mov.u32 	%r227, %r2;
	@%p23 bra 	$L__BB4_6;
	mul.wide.u32 	%rd65, %r2, 4;
	add.s64 	%rd66, %rd2, %rd65;
	add.s64 	%rd67, %rd3, %rd65;
	add.s64 	%rd68, %rd4, %rd65;
	ld.global.f32 	%f280, [%rd66];
	ld.global.f32 	%f281, [%rd67];
	mul.f32 	%f492, %f280, %f281;
	ld.global.f32 	%f282, [%rd68];
	mul.f32 	%f491, %f280, %f282;
	add.s32 	%r227, %r2, 256;
$L__BB4_6:
	setp.ge.u32 	%p24, %r227, %r1;
	@%p24 bra 	$L__BB4_18;
	not.b32 	%r99, %r227;
	add.s32 	%r5, %r99, %r1;
	shr.u32 	%r100, %r5, 8;
	add.s32 	%r6, %r100, 1;
	and.b32  	%r7, %r6, 7;
	setp.lt.u32 	%p25, %r5, 1792;
	@%p25 bra 	$L__BB4_10;
	and.b32  	%r101, %r6, 33554424;
	neg.s32 	%r225, %r101;
	mul.wide.u32 	%rd69, %r227, 4;
	add.s64 	%rd70, %rd69, 4096;
	add.s64 	%rd85, %rd2, %rd70;
	add.s64 	%rd84, %rd3, %rd70;
	add.s64 	%rd83, %rd4, %rd70;
$L__BB4_9:
	.pragma "nounroll";
	ld.global.f32 	%f284, [%rd85+-4096];
	ld.global.f32 	%f285, [%rd84+-4096];
	ld.global.f32 	%f286, [%rd83+-4096];
	fma.rn.f32 	%f287, %f284, %f285, %f492;
	fma.rn.f32 	%f288, %f284, %f286, %f491;
	ld.global.f32 	%f289, [%rd85+-3072];
	ld.global.f32 	%f290, [%rd84+-3072];
	ld.global.f32 	%f291, [%rd83+-3072];
	fma.rn.f32 	%f292, %f289, %f290, %f287;
	fma.rn.f32 	%f293, %f289, %f291, %f288;
	ld.global.f32 	%f294, [%rd85+-2048];
	ld.global.f32 	%f295, [%rd84+-2048];
	ld.global.f32 	%f296, [%rd83+-2048];
	fma.rn.f32 	%f297, %f294, %f295, %f292;
	fma.rn.f32 	%f298, %f294, %f296, %f293;
	ld.global.f32 	%f299, [%rd85+-1024];
	ld.global.f32 	%f300, [%rd84+-1024];
	ld.global.f32 	%f301, [%rd83+-1024];
	fma.rn.f32 	%f302, %f299, %f300, %f297;
	fma.rn.f32 	%f303, %f299, %f301, %f298;
	ld.global.f32 	%f304, [%rd85];
	ld.global.f32 	%f305, [%rd84];
	ld.global.f32 	%f306, [%rd83];
	fma.rn.f32 	%f307, %f304, %f305, %f302;
	fma.rn.f32 	%f308, %f304, %f306, %f303;
	ld.global.f32 	%f309, [%rd85+1024];
	ld.global.f32 	%f310, [%rd84+1024];
	ld.global.f32 	%f311, [%rd83+1024];
	fma.rn.f32 	%f312, %f309, %f310, %f307;
	fma.rn.f32 	%f313, %f309, %f311, %f308;
	ld.global.f32 	%f314, [%rd85+2048];
	ld.global.f32 	%f315, [%rd84+2048];
	ld.global.f32 	%f316, [%rd83+2048];
	fma.rn.f32 	%f317, %f314, %f315, %f312;
	fma.rn.f32 	%f318, %f314, %f316, %f313;
	ld.global.f32 	%f319, [%rd85+3072];
	ld.global.f32 	%f320, [%rd84+3072];
	ld.global.f32 	%f321, [%rd83+3072];
	fma.rn.f32 	%f492, %f319, %f320, %f317;
	fma.rn.f32 	%f491, %f319, %f321, %f318;
	add.s32 	%r227, %r227, 2048;
	add.s32 	%r225, %r225, 8;
	add.s64 	%rd85, %rd85, 8192;
	add.s64 	%rd84, %rd84, 8192;
	add.s64 	%rd83, %rd83, 8192;
	setp.ne.s32 	%p26, %r225, 0;
	@%p26 bra 	$L__BB4_9;
$L__BB4_10:
	setp.eq.s32 	%p27, %r7, 0;
	@%p27 bra 	$L__BB4_18;
	setp.lt.u32 	%p28, %r7, 4;
	@%p28 bra 	$L__BB4_13;
	mul.wide.s32 	%rd71, %r227, 4;
	add.s64 	%rd72, %rd2, %rd71;
	add.s64 	%rd73, %rd3, %rd71;
	add.s64 	%rd74, %rd4, %rd71;
	ld.global.f32 	%f323, [%rd72];
	ld.global.f32 	%f324, [%rd73];
	ld.global.f32 	%f325, [%rd74];
	fma.rn.f32 	%f326, %f323, %f324, %f492;
	fma.rn.f32 	%f327, %f323, %f325, %f491;
	ld.global.f32 	%f328, [%rd72+1024];
	ld.global.f32 	%f329, [%rd73+1024];
	ld.global.f32 	%f330, [%rd74+1024];
	fma.rn.f32 	%f331, %f328, %f329, %f326;
	fma.rn.f32 	%f332, %f328, %f330, %f327;
	ld.global.f32 	%f333, [%rd72+2048];
	ld.global.f32 	%f334, [%rd73+2048];
	ld.global.f32 	%f335, [%rd74+2048];
	fma.rn.f32 	%f336, %f333, %f334, %f331;
	fma.rn.f32 	%f337, %f333, %f335, %f332;
	ld.global.f32 	%f338, [%rd72+3072];
	ld.global.f32 	%f339, [%rd73+3072];
	ld.global.f32 	%f340, [%rd74+3072];
	fma.rn.f32 	%f492, %f338, %f339, %f336;
	fma.rn.f32 	%f491, %f338, %f340, %f337;
	add.s32 	%r227, %r227, 1024;
$L__BB4_13:
	and.b32  	%r102, %r6, 3;
	setp.eq.s32 	%p29, %r102, 0;
	@%p29 bra 	$L__BB4_18;
	setp.eq.s32 	%p30, %r102, 1;
	@%p30 bra 	$L__BB4_16;
	mul.wide.s32 	%rd75, %r227, 4;
	add.s64 	%rd76, %rd2, %rd75;
	add.s64 	%rd77, %rd3, %rd75;
	add.s64 	%rd78, %rd4, %rd75;
	ld.global.f32 	%f342, [%rd76];
	ld.global.f32 	%f343, [%rd77];
	ld.global.f32 	%f344, [%rd78];
	fma.rn.f32 	%f345, %f342, %f343, %f492;
	fma.rn.f32 	%f346, %f342, %f344, %f491;
	ld.global.f32 	%f347, [%rd76+1024];
	ld.global.f32 	%f348, [%rd77+1024];
	ld.global.f32 	%f349, [%rd78+1024];
	fma.rn.f32 	%f492, %f347, %f348, %f345;
	fma.rn.f32 	%f491, %f347, %f349, %f346;
	add.s32 	%r227, %r227, 512;
$L__BB4_16:
	and.b32  	%r103, %r5, 256;
	setp.ne.s32 	%p31, %r103, 0;
	@%p31 bra 	$L__BB4_18;
	mul.wide.s32 	%rd79, %r227, 4;
	add.s64 	%rd80, %rd2, %rd79;
	add.s64 	%rd81, %rd3, %rd79;
	add.s64 	%rd82, %rd4, %rd79;
	ld.global.f32 	%f350, [%rd80];
	ld.global.f32 	%f351, [%rd81];
	ld.global.f32 	%f352, [%rd82];
	fma.rn.f32 	%f492, %f350, %f351, %f492;
	fma.rn.f32 	%f491, %f350, %f352, %f491;
$L__BB4_18:
	setp.lt.u64 	%p32, %rd34, 256;
	@%p32 bra 	$L__BB4_23;
	// begin inline asm
	mov.u32 %r167, %laneid;
	// end inline asm
	mov.b32 	%r169, %f492;
	mov.b32 	%r175, 1;
	mov.b32 	%r216, 31;
	mov.b32 	%r217, -1;
	// begin inline asm
	shfl.sync.down.b32 %r168, %r169, %r175, %r216, %r217;
	// end inline asm
	mov.b32 	%r174, %f491;
	// begin inline asm
	shfl.sync.down.b32 %r173, %r174, %r175, %r216, %r217;
	// end inline asm
	mov.b32 	%f421, %r168;
	mov.b32 	%f422, %r173;
	setp.gt.s32 	%p48, %r167, 30;
	add.f32 	%f423, %f492, %f421;
	add.f32 	%f424, %f491, %f422;
	selp.f32 	%f425, %f492, %f423, %p48;
	selp.f32 	%f426, %f491, %f424, %p48;
	mov.b32 	%r179, %f425;
	mov.b32 	%r185, 2;
	// begin inline asm
	shfl.sync.down.b32 %r178, %r179, %r185, %r216, %r217;
	// end inline asm
	mov.b32 	%r184, %f426;
	// begin inline asm
	shfl.sync.down.b32 %r183, %r184, %r185, %r216, %r217;
	// end inline asm
	mov.b32 	%f427, %r178;
	mov.b32 	%f428, %r183;
	setp.gt.s32 	%p49, %r167, 29;
	add.f32 	%f429, %f425, %f427;
	add.f32 	%f430, %f426, %f428;
	selp.f32 	%f431, %f425, %f429, %p49;
	selp.f32 	%f432, %f426, %f430, %p49;
	mov.b32 	%r189, %f431;
	mov.b32 	%r195, 4;
	// begin inline asm
	shfl.sync.down.b32 %r188, %r189, %r195, %r216, %r217;
	// end inline asm
	mov.b32 	%r194, %f432;
	// begin inline asm
	shfl.sync.down.b32 %r193, %r194, %r195, %r216, %r217;
	// end inline asm
	mov.b32 	%f433, %r188;
	mov.b32 	%f434, %r193;
	setp.gt.s32 	%p50, %r167, 27;
	add.f32 	%f435, %f431, %f433;
	add.f32 	%f436, %f432, %f434;
	selp.f32 	%f437, %f431, %f435, %p50;
	selp.f32 	%f438, %f432, %f436, %p50;
	mov.b32 	%r199, %f437;
	mov.b32 	%r205, 8;
	// begin inline asm
	shfl.sync.down.b32 %r198, %r199, %r205, %r216, %r217;
	// end inline asm
	mov.b32 	%r204, %f438;
	// begin inline asm
	shfl.sync.down.b32 %r203, %r204, %r205, %r216, %r217;
	// end inline asm
	mov.b32 	%f439, %r198;
	mov.b32 	%f440, %r203;
	setp.gt.s32 	%p51, %r167, 23;
	add.f32 	%f441, %f437, %f439;
	add.f32 	%f442, %f438, %f440;
	selp.f32 	%f443, %f437, %f441, %p51;
	selp.f32 	%f444, %f438, %f442, %p51;
	mov.b32 	%r209, %f443;
	mov.b32 	%r215, 16;
	// begin inline asm
	shfl.sync.down.b32 %r208, %r209, %r215, %r216, %r217;
	// end inline asm
	mov.b32 	%r214, %f444;
	// begin inline asm
	shfl.sync.down.b32 %r213, %r214, %r215, %r216, %r217;
	// end inline asm
	mov.b32 	%f445, %r208;
	mov.b32 	%f446, %r213;
	setp.gt.s32 	%p52, %r167, 15;
	add.f32 	%f29, %f443, %f445;
	add.f32 	%f30, %f444, %f446;
	selp.f32 	%f514, %f443, %f29, %p52;
	selp.f32 	%f513, %f444, %f30, %p52;
	setp.ne.s32 	%p53, %r167, 0;
	@%p53 bra 	$L__BB4_21;
	shr.u32 	%r218, %r2, 2;
	and.b32  	%r219, %r218, 248;
	mov.u32 	%r220, _ZZN3cub18CUB_300001_SM_10006detail6reduce28DeviceReduceSingleTileKernelINS2_10policy_hubIN18ActivationFunction12CustomTuple2EyNS5_15SumCustomTuple2EE10Policy1000EN6thrust24THRUST_300001_SM_1000_NS12zip_iteratorIN4cuda3std3__45tupleIJNSB_6detail15normal_iteratorINSB_10device_ptrIfEEEESL_SL_EEEEEPS6_yS7_S6_S6_NS5_26TransformationCustomTuple2EEEvT0_T1_T2_T3_T4_T6_E12temp_storage;
	add.s32 	%r221, %r220, %r219;
	st.shared.f32 	[%r221+8], %f29;
	st.shared.f32 	[%r221+12], %f30;
$L__BB4_21:
	bar.sync 	0;
	setp.ne.s32 	%p54, %r2, 0;
	@%p54 bra 	$L__BB4_47;
	ld.shared.f32 	%f447, [_ZZN3cub18CUB_300001_SM_10006detail6reduce28DeviceReduceSingleTileKernelINS2_10policy_hubIN18ActivationFunction12CustomTuple2EyNS5_15SumCustomTuple2EE10Policy1000EN6thrust24THRUST_300001_SM_1000_NS12zip_iteratorIN4cuda3std3__45tupleIJNSB_6detail15normal_iteratorINSB_10device_ptrIfEEEESL_SL_EEEEEPS6_yS7_S6_S6_NS5_26TransformationCustomTuple2EEEvT0_T1_T2_T3_T4_T6_E12temp_storage+16];
	ld.shared.f32 	%f448, [_ZZN3cub18CUB_300001_SM_10006detail6reduce28DeviceReduceSingleTileKernelINS2_10policy_hubIN18ActivationFunction12CustomTuple2EyNS5_15SumCustomTuple2EE10Policy1000EN6thrust24THRUST_300001_SM_1000_NS12zip_iteratorIN4cuda3std3__45tupleIJNSB_6detail15normal_iteratorINSB_10device_ptrIfEEEESL_SL_EEEEEPS6_yS7_S6_S6_NS5_26TransformationCustomTuple2EEEvT0_T1_T2_T3_T4_T6_E12temp_storage+20];
	add.f32 	%f449, %f514, %f447;
	add.f32 	%f450, %f513, %f448;
	ld.shared.f32 	%f451, [_ZZN3cub18CUB_300001_SM_10006detail6reduce28DeviceReduceSingleTileKernelINS2_10policy_hubIN18ActivationFunction12CustomTuple2EyNS5_15SumCustomTuple2EE10Policy1000EN6thrust24THRUST_300001_SM_1000_NS12zip_iteratorIN4cuda3std3__45tupleIJNSB_6detail15normal_iteratorINSB_10device_ptrIfEEEESL_SL_EEEEEPS6_yS7_S6_S6_NS5_26TransformationCustomTuple2EEEvT0_T1_T2_T3_T4_T6_E12temp_storage+24];
	ld.shared.f32 	%f452, [_ZZN3cub18CUB_300001_SM_10006detail6reduce28DeviceReduceSingleTileKernelINS2_10policy_hubIN18ActivationFunction12CustomTuple2EyNS5_15SumCustomTuple2EE10Policy1000EN6thrust24THRUST_300001_SM_1000_NS12zip_iteratorIN4cuda3std3__45tupleIJNSB_6detail15normal_iteratorINSB_10device_ptrIfEEEESL_SL_EEEEEPS6_yS7_S6_S6_NS5_26TransformationCustomTuple2EEEvT0_T1_T2_T3_T4_T6_E12temp_storage+28];
	add.f32 	%f453, %f449, %f451;
	add.f32 	%f454, %f450, %f452;
	ld.shared.f32 	%f455, [_ZZN3cub18CUB_300001_SM_10006detail6reduce28DeviceReduceSingleTileKernelINS2_10policy_hubIN18ActivationFunction12CustomTuple2EyNS5_15SumCustomTuple2EE10Policy1000EN6thrust24THRUST_300001_SM_1000_NS12zip_iteratorIN4cuda3std3__45tupleIJNSB_6detail15normal_iteratorINSB_10device_ptrIfEEEESL_SL_EEEEEPS6_yS7_S6_S6_NS5_26TransformationCustomTuple2EEEvT0_T1_T2_T3_T4_T6_E12temp_storage+32];
	ld.shared.f32 	%f456, [_ZZN3cub18CUB_300001_SM_10006detail6reduce28DeviceReduceSingleTileKernelINS2_10policy_hubIN18ActivationFunction12CustomTuple2EyNS5_15SumCustomTuple2EE10Policy1000EN6thrust24THRUST_300001_SM_1000_NS12zip_iteratorIN4cuda3std3__45tupleIJNSB_6detail15normal_iteratorINSB_10device_ptrIfEEEESL_SL_EEEEEPS6_yS7_S6_S6_NS5_26TransformationCustomTuple2EEEvT0_T1_T2_T3_T4_T6_E12temp_storage+36];
	add.f32 	%f457, %f453, %f455;
	add.f32 	%f458, %f454, %f456;
	ld.shared.f32 	%f459, [_ZZN3cub18CUB_300001_SM_10006detail6reduce28DeviceReduceSingleTileKernelINS2_10policy_hubIN18ActivationFunction12CustomTuple2EyNS5_15SumCustomTuple2EE10Policy1000EN6thrust24THRUST_300001_SM_1000_NS12zip_iteratorIN4cuda3std3__45tupleIJNSB_6detail15normal_iteratorINSB_10device_ptrIfEEEESL_SL_EEEEEPS6_yS7_S6_S6_NS5_26TransformationCustomTuple2EEEvT0_T1_T2_T3_T4_T6_E12temp_storage+40];
	ld.shared.f32 	%f460, [_ZZN3cub18CUB_300001_SM_10006detail6reduce28DeviceReduceSingleTileKernelINS2_10policy_hubIN18ActivationFunction12CustomTuple2EyNS5_15SumCustomTuple2EE10Policy1000EN6thrust24THRUST_300001_SM_1000_NS12zip_iteratorIN4cuda3std3__45tupleIJNSB_6detail15normal_iteratorINSB_10device_ptrIfEEEESL_SL_EEEEEPS6_yS7_S6_S6_NS5_26TransformationCustomTuple2EEEvT0_T1_T2_T3_T4_T6_E12temp_storage+44];
	add.f32 	%f461, %f457, %f459;
	add.f32 	%f462, %f458, %f460;
	ld.shared.f32 	%f463, [_ZZN3cub18CUB_300001_SM_10006detail6reduce28DeviceReduceSingleTileKernelINS2_10policy_hubIN18ActivationFunction12CustomTuple2EyNS5_15SumCustomTuple2EE10Policy1000EN6thrust24THRUST_300001_SM_1000_NS12zip_iteratorIN4cuda3std3__45tupleIJNSB_6detail15normal_iteratorINSB_10device_ptrIfEEEESL_SL_EEEEEPS6_yS7_S6_S6_NS5_26TransformationCustomTuple2EEEvT0_T1_T2_T3_T4_T6_E12temp_storage+48];
	ld.shared.f32 	%f464, [_ZZN3cub18CUB_300001_SM_10006detail6reduce28DeviceReduceSingleTileKernelINS2_10policy_hubIN18ActivationFunction12CustomTuple2EyNS5_15SumCustomTuple2EE10Policy1000EN6thrust24THRUST_300001_SM_1000_NS12zip_iteratorIN4cuda3std3__45tupleIJNSB_6detail15normal_iteratorINSB_10device_ptrIfEEEESL_SL_EEEEEPS6_yS7_S6_S6_NS5_26TransformationCustomTuple2EEEvT0_T1_T2_T3_T4_T6_E12temp_storage+52];
	add.f32 	%f465, %f461, %f463;
	add.f32 	%f466, %f462, %f464;
	ld.shared.f32 	%f467, [_ZZN3cub18CUB_300001_SM_10006detail6reduce28DeviceReduceSingleTileKernelINS2_10policy_hubIN18ActivationFunction12CustomTuple2EyNS5_15SumCustomTuple2EE10Policy1000EN6thrust24THRUST_300001_SM_1000_NS12zip_iteratorIN4cuda3std3__45tupleIJNSB_6detail15normal_iteratorINSB_10device_ptrIfEEEESL_SL_EEEEEPS6_yS7_S6_S6_NS5_26TransformationCustomTuple2EEEvT0_T1_T2_T3_T4_T6_E12temp_storage+56];
	ld.shared.f32 	%f468, [_ZZN3cub18CUB_300001_SM_10006detail6reduce28DeviceReduceSingleTileKernelINS2_10policy_hubIN18ActivationFunction12CustomTuple2EyNS5_15SumCustomTuple2EE10Policy1000EN6thrust24THRUST_300001_SM_1000_NS12zip_iteratorIN4cuda3std3__45tupleIJNSB_6detail15normal_iteratorINSB_10device_ptrIfEEEESL_SL_EEEEEPS6_yS7_S6_S6_NS5_26TransformationCustomTuple2EEEvT0_T1_T2_T3_T4_T6_E12temp_storage+60];
	add.f32 	%f469, %f465, %f467;
	add.f32 	%f470, %f466, %f468;
	ld.shared.f32 	%f471, [_ZZN3cub18CUB_300001_SM_10006detail6reduce28DeviceReduceSingleTileKernelINS2_10policy_hubIN18ActivationFunction12CustomTuple2EyNS5_15SumCustomTuple2EE10Policy1000EN6thrust24THRUST_300001_SM_1000_NS12zip_iteratorIN4cuda3std3__45tupleIJNSB_6detail15normal_iteratorINSB_10device_ptrIfEEEESL_SL_EEEEEPS6_yS7_S6_S6_NS5_26TransformationCustomTuple2EEEvT0_T1_T2_T3_T4_T6_E12temp_storage+64];
	ld.shared.f32 	%f472, [_ZZN3cub18CUB_300001_SM_10006detail6reduce28DeviceReduceSingleTileKernelINS2_10policy_hubIN18ActivationFunction12CustomTuple2EyNS5_15SumCustomTuple2EE10Policy1000EN6thrust24THRUST_300001_SM_1000_NS12zip_iteratorIN4cuda3std3__45tupleIJNSB_6detail15normal_iteratorINSB_10device_ptrIfEEEESL_SL_EEEEEPS6_yS7_S6_S6_NS5_26TransformationCustomTuple2EEEvT0_T1_T2_T3_T4_T6_E12temp_storage+68];
	add.f32 	%f514, %f469, %f471;
	add.f32 	%f513, %f470, %f472;
	bra.uni 	$L__BB4_47;
$L__BB4_23:
	// begin inline asm
	mov.u32 %r104, %laneid;
	// end inline asm
	and.b32  	%r155, %r2, 992;
	add.s32 	%r156, %r155, 32;
	setp.gt.u32 	%p33, %r156, %r1;
	not.b32 	%r157, %r155;
	add.s32 	%r158, %r1, %r157;
	selp.b32 	%r153, %r158, 31, %p33;
	mov.b32 	%r106, %f492;
	mov.b32 	%r112, 1;
	mov.b32 	%r154, -1;
	// begin inline asm
	shfl.sync.down.b32 %r105, %r106, %r112, %r153, %r154;
	// end inline asm
	mov.b32 	%r111, %f491;
	// begin inline asm
	shfl.sync.down.b32 %r110, %r111, %r112, %r153, %r154;
	// end inline asm
	mov.b32 	%f353, %r105;
	mov.b32 	%f354, %r110;
	setp.lt.s32 	%p34, %r104, %r153;
	add.f32 	%f355, %f492, %f353;
	add.f32 	%f356, %f491, %f354;
	selp.f32 	%f357, %f355, %f492, %p34;
	selp.f32 	%f358, %f356, %f491, %p34;
	mov.b32 	%r116, %f357;
	mov.b32 	%r122, 2;
	// begin inline asm
	shfl.sync.down.b32 %r115, %r116, %r122, %r153, %r154;
	// end inline asm
	mov.b32 	%r121, %f358;
	// begin inline asm
	shfl.sync.down.b32 %r120, %r121, %r122, %r153, %r154;
	// end inline asm
	mov.b32 	%f359, %r115;
	mov.b32 	%f360, %r120;
	add.s32 	%r159, %r104, 2;
	setp.gt.s32 	%p35, %r159, %r153;
	add.f32 	%f361, %f357, %f359;
	add.f32 	%f362, %f358, %f360;
	selp.f32 	%f363, %f357, %f361, %p35;
	selp.f32 	%f364, %f358, %f362, %p35;
	mov.b32 	%r126, %f363;
	mov.b32 	%r132, 4;
	// begin inline asm
	shfl.sync.down.b32 %r125, %r126, %r132, %r153, %r154;
	// end inline asm
	mov.b32 	%r131, %f364;
	// begin inline asm
	shfl.sync.down.b32 %r130, %r131, %r132, %r153, %r154;
	// end inline asm
	mov.b32 	%f365, %r125;
	mov.b32 	%f366, %r130;
	add.s32 	%r160, %r104, 4;
	setp.gt.s32 	%p36, %r160, %r153;
	add.f32 	%f367, %f363, %f365;
	add.f32 	%f368, %f364, %f366;
	selp.f32 	%f369, %f363, %f367, %p36;
	selp.f32 	%f370, %f364, %f368, %p36;
	mov.b32 	%r136, %f369;
	mov.b32 	%r142, 8;
	// begin inline asm
	shfl.sync.down.b32 %r135, %r136, %r142, %r153, %r154;
	// end inline asm
	mov.b32 	%r141, %f370;
	// begin inline asm
	shfl.sync.down.b32 %r140, %r141, %r142, %r153, %r154;
	// end inline asm
	mov.b32 	%f371, %r135;
	mov.b32 	%f372, %r140;
	add.s32 	%r161, %r104, 8;
	setp.gt.s32 	%p37, %r161, %r153;
	add.f32 	%f373, %f369, %f371;
	add.f32 	%f374, %f370, %f372;
	selp.f32 	%f375, %f369, %f373, %p37;
	selp.f32 	%f376, %f370, %f374, %p37;
	mov.b32 	%r146, %f375;
	mov.b32 	%r152, 16;
	// begin inline asm
	shfl.sync.down.b32 %r145, %r146, %r152, %r153, %r154;
	// end inline asm
	mov.b32 	%r151, %f376;
	// begin inline asm
	shfl.sync.down.b32 %r150, %r151, %r152, %r153, %r154;
	// end inline asm
	mov.b32 	%f377, %r145;
	mov.b32 	%f378, %r150;
	add.s32 	%r162, %r104, 16;
	setp.gt.s32 	%p38, %r162, %r153;
	add.f32 	%f379, %f375, %f377;
	add.f32 	%f380, %f376, %f378;
	selp.f32 	%f514, %f375, %f379, %p38;
	selp.f32 	%f513, %f376, %f380, %p38;
	setp.ne.s32 	%p39, %r104, 0;
	@%p39 bra 	$L__BB4_25;
	shr.u32 	%r163, %r2, 2;
	and.b32  	%r164, %r163, 248;
	mov.u32 	%r165, _ZZN3cub18CUB_300001_SM_10006detail6reduce28DeviceReduceSingleTileKernelINS2_10policy_hubIN18ActivationFunction12CustomTuple2EyNS5_15SumCustomTuple2EE10Policy1000EN6thrust24THRUST_300001_SM_1000_NS12zip_iteratorIN4cuda3std3__45tupleIJNSB_6detail15normal_iteratorINSB_10device_ptrIfEEEESL_SL_EEEEEPS6_yS7_S6_S6_NS5_26TransformationCustomTuple2EEEvT0_T1_T2_T3_T4_T6_E12temp_storage;
	add.s32 	%r166, %r165, %r164;
	st.shared.f32 	[%r166+8], %f514;
	st.shared.f32 	[%r166+12], %f513;
$L__BB4_25:
	bar.sync 	0;
	setp.ne.s32 	%p40, %r2, 0;
	@%p40 bra 	$L__BB4_47;
	setp.gt.u64 	%p41, %rd34, 32;
	ld.shared.f32 	%f381, [_ZZN3cub18CUB_300001_SM_10006detail6reduce28DeviceReduceSingleTileKernelINS2_10policy_hubIN18ActivationFunction12CustomTuple2EyNS5_15SumCustomTuple2EE10Policy1000EN6thrust24THRUST_300001_SM_1000_NS12zip_iteratorIN4cuda3std3__45tupleIJNSB_6detail15normal_iteratorINSB_10device_ptrIfEEEESL_SL_EEEEEPS6_yS7_S6_S6_NS5_26TransformationCustomTuple2EEEvT0_T1_T2_T3_T4_T6_E12temp_storage+16];
	ld.shared.f32 	%f382, [_ZZN3cub18CUB_300001_SM_10006detail6reduce28DeviceReduceSingleTileKernelINS2_10policy_hubIN18ActivationFunction12CustomTuple2EyNS5_15SumCustomTuple2EE10Policy1000EN6thrust24THRUST_300001_SM_1000_NS12zip_iteratorIN4cuda3std3__45tupleIJNSB_6detail15normal_iteratorINSB_10device_ptrIfEEEESL_SL_EEEEEPS6_yS7_S6_S6_NS5_26TransformationCustomTuple2EEEvT0_T1_T2_T3_T4_T6_E12temp_storage+20];
	add.f32 	%f383, %f514, %f381;
	add.f32 	%f384, %f513, %f382;
	selp.f32 	%f385, %f383, %f514, %p41;
	selp.f32 	%f386, %f384, %f513, %p41;
	setp.gt.u64 	%p42, %rd34, 64;
	ld.shared.f32 	%f387, [_ZZN3cub18CUB_300001_SM_10006detail6reduce28DeviceReduceSingleTileKernelINS2_10policy_hubIN18ActivationFunction12CustomTuple2EyNS5_15SumCustomTuple2EE10Policy1000EN6thrust24THRUST_300001_SM_1000_NS12zip_iteratorIN4cuda3std3__45tupleIJNSB_6detail15normal_iteratorINSB_10device_ptrIfEEEESL_SL_EEEEEPS6_yS7_S6_S6_NS5_26TransformationCustomTuple2EEEvT0_T1_T2_T3_T4_T6_E12temp_storage+24];
	ld.shared.f32 	%f388, [_ZZN3cub18CUB_300001_SM_10006detail6reduce28DeviceReduceSingleTileKernelINS2_10policy_hubIN18ActivationFunction12CustomTuple2EyNS5_15SumCustomTuple2EE10Policy1000EN6thrust24THRUST_300001_SM_1000_NS12zip_iteratorIN4cuda3std3__45tupleIJNSB_6detail15normal_iteratorINSB_10device_ptrIfEEEESL_SL_EEEEEPS6_yS7_S6_S6_NS5_26TransformationCustomTuple2EEEvT0_T1_T2_T3_T4_T6_E12temp_storage+28];
	add.f32 	%f389, %f385, %f387;
	add.f32 	%f390, %f386, %f388;
	selp.f32 	%f391, %f389, %f385, %p42;
	selp.f32 	%f392, %f390, %f386, %p42;
	setp.gt.u64 	%p43, %rd34, 96;
	ld.shared.f32 	%f393, [_ZZN3cub18CUB_300001_SM_10006detail6reduce28DeviceReduceSingleTileKernelINS2_10policy_hubIN18ActivationFunction12CustomTuple2EyNS5_15SumCustomTuple2EE10Policy1000EN6thrust24THRUST_300001_SM_1000_NS12zip_iteratorIN4cuda3std3__45tupleIJNSB_6detail15normal_iteratorINSB_10device_ptrIfEEEESL_SL_EEEEEPS6_yS7_S6_S6_NS5_26TransformationCustomTuple2EEEvT0_T1_T2_T3_T4_T6_E12temp_storage+32];
	ld.shared.f32 	%f394, [_ZZN3cub18CUB_300001_SM_10006detail6reduce28DeviceReduceSingleTileKernelINS2_10policy_hubIN18ActivationFunction12CustomTuple2EyNS5_15SumCustomTuple2EE10Policy1000EN6thrust24THRUST_300001_SM_1000_NS12zip_iteratorIN4cuda3std3__45tupleIJNSB_6detail15normal_iteratorINSB_10device_ptrIfEEEESL_SL_EEEEEPS6_yS7_S6_S6_NS5_26TransformationCustomTuple2EEEvT0_T1_T2_T3_T4_T6_E12temp_storage+36];
	add.f32 	%f395, %f391, %f393;
	add.f32 	%f396, %f392, %f394;
	selp.f32 	%f397, %f395, %f391, %p43;
	selp.f32 	%f398, %f396, %f392, %p43;
	setp.gt.u64 	%p44, %rd34, 128;
	ld.shared.f32 	%f399, [_ZZN3cub18CUB_300001_SM_10006detail6reduce28DeviceReduceSingleTileKernelINS2_10policy_hubIN18ActivationFunction12CustomTuple2EyNS5_15SumCustomTuple2EE10Policy1000EN6thrust24THRUST_300001_SM_1000_NS12zip_iteratorIN4cuda3std3__45tupleIJNSB_6detail15normal_iteratorINSB_10device_ptrIfEEEESL_SL_EEEEEPS6_yS7_S6_S6_NS5_26TransformationCustomTuple2EEEvT0_T1_T2_T3_T4_T6_E12temp_storage+40];
	ld.shared.f32 	%f400, [_ZZN3cub18CUB_300001_SM_10006detail6reduce28DeviceReduceSingleTileKernelINS2_10policy_hubIN18ActivationFunction12CustomTuple2EyNS5_15SumCustomTuple2EE10Policy1000EN6thrust24THRUST_300001_SM_1000_NS12zip_iteratorIN4cuda3std3__45tupleIJNSB_6detail15normal_iteratorINSB_10device_ptrIfEEEESL_SL_EEEEEPS6_yS7_S6_S6_NS5_26TransformationCustomTuple2EEEvT0_T1_T2_T3_T4_T6_E12temp_storage+44];
	add.f32 	%f401, %f397, %f399;
	add.f32 	%f402, %f398, %f400;
	selp.f32 	%f403, %f401, %f397, %p44;
	selp.f32 	%f404, %f402, %f398, %p44;
	setp.gt.u64 	%p45, %rd34, 160;
	ld.shared.f32 	%f405, [_ZZN3cub18CUB_300001_SM_10006detail6reduce28DeviceReduceSingleTileKernelINS2_10policy_hubIN18ActivationFunction12CustomTuple2EyNS5_15SumCustomTuple2EE10Policy1000EN6thrust24THRUST_300001_SM_1000_NS12zip_iteratorIN4cuda3std3__45tupleIJNSB_6detail15normal_iteratorINSB_10device_ptrIfEEEESL_SL_EEEEEPS6_yS7_S6_S6_NS5_26TransformationCustomTuple2EEEvT0_T1_T2_T3_T4_T6_E12temp_storage+48];
	ld.shared.f32 	%f406, [_ZZN3cub18CUB_300001_SM_10006detail6reduce28DeviceReduceSingleTileKernelINS2_10policy_hubIN18ActivationFunction12CustomTuple2EyNS5_15SumCustomTuple2EE10Policy1000EN6thrust24THRUST_300001_SM_1000_NS12zip_iteratorIN4cuda3std3__45tupleIJNSB_6detail15normal_iteratorINSB_10device_ptrIfEEEESL_SL_EEEEEPS6_yS7_S6_S6_NS5_26TransformationCustomTuple2EEEvT0_T1_T2_T3_T4_T6_E12temp_storage+52];
	add.f32 	%f407, %f403, %f405;
	add.f32 	%f408, %f404, %f406;
	selp.f32 	%f409, %f407, %f403, %p45;
	selp.f32 	%f410, %f408, %f404, %p45;
	setp.gt.u64 	%p46, %rd34, 192;
	ld.shared.f32 	%f411, [_ZZN3cub18CUB_300001_SM_10006detail6reduce28DeviceReduceSingleTileKernelINS2_10policy_hubIN18ActivationFunction12CustomTuple2EyNS5_15SumCustomTuple2EE10Policy1000EN6thrust24THRUST_300001_SM_1000_NS12zip_iteratorIN4cuda3std3__45tupleIJNSB_6detail15normal_iteratorINSB_10device_ptrIfEEEESL_SL_EEEEEPS6_yS7_S6_S6_NS5_26TransformationCustomTuple2EEEvT0_T1_T2_T3_T4_T6_E12temp_storage+56];
	ld.shared.f32 	%f412, [_ZZN3cub18CUB_300001_SM_10006detail6reduce28DeviceReduceSingleTileKernelINS2_10policy_hubIN18ActivationFunction12CustomTuple2EyNS5_15SumCustomTuple2EE10Policy1000EN6thrust24THRUST_300001_SM_1000_NS12zip_iteratorIN4cuda3std3__45tupleIJNSB_6detail15normal_iteratorINSB_10device_ptrIfEEEESL_SL_EEEEEPS6_yS7_S6_S6_NS5_26TransformationCustomTuple2EEEvT0_T1_T2_T3_T4_T6_E12temp_storage+60];
	add.f32 	%f413, %f409, %f411;
	add.f32 	%f414, %f410, %f412;
	selp.f32 	%f415, %f413, %f409, %p46;
	selp.f32 	%f416, %f414, %f410, %p46;
	setp.gt.u64 	%p47, %rd34, 224;
	ld.shared.f32 	%f417, [_ZZN3cub18CUB_300001_SM_10006detail6reduce28DeviceReduceSingleTileKernelINS2_10policy_hubIN18ActivationFunction12CustomTuple2EyNS5_15SumCustomTuple2EE10Policy1000EN6thrust24THRUST_300001_SM_1000_NS12zip_iteratorIN4cuda3std3__45tupleIJNSB_6detail15normal_iteratorINSB_10device_ptrIfEEEESL_SL_EEEEEPS6_yS7_S6_S6_NS5_26TransformationCustomTuple2EEEvT0_T1_T2_T3_T4_T6_E12temp_storage+64];
	ld.shared.f32 	%f418, [_ZZN3cub18CUB_300001_SM_10006detail6reduce28DeviceReduceSingleTileKernelINS2_10policy_hubIN18ActivationFunction12CustomTuple2EyNS5_15SumCustomTuple2EE10Policy1000EN6thrust24THRUST_300001_SM_1000_NS12zip_iteratorIN4cuda3std3__45tupleIJNSB_6detail15normal_iteratorINSB_10device_ptrIfEEEESL_SL_EEEEEPS6_yS7_S6_S6_NS5_26TransformationCustomTuple2EEEvT0_T1_T2_T3_T4_T6_E12temp_storage+68];
	add.f32 	%f419, %f415, %f417;
	add.f32 	%f420, %f416, %f418;
	selp.f32 	%f514, %f419, %f415, %p47;
	selp.f32 	%f513, %f420, %f416, %p47;
	bra.uni 	$L__BB4_47;
$L__BB4_27:
	mov.u32 	%r18, %tid.x;
	cvt.u64.u32 	%rd14, %r18;
	mul.wide.u32 	%rd37, %r18, 4;
	add.s64 	%rd15, %rd2, %rd37;
	add.s64 	%rd16, %rd3, %rd37;
	add.s64 	%rd17, %rd4, %rd37;
	ld.global.f32 	%f81, [%rd15];
	ld.global.f32 	%f82, [%rd16];
	ld.global.f32 	%f83, [%rd17];
	ld.global.f32 	%f84, [%rd15+1024];
	ld.global.f32 	%f85, [%rd16+1024];
	mul.f32 	%f86, %f84, %f85;
	ld.global.f32 	%f87, [%rd17+1024];
	mul.f32 	%f88, %f84, %f87;
	ld.global.f32 	%f89, [%rd15+2048];
	ld.global.f32 	%f90, [%rd16+2048];
	ld.global.f32 	%f91, [%rd17+2048];
	ld.global.f32 	%f92, [%rd15+3072];
	ld.global.f32 	%f93, [%rd16+3072];
	ld.global.f32 	%f94, [%rd17+3072];
	ld.global.f32 	%f95, [%rd15+4096];
	ld.global.f32 	%f96, [%rd16+4096];
	ld.global.f32 	%f97, [%rd17+4096];
	ld.global.f32 	%f98, [%rd15+5120];
	ld.global.f32 	%f99, [%rd16+5120];
	ld.global.f32 	%f100, [%rd17+5120];
	ld.global.f32 	%f101, [%rd15+6144];
	ld.global.f32 	%f102, [%rd16+6144];
	ld.global.f32 	%f103, [%rd17+6144];
	ld.global.f32 	%f104, [%rd15+7168];
	ld.global.f32 	%f105, [%rd16+7168];
	ld.global.f32 	%f106, [%rd17+7168];
	fma.rn.f32 	%f107, %f81, %f82, %f86;
	fma.rn.f32 	%f108, %f81, %f83, %f88;
	fma.rn.f32 	%f109, %f89, %f90, %f107;
	fma.rn.f32 	%f110, %f89, %f91, %f108;
	fma.rn.f32 	%f111, %f92, %f93, %f109;
	fma.rn.f32 	%f112, %f92, %f94, %f110;
	fma.rn.f32 	%f113, %f95, %f96, %f111;
	fma.rn.f32 	%f114, %f95, %f97, %f112;
	fma.rn.f32 	%f115, %f98, %f99, %f113;
	fma.rn.f32 	%f116, %f98, %f100, %f114;
	fma.rn.f32 	%f117, %f101, %f102, %f115;
	fma.rn.f32 	%f118, %f101, %f103, %f116;
	fma.rn.f32 	%f512, %f104, %f105, %f117;
	fma.rn.f32 	%f511, %f104, %f106, %f118;
	add.s64 	%rd18, %rd34, -2048;
	setp.lt.u64 	%p3, %rd18, 2048;
	mov.b64 	%rd87, 2048;
	@%p3 bra 	$L__BB4_31;
	mov.b64 	%rd87, 2048;
$L__BB4_29:
	shl.b64 	%rd39, %rd87, 2;
	add.s64 	%rd40, %rd15, %rd39;
	add.s64 	%rd41, %rd16, %rd39;
	add.s64 	%rd42, %rd17, %rd39;
	ld.global.f32 	%f119, [%rd40];
	ld.global.f32 	%f120, [%rd41];
	ld.global.f32 	%f121, [%rd42];
	ld.global.f32 	%f122, [%rd40+1024];
	ld.global.f32 	%f123, [%rd41+1024];
	ld.global.f32 	%f124, [%rd42+1024];
	ld.global.f32 	%f125, [%rd40+2048];
	ld.global.f32 	%f126, [%rd41+2048];
	ld.global.f32 	%f127, [%rd42+2048];
	ld.global.f32 	%f128, [%rd40+3072];
	ld.global.f32 	%f129, [%rd41+3072];
	ld.global.f32 	%f130, [%rd42+3072];
	ld.global.f32 	%f131, [%rd40+4096];
	ld.global.f32 	%f132, [%rd41+4096];
	ld.global.f32 	%f133, [%rd42+4096];
	ld.global.f32 	%f134, [%rd40+5120];
	ld.global.f32 	%f135, [%rd41+5120];
	ld.global.f32 	%f136, [%rd42+5120];
	ld.global.f32 	%f137, [%rd40+6144];
	ld.global.f32 	%f138, [%rd41+6144];
	ld.global.f32 	%f139, [%rd42+6144];
	ld.global.f32 	%f140, [%rd40+7168];
	ld.global.f32 	%f141, [%rd41+7168];
	ld.global.f32 	%f142, [%rd42+7168];
	fma.rn.f32 	%f143, %f119, %f120, %f512;
	fma.rn.f32 	%f144, %f119, %f121, %f511;
	fma.rn.f32 	%f145, %f122, %f123, %f143;
	fma.rn.f32 	%f146, %f122, %f124, %f144;
	fma.rn.f32 	%f147, %f125, %f126, %f145;
	fma.rn.f32 	%f148, %f125, %f127, %f146;
	fma.rn.f32 	%f149, %f128, %f129, %f147;
	fma.rn.f32 	%f150, %f128, %f130, %f148;
	fma.rn.f32 	%f151, %f131, %f132, %f149;
	fma.rn.f32 	%f152, %f131, %f133, %f150;
	fma.rn.f32 	%f153, %f134, %f135, %f151;
	fma.rn.f32 	%f154, %f134, %f136, %f152;
	fma.rn.f32 	%f155, %f137, %f138, %f153;
	fma.rn.f32 	%f156, %f137, %f139, %f154;
	fma.rn.f32 	%f512, %f140, %f141, %f155;
	fma.rn.f32 	%f511, %f140, %f142, %f156;
	sub.s64 	%rd43, %rd34, %rd87;
	setp.lt.u64 	%p4, %rd43, 2048;
	@%p4 bra 	$L__BB4_43;
	add.s64 	%rd87, %rd87, 2048;
	setp.le.u64 	%p5, %rd87, %rd18;
	@%p5 bra 	$L__BB4_29;
$L__BB4_31:
	setp.le.u64 	%p6, %rd34, %rd87;
	cvt.u32.u64 	%r32, %rd87;
	cvt.u32.u64 	%r33, %rd34;
	sub.s32 	%r34, %r33, %r32;
	setp.ge.s32 	%p7, %r18, %r34;
	or.pred  	%p8, %p6, %p7;
	@%p8 bra 	$L__BB4_43;
	not.b32 	%r37, %r18;
	add.s32 	%r38, %r37, %r33;
	sub.s32 	%r19, %r38, %r32;
	shr.u32 	%r40, %r19, 8;
	add.s32 	%r20, %r40, 1;
	and.b32  	%r21, %r20, 7;
	setp.lt.u32 	%p9, %r19, 1792;
	mov.u32 	%r232, %r18;
	@%p9 bra 	$L__BB4_35;
	and.b32  	%r41, %r20, 33554424;
	neg.s32 	%r230, %r41;
	add.s64 	%rd44, %rd87, %rd14;
	shl.b64 	%rd45, %rd44, 2;
	add.s64 	%rd46, %rd45, 4096;
	add.s64 	%rd90, %rd2, %rd46;
	add.s64 	%rd89, %rd3, %rd46;
	add.s64 	%rd88, %rd4, %rd46;
	mov.u32 	%r232, %r18;
$L__BB4_34:
	.pragma "nounroll";
	ld.global.f32 	%f158, [%rd90+-4096];
	ld.global.f32 	%f159, [%rd89+-4096];
	ld.global.f32 	%f160, [%rd88+-4096];
	fma.rn.f32 	%f161, %f158, %f159, %f512;
	fma.rn.f32 	%f162, %f158, %f160, %f511;
	ld.global.f32 	%f163, [%rd90+-3072];
	ld.global.f32 	%f164, [%rd89+-3072];
	ld.global.f32 	%f165, [%rd88+-3072];
	fma.rn.f32 	%f166, %f163, %f164, %f161;
	fma.rn.f32 	%f167, %f163, %f165, %f162;
	ld.global.f32 	%f168, [%rd90+-2048];
	ld.global.f32 	%f169, [%rd89+-2048];
	ld.global.f32 	%f170, [%rd88+-2048];
	fma.rn.f32 	%f171, %f168, %f169, %f166;
	fma.rn.f32 	%f172, %f168, %f170, %f167;
	ld.global.f32 	%f173, [%rd90+-1024];
	ld.global.f32 	%f174, [%rd89+-1024];
	ld.global.f32 	%f175, [%rd88+-1024];
	fma.rn.f32 	%f176, %f173, %f174, %f171;
	fma.rn.f32 	%f177, %f173, %f175, %f172;
	ld.global.f32 	%f178, [%rd90];
	ld.global.f32 	%f179, [%rd89];
	ld.global.f32 	%f180, [%rd88];
	fma.rn.f32 	%f181, %f178, %f179, %f176;
	fma.rn.f32 	%f182, %f178, %f180, %f177;
	ld.global.f32 	%f183, [%rd90+1024];
	ld.global.f32 	%f184, [%rd89+1024];
	ld.global.f32 	%f185, [%rd88+1024];
	fma.rn.f32 	%f186, %f183, %f184, %f181;
	fma.rn.f32 	%f187, %f183, %f185, %f182;
	ld.global.f32 	%f188, [%rd90+2048];
	ld.global.f32 	%f189, [%rd89+2048];
	ld.global.f32 	%f190, [%rd88+2048];
	fma.rn.f32 	%f191, %f188, %f189, %f186;
	fma.rn.f32 	%f192, %f188, %f190, %f187;
	ld.global.f32 	%f193, [%rd90+3072];
	ld.global.f32 	%f194, [%rd89+3072];
	ld.global.f32 	%f195, [%rd88+3072];
	fma.rn.f32 	%f512, %f193, %f194, %f191;
	fma.rn.f32 	%f511, %f193, %f195, %f192;
	add.s32 	%r232, %r232, 2048;
	add.s32 	%r230, %r230, 8;
	add.s64 	%rd90, %rd90, 8192;
	add.s64 	%rd89, %rd89, 8192;
	add.s64 	%rd88, %rd88, 8192;
	setp.ne.s32 	%p10, %r230, 0;
	@%p10 bra 	$L__BB4_34;
$L__BB4_35:
	setp.eq.s32 	%p11, %r21, 0;
	@%p11 bra 	$L__BB4_43;
	setp.lt.u32 	%p12, %r21, 4;
	@%p12 bra 	$L__BB4_38;
	cvt.u64.u32 	%rd47, %r232;
	add.s64 	%rd48, %rd87, %rd47;
	shl.b64 	%rd49, %rd48, 2;
	add.s64 	%rd50, %rd2, %rd49;
	add.s64 	%rd51, %rd3, %rd49;
	add.s64 	%rd52, %rd4, %rd49;
	ld.global.f32 	%f197, [%rd50];
	ld.global.f32 	%f198, [%rd51];
	ld.global.f32 	%f199, [%rd52];
	fma.rn.f32 	%f200, %f197, %f198, %f512;
	fma.rn.f32 	%f201, %f197, %f199, %f511;
	ld.global.f32 	%f202, [%rd50+1024];
	ld.global.f32 	%f203, [%rd51+1024];
	ld.global.f32 	%f204, [%rd52+1024];
	fma.rn.f32 	%f205, %f202, %f203, %f200;
	fma.rn.f32 	%f206, %f202, %f204, %f201;
	ld.global.f32 	%f207, [%rd50+2048];
	ld.global.f32 	%f208, [%rd51+2048];
	ld.global.f32 	%f209, [%rd52+2048];
	fma.rn.f32 	%f210, %f207, %f208, %f205;
	fma.rn.f32 	%f211, %f207, %f209, %f206;
	ld.global.f32 	%f212, [%rd50+3072];
	ld.global.f32 	%f213, [%rd51+3072];
	ld.global.f32 	%f214, [%rd52+3072];
	fma.rn.f32 	%f512, %f212, %f213, %f210;
	fma.rn.f32 	%f511, %f212, %f214, %f211;
	add.s32 	%r232, %r232, 1024;
$L__BB4_38:
	and.b32  	%r42, %r20, 3;
	setp.eq.s32 	%p13, %r42, 0;
	@%p13 bra 	$L__BB4_43;
	setp.eq.s32 	%p14, %r42, 1;
	@%p14 bra 	$L__BB4_41;
	cvt.u64.u32 	%rd53, %r232;
	add.s64 	%rd54, %rd87, %rd53;
	shl.b64 	%rd55, %rd54, 2;
	add.s64 	%rd56, %rd2, %rd55;
	add.s64 	%rd57, %rd3, %rd55;
	add.s64 	%rd58, %rd4, %rd55;
	ld.global.f32 	%f216, [%rd56];
	ld.global.f32 	%f217, [%rd57];
	ld.global.f32 	%f218, [%rd58];
	fma.rn.f32 	%f219, %f216, %f217, %f512;
	fma.rn.f32 	%f220, %f216, %f218, %f511;
	ld.global.f32 	%f221, [%rd56+1024];
	ld.global.f32 	%f222, [%rd57+1024];
	ld.global.f32 	%f223, [%rd58+1024];
	fma.rn.f32 	%f512, %f221, %f222, %f219;
	fma.rn.f32 	%f511, %f221, %f223, %f220;
	add.s32 	%r232, %r232, 512;
$L__BB4_41:
	and.b32  	%r43, %r19, 256;
	setp.ne.s32 	%p15, %r43, 0;
	@%p15 bra 	$L__BB4_43;
	cvt.u64.u32 	%rd59, %r232;
	add.s64 	%rd60, %rd87, %rd59;
	shl.b64 	%rd61, %rd60, 2;
	add.s64 	%rd62, %rd2, %rd61;
	add.s64 	%rd63, %rd3, %rd61;
	add.s64 	%rd64, %rd4, %rd61;
	ld.global.f32 	%f224, [%rd62];
	ld.global.f32 	%f225, [%rd63];
	ld.global.f32 	%f226, [%rd64];
	fma.rn.f32 	%f512, %f224, %f225, %f512;
	fma.rn.f32 	%f511, %f224, %f226, %f511;
$L__BB4_43:
	// begin inline asm
	mov.u32 %r44, %laneid;
	// end inline asm
	mov.b32 	%r46, %f512;
	mov.b32 	%r52, 1;
	mov.b32 	%r93, 31;
	mov.b32 	%r94, -1;
	// begin inline asm
	shfl.sync.down.b32 %r45, %r46, %r52, %r93, %r94;
	// end inline asm
	mov.b32 	%r51, %f511;
	// begin inline asm
	shfl.sync.down.b32 %r50, %r51, %r52, %r93, %r94;
	// end inline asm
	mov.b32 	%f227, %r45;
	mov.b32 	%f228, %r50;
	setp.gt.s32 	%p16, %r44, 30;
	add.f32 	%f229, %f512, %f227;
	add.f32 	%f230, %f511, %f228;
	selp.f32 	%f231, %f512, %f229, %p16;
	selp.f32 	%f232, %f511, %f230, %p16;
	mov.b32 	%r56, %f231;
	mov.b32 	%r62, 2;
	// begin inline asm
	shfl.sync.down.b32 %r55, %r56, %r62, %r93, %r94;
	// end inline asm
	mov.b32 	%r61, %f232;
	// begin inline asm
	shfl.sync.down.b32 %r60, %r61, %r62, %r93, %r94;
	// end inline asm
	mov.b32 	%f233, %r55;
	mov.b32 	%f234, %r60;
	setp.gt.s32 	%p17, %r44, 29;
	add.f32 	%f235, %f231, %f233;
	add.f32 	%f236, %f232, %f234;
	selp.f32 	%f237, %f231, %f235, %p17;
	selp.f32 	%f238, %f232, %f236, %p17;
	mov.b32 	%r66, %f237;
	mov.b32 	%r72, 4;
	// begin inline asm
	shfl.sync.down.b32 %r65, %r66, %r72, %r93, %r94;
	// end inline asm
	mov.b32 	%r71, %f238;
	// begin inline asm
	shfl.sync.down.b32 %r70, %r71, %r72, %r93, %r94;
	// end inline asm
	mov.b32 	%f239, %r65;
	mov.b32 	%f240, %r70;
	setp.gt.s32 	%p18, %r44, 27;
	add.f32 	%f241, %f237, %f239;
	add.f32 	%f242, %f238, %f240;
	selp.f32 	%f243, %f237, %f241, %p18;
	selp.f32 	%f244, %f238, %f242, %p18;
	mov.b32 	%r76, %f243;
	mov.b32 	%r82, 8;
	// begin inline asm
	shfl.sync.down.b32 %r75, %r76, %r82, %r93, %r94;
	// end inline asm
	mov.b32 	%r81, %f244;
	// begin inline asm
	shfl.sync.down.b32 %r80, %r81, %r82, %r93, %r94;
	// end inline asm
	mov.b32 	%f245, %r75;
	mov.b32 	%f246, %r80;
	setp.gt.s32 	%p19, %r44, 23;
	add.f32 	%f247, %f243, %f245;
	add.f32 	%f248, %f244, %f246;
	selp.f32 	%f249, %f243, %f247, %p19;
	selp.f32 	%f250, %f244, %f248, %p19;
	mov.b32 	%r86, %f249;
	mov.b32 	%r92, 16;
	// begin inline asm
	shfl.sync.down.b32 %r85, %r86, %r92, %r93, %r94;
	// end inline asm
	mov.b32 	%r91, %f250;
	// begin inline asm
	shfl.sync.down.b32 %r90, %r91, %r92, %r93, %r94;
	// end inline asm
	mov.b32 	%f251, %r85;
	mov.b32 	%f252, %r90;
	setp.gt.s32 	%p20, %r44, 15;
	add.f32 	%f71, %f249, %f251;
	add.f32 	%f72, %f250, %f252;
	selp.f32 	%f514, %f249, %f71, %p20;
	selp.f32 	%f513, %f250, %f72, %p20;
	setp.ne.s32 	%p21, %r44, 0;
	@%p21 bra 	$L__BB4_45;
	shr.u32 	%r95, %r18, 2;
	and.b32  	%r96, %r95, 248;
	mov.u32 	%r97, _ZZN3cub18CUB_300001_SM_10006detail6reduce28DeviceReduceSingleTileKernelINS2_10policy_hubIN18ActivationFunction12CustomTuple2EyNS5_15SumCustomTuple2EE10Policy1000EN6thrust24THRUST_300001_SM_1000_NS12zip_iteratorIN4cuda3std3__45tupleIJNSB_6detail15normal_iteratorINSB_10device_ptrIfEEEESL_SL_EEEEEPS6_yS7_S6_S6_NS5_26TransformationCustomTuple2EEEvT0_T1_T2_T3_T4_T6_E12temp_storage;
	add.s32 	%r98, %r97, %r96;
	st.shared.f32 	[%r98+8], %f71;
	st.shared.f32 	[%r98+12], %f72;
$L__BB4_45:
	bar.sync 	0;
	setp.ne.s32 	%p22, %r18, 0;
	@%p22 bra 	$L__BB4_47;
	ld.shared.f32 	%f253, [_ZZN3cub18CUB_300001_SM_10006detail6reduce28DeviceReduceSingleTileKernelINS2_10policy_hubIN18ActivationFunction12CustomTuple2EyNS5_15SumCustomTuple2EE10Policy1000EN6thrust24THRUST_300001_SM_1000_NS12zip_iteratorIN4cuda3std3__45tupleIJNSB_6detail15normal_iteratorINSB_10device_ptrIfEEEESL_SL_EEEEEPS6_yS7_S6_S6_NS5_26TransformationCustomTuple2EEEvT0_T1_T2_T3_T4_T6_E12temp_storage+16];
	ld.shared.f32 	%f254, [_ZZN3cub18CUB_300001_SM_10006detail6reduce28DeviceReduceSingleTileKernelINS2_10policy_hubIN18ActivationFunction12CustomTuple2EyNS5_15SumCustomTuple2EE10Policy1000EN6thrust24THRUST_300001_SM_1000_NS12zip_iteratorIN4cuda3std3__45tupleIJNSB_6detail15normal_iteratorINSB_10device_ptrIfEEEESL_SL_EEEEEPS6_yS7_S6_S6_NS5_26TransformationCustomTuple2EEEvT0_T1_T2_T3_T4_T6_E12temp_storage+20];
	add.f32 	%f255, %f514, %f253;
	add.f32 	%f256, %f513, %f254;
	ld.shared.f32 	%f257, [_ZZN3cub18CUB_300001_SM_10006detail6reduce28DeviceReduceSingleTileKernelINS2_10policy_hubIN18ActivationFunction12CustomTuple2EyNS5_15SumCustomTuple2EE10Policy1000EN6thrust24THRUST_300001_SM_1000_NS12zip_iteratorIN4cuda3std3__45tupleIJNSB_6detail15normal_iteratorINSB_10device_ptrIfEEEESL_SL_EEEEEPS6_yS7_S6_S6_NS5_26TransformationCustomTuple2EEEvT0_T1_T2_T3_T4_T6_E12temp_storage+24];
	ld.shared.f32 	%f258, [_ZZN3cub18CUB_300001_SM_10006detail6reduce28DeviceReduceSingleTileKernelINS2_10policy_hubIN18ActivationFunction12CustomTuple2EyNS5_15SumCustomTuple2EE10Policy1000EN6thrust24THRUST_300001_SM_1000_NS12zip_iteratorIN4cuda3std3__45tupleIJNSB_6detail15normal_iteratorINSB_10device_ptrIfEEEESL_SL_EEEEEPS6_yS7_S6_S6_NS5_26TransformationCustomTuple2EEEvT0_T1_T2_T3_T4_T6_E12temp_storage+28];
	add.f32 	%f259, %f255, %f257;
	add.f32 	%f260, %f256, %f258;
	ld.shared.f32 	%f261, [_ZZN3cub18CUB_300001_SM_10006detail6reduce28DeviceReduceSingleTileKernelINS2_10policy_hubIN18ActivationFunction12CustomTuple2EyNS5_15SumCustomTuple2EE10Policy1000EN6thrust24THRUST_300001_SM_1000_NS12zip_iteratorIN4cuda3std3__45tupleIJNSB_6detail15normal_iteratorINSB_10device_ptrIfEEEESL_SL_EEEEEPS6_yS7_S6_S6_NS5_26TransformationCustomTuple2EEEvT0_T1_T2_T3_T4_T6_E12temp_storage+32];
	ld.shared.f32 	%f262, [_ZZN3cub18CUB_300001_SM_10006detail6reduce28DeviceReduceSingleTileKernelINS2_10policy_hubIN18ActivationFunction12CustomTuple2EyNS5_15SumCustomTuple2EE10Policy1000EN6thrust24THRUST_300001_SM_1000_NS12zip_iteratorIN4cuda3std3__45tupleIJNSB_6detail15normal_iteratorINSB_10device_ptrIfEEEESL_SL_EEEEEPS6_yS7_S6_S6_NS5_26TransformationCustomTuple2EEEvT0_T1_T2_T3_T4_T6_E12temp_storage+36];
	add.f32 	%f263, %f259, %f261;
	add.f32 	%f264, %f260, %f262;
	ld.shared.f32 	%f265, [_ZZN3cub18CUB_300001_SM_10006detail6reduce28DeviceReduceSingleTileKernelINS2_10policy_hubIN18ActivationFunction12CustomTuple2EyNS5_15SumCustomTuple2EE10Policy1000EN6thrust24THRUST_300001_SM_1000_NS12zip_iteratorIN4cuda3std3__45tupleIJNSB_6detail15normal_iteratorINSB_10device_ptrIfEEEESL_SL_EEEEEPS6_yS7_S6_S6_NS5_26TransformationCustomTuple2EEEvT0_T1_T2_T3_T4_T6_E12temp_storage+40];
	ld.shared.f32 	%f266, [_ZZN3cub18CUB_300001_SM_10006detail6reduce28DeviceReduceSingleTileKernelINS2_10policy_hubIN18ActivationFunction12CustomTuple2EyNS5_15SumCustomTuple2EE10Policy1000EN6thrust24THRUST_300001_SM_1000_NS12zip_iteratorIN4cuda3std3__45tupleIJNSB_6detail15normal_iteratorINSB_10device_ptrIfEEEESL_SL_EEEEEPS6_yS7_S6_S6_NS5_26TransformationCustomTuple2EEEvT0_T1_T2_T3_T4_T6_E12temp_storage+44];
	add.f32 	%f267, %f263, %f265;
	add.f32 	%f268, %f264, %f266;
	ld.shared.f32 	%f269, [_ZZN3cub18CUB_300001_SM_10006detail6reduce28DeviceReduceSingleTileKernelINS2_10policy_hubIN18ActivationFunction12CustomTuple2EyNS5_15SumCustomTuple2EE10Policy1000EN6thrust24THRUST_300001_SM_1000_NS12zip_iteratorIN4cuda3std3__45tupleIJNSB_6detail15normal_iteratorINSB_10device_ptrIfEEEESL_SL_EEEEEPS6_yS7_S6_S6_NS5_26TransformationCustomTuple2EEEvT0_T1_T2_T3_T4_T6_E12temp_storage+48];
	ld.shared.f32 	%f270, [_ZZN3cub18CUB_300001_SM_10006detail6reduce28DeviceReduceSingleTileKernelINS2_10policy_hubIN18ActivationFunction12CustomTuple2EyNS5_15SumCustomTuple2EE10Policy1000EN6thrust24THRUST_300001_SM_1000_NS12zip_iteratorIN4cuda3std3__45tupleIJNSB_6detail15normal_iteratorINSB_10device_ptrIfEEEESL_SL_EEEEEPS6_yS7_S6_S6_NS5_26TransformationCustomTuple2EEEvT0_T1_T2_T3_T4_T6_E12temp_storage+52];
	add.f32 	%f271, %f267, %f269;
	add.f32 	%f272, %f268, %f270;
	ld.shared.f32 	%f273, [_ZZN3cub18CUB_300001_SM_10006detail6reduce28DeviceReduceSingleTileKernelINS2_10policy_hubIN18ActivationFunction12CustomTuple2EyNS5_15SumCustomTuple2EE10Policy1000EN6thrust24THRUST_300001_SM_1000_NS12zip_iteratorIN4cuda3std3__45tupleIJNSB_6detail15normal_iteratorINSB_10device_ptrIfEEEESL_SL_EEEEEPS6_yS7_S6_S6_NS5_26TransformationCustomTuple2EEEvT0_T1_T2_T3_T4_T6_E12temp_storage+56];
	ld.shared.f32 	%f274, [_ZZN3cub18CUB_300001_SM_10006detail6reduce28DeviceReduceSingleTileKernelINS2_10policy_hubIN18ActivationFunction12CustomTuple2EyNS5_15SumCustomTuple2EE10Policy1000EN6thrust24THRUST_300001_SM_1000_NS12zip_iteratorIN4cuda3std3__45tupleIJNSB_6detail15normal_iteratorINSB_10device_ptrIfEEEESL_SL_EEEEEPS6_yS7_S6_S6_NS5_26TransformationCustomTuple2EEEvT0_T1_T2_T3_T4_T6_E12temp_storage+60];
	add.f32 	%f275, %f271, %f273;
	add.f32 	%f276, %f272, %f274;
	ld.shared.f32 	%f277, [_ZZN3cub18CUB_300001_SM_10006detail6reduce28DeviceReduceSingleTileKernelINS2_10policy_hubIN18ActivationFunction12CustomTuple2EyNS5_15SumCustomTuple2EE10Policy1000EN6thrust24THRUST_300001_SM_1000_NS12zip_iteratorIN4cuda3std3__45tupleIJNSB_6detail15normal_iteratorINSB_10device_ptrIfEEEESL_SL_EEEEEPS6_yS7_S6_S6_NS5_26TransformationCustomTuple2EEEvT0_T1_T2_T3_T4_T6_E12temp_storage+64];
	ld.shared.f32 	%f278, [_ZZN3cub18CUB_300001_SM_10006detail6reduce28DeviceReduceSingleTileKernelINS2_10policy_hubIN18ActivationFunction12CustomTuple2EyNS5_15SumCustomTuple2EE10Policy1000EN6thrust24THRUST_300001_SM_1000_NS12zip_iteratorIN4cuda3std3__45tupleIJNSB_6detail15normal_iteratorINSB_10device_ptrIfEEEESL_SL_EEEEEPS6_yS7_S6_S6_NS5_26TransformationCustomTuple2EEEvT0_T1_T2_T3_T4_T6_E12temp_storage+68];
	add.f32 	%f514, %f275, %f277;
	add.f32 	%f513, %f276, %f278;
$L__BB4_47:
	mov.u32 	%r222, %tid.x;
	setp.ne.s32 	%p55, %r222, 0;
	@%p55 bra 	$L__BB4_49;
	add.f32 	%f473, %f79, %f514;
	add.f32 	%f474, %f80, %f513;
	st.global.f32 	[%rd1], %f473;
	st.global.f32 	[%rd1+4], %f474;
$L__BB4_49:
	ret;

}
	// .globl	_ZN3cub18CUB_300001_SM_10006detail6reduce18DeviceReduceKernelINS2_10policy_hubIN18ActivationFunction12CustomTuple2EyNS5_15SumCustomTuple2EE10Policy1000EN6thrust24THRUST_300001_SM_1000_NS12zip_iteratorIN4cuda3std3__45tupleIJNSB_6detail15normal_iteratorINSB_10device_ptrIfEEEESL_SL_EEEEEyS7_S6_NS5_26TransformationCustomTuple2EEEvT0_PT3_T1_NS0_13GridEvenShareISS_EET2_T4_
.visible .entry _ZN3cub18CUB_300001_SM_10006detail6reduce18DeviceReduceKernelINS2_10policy_hubIN18ActivationFunction12CustomTuple2EyNS5_15SumCustomTuple2EE10Policy1000EN6thrust24THRUST_300001_SM_1000_NS12zip_iteratorIN4cuda3std3__45tupleIJNSB_6detail15normal_iteratorINSB_10device_ptrIfEEEESL_SL_EEEEEyS7_S6_NS5_26TransformationCustomTuple2EEEvT0_PT3_T1_NS0_13GridEvenShareISS_EET2_T4_(
	.param .align 8 .b8 _ZN3cub18CUB_300001_SM_10006detail6reduce18DeviceReduceKernelINS2_10policy_hubIN18ActivationFunction12CustomTuple2EyNS5_15SumCustomTuple2EE10Policy1000EN6thrust24THRUST_300001_SM_1000_NS12zip_iteratorIN4cuda3std3__45tupleIJNSB_6detail15normal_iteratorINSB_10device_ptrIfEEEESL_SL_EEEEEyS7_S6_NS5_26TransformationCustomTuple2EEEvT0_PT3_T1_NS0_13GridEvenShareISS_EET2_T4__param_0[24],
	.param .u64 .ptr .align 1 _ZN3cub18CUB_300001_SM_10006detail6reduce18DeviceReduceKernelINS2_10policy_hubIN18ActivationFunction12CustomTuple2EyNS5_15SumCustomTuple2EE10Policy1000EN6thrust24THRUST_300001_SM_1000_NS12zip_iteratorIN4cuda3std3__45tupleIJNSB_6detail15normal_iteratorINSB_10device_ptrIfEEEESL_SL_EEEEEyS7_S6_NS5_26TransformationCustomTuple2EEEvT0_PT3_T1_NS0_13GridEvenShareISS_EET2_T4__param_1,
	.param .u64 _ZN3cub18CUB_300001_SM_10006detail6reduce18DeviceReduceKernelINS2_10policy_hubIN18ActivationFunction12CustomTuple2EyNS5_15SumCustomTuple2EE10Policy1000EN6thrust24THRUST_300001_SM_1000_NS12zip_iteratorIN4cuda3std3__45tupleIJNSB_6detail15normal_iteratorINSB_10device_ptrIfEEEESL_SL_EEEEEyS7_S6_NS5_26TransformationCustomTuple2EEEvT0_PT3_T1_NS0_13GridEvenShareISS_EET2_T4__param_2,
	.param .align 8 .b8 _ZN3cub18CUB_300001_SM_10006detail6reduce18DeviceReduceKernelINS2_10policy_hubIN18ActivationFunction12CustomTuple2EyNS5_15SumCustomTuple2EE10Policy1000EN6thrust24THRUST_300001_SM_1000_NS12zip_iteratorIN4cuda3std3__45tupleIJNSB_6detail15normal_iteratorINSB_10device_ptrIfEEEESL_SL_EEEEEyS7_S6_NS5_26TransformationCustomTuple2EEEvT0_PT3_T1_NS0_13GridEvenShareISS_EET2_T4__param_3[72],
	.param .align 1 .b8 _ZN3cub18CUB_300001_SM_10006detail6reduce18DeviceReduceKernelINS2_10policy_hubIN18ActivationFunction12CustomTuple2EyNS5_15SumCustomTuple2EE10Policy1000EN6thrust24THRUST_300001_SM_1000_NS12zip_iteratorIN4cuda3std3__45tupleIJNSB_6detail15normal_iteratorINSB_10device_ptrIfEEEESL_SL_EEEEEyS7_S6_NS5_26TransformationCustomTuple2EEEvT0_PT3_T1_NS0_13GridEvenShareISS_EET2_T4__param_4[1],
	.param .align 1 .b8 _ZN3cub18CUB_300001_SM_10006detail6reduce18DeviceReduceKernelINS2_10policy_hubIN18ActivationFunction12CustomTuple2EyNS5_15SumCustomTuple2EE10Policy1000EN6thrust24THRUST_300001_SM_1000_NS12zip_iteratorIN4cuda3std3__45tupleIJNSB_6detail15normal_iteratorINSB_10device_ptrIfEEEESL_SL_EEEEEyS7_S6_NS5_26TransformationCustomTuple2EEEvT0_PT3_T1_NS0_13GridEvenShareISS_EET2_T4__param_5[1]
)
.maxntid 256
{
	.reg .pred 	%p<55>;
	.reg .b32 	%r<266>;
	.reg .b32 	%f<507>;
	.reg .b64 	%rd<122>;
	// demoted variable
	.shared .align 4 .b8 _ZZN3cub18CUB_300001_SM_10006detail6reduce18DeviceReduceKernelINS2_10policy_hubIN18ActivationFunction12CustomTuple2EyNS5_15SumCustomTuple2EE10Policy1000EN6thrust24THRUST_300001_SM_1000_NS12zip_iteratorIN4cuda3std3__45tupleIJNSB_6detail15normal_iteratorINSB_10device_ptrIfEEEESL_SL_EEEEEyS7_S6_NS5_26TransformationCustomTuple2EEEvT0_PT3_T1_NS0_13GridEvenShareISS_EET2_T4_E12temp_storage[80];
	ld.param.u32 	%r1, [_ZN3cub18CUB_300001_SM_10006detail6reduce18DeviceReduceKernelINS2_10policy_hubIN18ActivationFunction12CustomTuple2EyNS5_15SumCustomTuple2EE10Policy1000EN6thrust24THRUST_300001_SM_1000_NS12zip_iteratorIN4cuda3std3__45tupleIJNSB_6detail15normal_iteratorINSB_10device_ptrIfEEEESL_SL_EEEEEyS7_S6_NS5_26TransformationCustomTuple2EEEvT0_PT3_T1_NS0_13GridEvenShareISS_EET2_T4__param_3+40];
	ld.param.u64 	%rd1, [_ZN3cub18CUB_300001_SM_10006detail6reduce18DeviceReduceKernelINS2_10policy_hubIN18ActivationFunction12CustomTuple2EyNS5_15SumCustomTuple2EE10Policy1000EN6thrust24THRUST_300001_SM_1000_NS12zip_iteratorIN4cuda3std3__45tupleIJNSB_6detail15normal_iteratorINSB_10device_ptrIfEEEESL_SL_EEEEEyS7_S6_NS5_26TransformationCustomTuple2EEEvT0_PT3_T1_NS0_13GridEvenShareISS_EET2_T4__param_3+32];
	ld.param.u64 	%rd41, [_ZN3cub18CUB_300001_SM_10006detail6reduce18DeviceReduceKernelINS2_10policy_hubIN18ActivationFunction12CustomTuple2EyNS5_15SumCustomTuple2EE10Policy1000EN6thrust24THRUST_300001_SM_1000_NS12zip_iteratorIN4cuda3std3__45tupleIJNSB_6detail15normal_iteratorINSB_10device_ptrIfEEEESL_SL_EEEEEyS7_S6_NS5_26TransformationCustomTuple2EEEvT0_PT3_T1_NS0_13GridEvenShareISS_EET2_T4__param_0+16];
	ld.param.u64 	%rd40, [_ZN3cub18CUB_300001_SM_10006detail6reduce18DeviceReduceKernelINS2_10policy_hubIN18ActivationFunction12CustomTuple2EyNS5_15SumCustomTuple2EE10Policy1000EN6thrust24THRUST_300001_SM_1000_NS12zip_iteratorIN4cuda3std3__45tupleIJNSB_6detail15normal_iteratorINSB_10device_ptrIfEEEESL_SL_EEEEEyS7_S6_NS5_26TransformationCustomTuple2EEEvT0_PT3_T1_NS0_13GridEvenShareISS_EET2_T4__param_0+8];
	ld.param.u64 	%rd39, [_ZN3cub18CUB_300001_SM_10006detail6reduce18DeviceReduceKernelINS2_10policy_hubIN18ActivationFunction12CustomTuple2EyNS5_15SumCustomTuple2EE10Policy1000EN6thrust24THRUST_300001_SM_1000_NS12zip_iteratorIN4cuda3std3__45tupleIJNSB_6detail15normal_iteratorINSB_10device_ptrIfEEEESL_SL_EEEEEyS7_S6_NS5_26TransformationCustomTuple2EEEvT0_PT3_T1_NS0_13GridEvenShareISS_EET2_T4__param_0];
	cvta.to.global.u64 	%rd2, %rd39;
	cvta.to.global.u64 	%rd3, %rd40;
	cvta.to.global.u64 	%rd4, %rd41;
	mov.u32 	%r2, %ctaid.x;
	shl.b32 	%r41, %r2, 11;
	cvt.u64.u32 	%rd5, %r41;
	sub.s64 	%rd6, %rd1, %rd5;
	setp.gt.u64 	%p1, %rd6, 2047;
	@%p1 bra 	$L__BB5_24;
	cvt.u32.u64 	%r124, %rd5;
	cvt.u32.u64 	%r3, %rd1;
	sub.s32 	%r4, %r3, %r124;
	mov.u32 	%r5, %tid.x;
	setp.ge.s32 	%p22, %r5, %r4;
	mov.f32 	%f485, 0f00000000;
	mov.f32 	%f486, %f485;
	mov.u32 	%r256, %r5;
	@%p22 bra 	$L__BB5_3;
	add.s32 	%r126, %r124, %r5;
	mul.wide.u32 	%rd82, %r126, 4;
	add.s64 	%rd83, %rd2, %rd82;
	add.s64 	%rd84, %rd3, %rd82;
	add.s64 	%rd85, %rd4, %rd82;
	ld.global.f32 	%f276, [%rd83];
	ld.global.f32 	%f277, [%rd84];
	mul.f32 	%f486, %f276, %f277;
	ld.global.f32 	%f278, [%rd85];
	mul.f32 	%f485, %f276, %f278;
	add.s32 	%r256, %r5, 256;
$L__BB5_3:
	setp.ge.s32 	%p23, %r256, %r4;
	@%p23 bra 	$L__BB5_15;
	not.b32 	%r128, %r256;
	add.s32 	%r8, %r128, %r3;
	sub.s32 	%r129, %r8, %r124;
	shr.u32 	%r130, %r129, 8;
	add.s32 	%r9, %r130, 1;
	and.b32  	%r10, %r9, 7;
	setp.lt.u32 	%p24, %r129, 1792;
	@%p24 bra 	$L__BB5_7;
	and.b32  	%r131, %r9, 33554424;
	neg.s32 	%r254, %r131;
	mul.wide.u32 	%rd86, %r2, 8192;
	mul.wide.u32 	%rd87, %r256, 4;
	or.b64  	%rd88, %rd86, %rd87;
	add.s64 	%rd89, %rd88, 4096;
	add.s64 	%rd114, %rd2, %rd89;
	add.s64 	%rd113, %rd3, %rd89;
	add.s64 	%rd112, %rd4, %rd89;
$L__BB5_6:
	.pragma "nounroll";
	ld.global.f32 	%f280, [%rd114+-4096];
	ld.global.f32 	%f281, [%rd113+-4096];
	ld.global.f32 	%f282, [%rd112+-4096];
	fma.rn.f32 	%f283, %f280, %f281, %f486;
	fma.rn.f32 	%f284, %f280, %f282, %f485;
	ld.global.f32 	%f285, [%rd114+-3072];
	ld.global.f32 	%f286, [%rd113+-3072];
	ld.global.f32 	%f287, [%rd112+-3072];
	fma.rn.f32 	%f288, %f285, %f286, %f283;
	fma.rn.f32 	%f289, %f285, %f287, %f284;
	ld.global.f32 	%f290, [%rd114+-2048];
	ld.global.f32 	%f291, [%rd113+-2048];
	ld.global.f32 	%f292, [%rd112+-2048];
	fma.rn.f32 	%f293, %f290, %f291, %f288;
	fma.rn.f32 	%f294, %f290, %f292, %f289;
	ld.global.f32 	%f295, [%rd114+-1024];
	ld.global.f32 	%f296, [%rd113+-1024];
	ld.global.f32 	%f297, [%rd112+-1024];
	fma.rn.f32 	%f298, %f295, %f296, %f293;
	fma.rn.f32 	%f299, %f295, %f297, %f294;
	ld.global.f32 	%f300, [%rd114];
	ld.global.f32 	%f301, [%rd113];
	ld.global.f32 	%f302, [%rd112];
	fma.rn.f32 	%f303, %f300, %f301, %f298;
	fma.rn.f32 	%f304, %f300, %f302, %f299;
	ld.global.f32 	%f305, [%rd114+1024];
	ld.global.f32 	%f306, [%rd113+1024];
	ld.global.f32 	%f307, [%rd112+1024];
	fma.rn.f32 	%f308, %f305, %f306, %f303;
	fma.rn.f32 	%f309, %f305, %f307, %f304;
	ld.global.f32 	%f310, [%rd114+2048];
	ld.global.f32 	%f311, [%rd113+2048];
	ld.global.f32 	%f312, [%rd112+2048];
	fma.rn.f32 	%f313, %f310, %f311, %f308;
	fma.rn.f32 	%f314, %f310, %f312, %f309;
	ld.global.f32 	%f315, [%rd114+3072];
	ld.global.f32 	%f316, [%rd113+3072];
	ld.global.f32 	%f317, [%rd112+3072];
	fma.rn.f32 	%f486, %f315, %f316, %f313;
	fma.rn.f32 	%f485, %f315, %f317, %f314;
	add.s32 	%r256, %r256, 2048;
	add.s32 	%r254, %r254, 8;
	add.s64 	%rd114, %rd114, 8192;
	add.s64 	%rd113, %rd113, 8192;
	add.s64 	%rd112, %rd112, 8192;
	setp.ne.s32 	%p25, %r254, 0;
	@%p25 bra 	$L__BB5_6;
$L__BB5_7:
	setp.eq.s32 	%p26, %r10, 0;
	@%p26 bra 	$L__BB5_15;
	setp.lt.u32 	%p27, %r10, 4;
	@%p27 bra 	$L__BB5_10;
	cvt.s64.s32 	%rd90, %r256;
	add.s64 	%rd91, %rd90, %rd5;
	shl.b64 	%rd92, %rd91, 2;
	add.s64 	%rd93, %rd2, %rd92;
	add.s64 	%rd94, %rd3, %rd92;
	add.s64 	%rd95, %rd4, %rd92;
	ld.global.f32 	%f319, [%rd93];
	ld.global.f32 	%f320, [%rd94];
	ld.global.f32 	%f321, [%rd95];
	fma.rn.f32 	%f322, %f319, %f320, %f486;
	fma.rn.f32 	%f323, %f319, %f321, %f485;
	ld.global.f32 	%f324, [%rd93+1024];
	ld.global.f32 	%f325, [%rd94+1024];
	ld.global.f32 	%f326, [%rd95+1024];
	fma.rn.f32 	%f327, %f324, %f325, %f322;
	fma.rn.f32 	%f328, %f324, %f326, %f323;
	ld.global.f32 	%f329, [%rd93+2048];
	ld.global.f32 	%f330, [%rd94+2048];
	ld.global.f32 	%f331, [%rd95+2048];
	fma.rn.f32 	%f332, %f329, %f330, %f327;
	fma.rn.f32 	%f333, %f329, %f331, %f328;
	ld.global.f32 	%f334, [%rd93+3072];
	ld.global.f32 	%f335, [%rd94+3072];
	ld.global.f32 	%f336, [%rd95+3072];
	fma.rn.f32 	%f486, %f334, %f335, %f332;
	fma.rn.f32 	%f485, %f334, %f336, %f333;
	add.s32 	%r256, %r256, 1024;
$L__BB5_10:
	and.b32  	%r132, %r9, 3;
	setp.eq.s32 	%p28, %r132, 0;
	@%p28 bra 	$L__BB5_15;
	setp.eq.s32 	%p29, %r132, 1;
	@%p29 bra 	$L__BB5_13;
	cvt.s64.s32 	%rd96, %r256;
	add.s64 	%rd97, %rd96, %rd5;
	shl.b64 	%rd98, %rd97, 2;
	add.s64 	%rd99, %rd2, %rd98;
	add.s64 	%rd100, %rd3, %rd98;
	add.s64 	%rd101, %rd4, %rd98;
	ld.global.f32 	%f338, [%rd99];
	ld.global.f32 	%f339, [%rd100];
	ld.global.f32 	%f340, [%rd101];
	fma.rn.f32 	%f341, %f338, %f339, %f486;
	fma.rn.f32 	%f342, %f338, %f340, %f485;
	ld.global.f32 	%f343, [%rd99+1024];
	ld.global.f32 	%f344, [%rd100+1024];
	ld.global.f32 	%f345, [%rd101+1024];
	fma.rn.f32 	%f486, %f343, %f344, %f341;
	fma.rn.f32 	%f485, %f343, %f345, %f342;
	add.s32 	%r256, %r256, 512;
$L__BB5_13:
	and.b32  	%r133, %r8, 256;
	setp.ne.s32 	%p30, %r133, 0;
	@%p30 bra 	$L__BB5_15;
	cvt.s64.s32 	%rd102, %r256;
	add.s64 	%rd103, %rd102, %rd5;
	shl.b64 	%rd104, %rd103, 2;
	add.s64 	%rd105, %rd2, %rd104;
	add.s64 	%rd106, %rd3, %rd104;
	add.s64 	%rd107, %rd4, %rd104;
	ld.global.f32 	%f346, [%rd105];
	ld.global.f32 	%f347, [%rd106];
	ld.global.f32 	%f348, [%rd107];
	fma.rn.f32 	%f486, %f346, %f347, %f486;
	fma.rn.f32 	%f485, %f346, %f348, %f485;
$L__BB5_15:
	setp.lt.s32 	%p31, %r4, 256;
	@%p31 bra 	$L__BB5_20;
	// begin inline asm
	mov.u32 %r197, %laneid;
	// end inline asm
	mov.b32 	%r199, %f486;
	mov.b32 	%r205, 1;
	mov.b32 	%r246, 31;
	mov.b32 	%r247, -1;
	// begin inline asm
	shfl.sync.down.b32 %r198, %r199, %r205, %r246, %r247;
	// end inline asm
	mov.b32 	%r204, %f485;
	// begin inline asm
	shfl.sync.down.b32 %r203, %r204, %r205, %r246, %r247;
	// end inline asm
	mov.b32 	%f417, %r198;
	mov.b32 	%f418, %r203;
	setp.gt.s32 	%p47, %r197, 30;
	add.f32 	%f419, %f486, %f417;
	add.f32 	%f420, %f485, %f418;
	selp.f32 	%f421, %f486, %f419, %p47;
	selp.f32 	%f422, %f485, %f420, %p47;
	mov.b32 	%r209, %f421;
	mov.b32 	%r215, 2;
	// begin inline asm
	shfl.sync.down.b32 %r208, %r209, %r215, %r246, %r247;
	// end inline asm
	mov.b32 	%r214, %f422;
	// begin inline asm
	shfl.sync.down.b32 %r213, %r214, %r215, %r246, %r247;
	// end inline asm
	mov.b32 	%f423, %r208;
	mov.b32 	%f424, %r213;
	setp.gt.s32 	%p48, %r197, 29;
	add.f32 	%f425, %f421, %f423;
	add.f32 	%f426, %f422, %f424;
	selp.f32 	%f427, %f421, %f425, %p48;
	selp.f32 	%f428, %f422, %f426, %p48;
	mov.b32 	%r219, %f427;
	mov.b32 	%r225, 4;
	// begin inline asm
	shfl.sync.down.b32 %r218, %r219, %r225, %r246, %r247;
	// end inline asm
	mov.b32 	%r224, %f428;
	// begin inline asm
	shfl.sync.down.b32 %r223, %r224, %r225, %r246, %r247;
	// end inline asm
	mov.b32 	%f429, %r218;
	mov.b32 	%f430, %r223;
	setp.gt.s32 	%p49, %r197, 27;
	add.f32 	%f431, %f427, %f429;
	add.f32 	%f432, %f428, %f430;
	selp.f32 	%f433, %f427, %f431, %p49;
	selp.f32 	%f434, %f428, %f432, %p49;
	mov.b32 	%r229, %f433;
	mov.b32 	%r235, 8;
	// begin inline asm
	shfl.sync.down.b32 %r228, %r229, %r235, %r246, %r247;
	// end inline asm
	mov.b32 	%r234, %f434;
	// begin inline asm
	shfl.sync.down.b32 %r233, %r234, %r235, %r246, %r247;
	// end inline asm
	mov.b32 	%f435, %r228;
	mov.b32 	%f436, %r233;
	setp.gt.s32 	%p50, %r197, 23;
	add.f32 	%f437, %f433, %f435;
	add.f32 	%f438, %f434, %f436;
	selp.f32 	%f439, %f433, %f437, %p50;
	selp.f32 	%f440, %f434, %f438, %p50;
	mov.b32 	%r239, %f439;
	mov.b32 	%r245, 16;
	// begin inline asm
	shfl.sync.down.b32 %r238, %r239, %r245, %r246, %r247;
	// end inline asm
	mov.b32 	%r244, %f440;
	// begin inline asm
	shfl.sync.down.b32 %r243, %r244, %r245, %r246, %r247;
	// end inline asm
	mov.b32 	%f441, %r238;
	mov.b32 	%f442, %r243;
	setp.gt.s32 	%p51, %r197, 15;
	add.f32 	%f29, %f439, %f441;
	add.f32 	%f30, %f440, %f442;
	selp.f32 	%f506, %f439, %f29, %p51;
	selp.f32 	%f505, %f440, %f30, %p51;
	setp.ne.s32 	%p52, %r197, 0;
	@%p52 bra 	$L__BB5_18;
	shr.u32 	%r248, %r5, 2;
	and.b32  	%r249, %r248, 248;
	mov.u32 	%r250, _ZZN3cub18CUB_300001_SM_10006detail6reduce18DeviceReduceKernelINS2_10policy_hubIN18ActivationFunction12CustomTuple2EyNS5_15SumCustomTuple2EE10Policy1000EN6thrust24THRUST_300001_SM_1000_NS12zip_iteratorIN4cuda3std3__45tupleIJNSB_6detail15normal_iteratorINSB_10device_ptrIfEEEESL_SL_EEEEEyS7_S6_NS5_26TransformationCustomTuple2EEEvT0_PT3_T1_NS0_13GridEvenShareISS_EET2_T4_E12temp_storage;
	add.s32 	%r251, %r250, %r249;
	st.shared.f32 	[%r251+8], %f29;
	st.shared.f32 	[%r251+12], %f30;
$L__BB5_18:
	bar.sync 	0;
	setp.ne.s32 	%p53, %r5, 0;
	@%p53 bra 	$L__BB5_44;
	ld.shared.f32 	%f443, [_ZZN3cub18CUB_300001_SM_10006detail6reduce18DeviceReduceKernelINS2_10policy_hubIN18ActivationFunction12CustomTuple2EyNS5_15SumCustomTuple2EE10Policy1000EN6thrust24THRUST_300001_SM_1000_NS12zip_iteratorIN4cuda3std3__45tupleIJNSB_6detail15normal_iteratorINSB_10device_ptrIfEEEESL_SL_EEEEEyS7_S6_NS5_26TransformationCustomTuple2EEEvT0_PT3_T1_NS0_13GridEvenShareISS_EET2_T4_E12temp_storage+16];
	ld.shared.f32 	%f444, [_ZZN3cub18CUB_300001_SM_10006detail6reduce18DeviceReduceKernelINS2_10policy_hubIN18ActivationFunction12CustomTuple2EyNS5_15SumCustomTuple2EE10Policy1000EN6thrust24THRUST_300001_SM_1000_NS12zip_iteratorIN4cuda3std3__45tupleIJNSB_6detail15normal_iteratorINSB_10device_ptrIfEEEESL_SL_EEEEEyS7_S6_NS5_26TransformationCustomTuple2EEEvT0_PT3_T1_NS0_13GridEvenShareISS_EET2_T4_E12temp_storage+20];
	add.f32 	%f445, %f506, %f443;
	add.f32 	%f446, %f505, %f444;
	ld.shared.f32 	%f447, [_ZZN3cub18CUB_300001_SM_10006detail6reduce18DeviceReduceKernelINS2_10policy_hubIN18ActivationFunction12CustomTuple2EyNS5_15SumCustomTuple2EE10Policy1000EN6thrust24THRUST_300001_SM_1000_NS12zip_iteratorIN4cuda3std3__45tupleIJNSB_6detail15normal_iteratorINSB_10device_ptrIfEEEESL_SL_EEEEEyS7_S6_NS5_26TransformationCustomTuple2EEEvT0_PT3_T1_NS0_13GridEvenShareISS_EET2_T4_E12temp_storage+24];
	ld.shared.f32 	%f448, [_ZZN3cub18CUB_300001_SM_10006detail6reduce18DeviceReduceKernelINS2_10policy_hubIN18ActivationFunction12CustomTuple2EyNS5_15SumCustomTuple2EE10Policy1000EN6thrust24THRUST_300001_SM_1000_NS12zip_iteratorIN4cuda3std3__45tupleIJNSB_6detail15normal_iteratorINSB_10device_ptrIfEEEESL_SL_EEEEEyS7_S6_NS5_26TransformationCustomTuple2EEEvT0_PT3_T1_NS0_13GridEvenShareISS_EET2_T4_E12temp_storage+28];
	add.f32 	%f449, %f445, %f447;
	add.f32 	%f450, %f446, %f448;
	ld.shared.f32 	%f451, [_ZZN3cub18CUB_300001_SM_10006detail6reduce18DeviceReduceKernelINS2_10policy_hubIN18ActivationFunction12CustomTuple2EyNS5_15SumCustomTuple2EE10Policy1000EN6thrust24THRUST_300001_SM_1000_NS12zip_iteratorIN4cuda3std3__45tupleIJNSB_6detail15normal_iteratorINSB_10device_ptrIfEEEESL_SL_EEEEEyS7_S6_NS5_26TransformationCustomTuple2EEEvT0_PT3_T1_NS0_13GridEvenShareISS_EET2_T4_E12temp_storage+32];
	ld.shared.f32 	%f452, [_ZZN3cub18CUB_300001_SM_10006detail6reduce18DeviceReduceKernelINS2_10policy_hubIN18ActivationFunction12CustomTuple2EyNS5_15SumCustomTuple2EE10Policy1000EN6thrust24THRUST_300001_SM_1000_NS12zip_iteratorIN4cuda3std3__45tupleIJNSB_6detail15normal_iteratorINSB_10device_ptrIfEEEESL_SL_EEEEEyS7_S6_NS5_26TransformationCustomTuple2EEEvT0_PT3_T1_NS0_13GridEvenShareISS_EET2_T4_E12temp_storage+36];
	add.f32 	%f453, %f449, %f451;
	add.f32 	%f454, %f450, %f452;
	ld.shared.f32 	%f455, [_ZZN3cub18CUB_300001_SM_10006detail6reduce18DeviceReduceKernelINS2_10policy_hubIN18ActivationFunction12CustomTuple2EyNS5_15SumCustomTuple2EE10Policy1000EN6thrust24THRUST_300001_SM_1000_NS12zip_iteratorIN4cuda3std3__45tupleIJNSB_6detail15normal_iteratorINSB_10device_ptrIfEEEESL_SL_EEEEEyS7_S6_NS5_26TransformationCustomTuple2EEEvT0_PT3_T1_NS0_13GridEvenShareISS_EET2_T4_E12temp_storage+40];
	ld.shared.f32 	%f456, [_ZZN3cub18CUB_300001_SM_10006detail6reduce18DeviceReduceKernelINS2_10policy_hubIN18ActivationFunction12CustomTuple2EyNS5_15SumCustomTuple2EE10Policy1000EN6thrust24THRUST_300001_SM_1000_NS12zip_iteratorIN4cuda3std3__45tupleIJNSB_6detail15normal_iteratorINSB_10device_ptrIfEEEESL_SL_EEEEEyS7_S6_NS5_26TransformationCustomTuple2EEEvT0_PT3_T1_NS0_13GridEvenShareISS_EET2_T4_E12temp_storage+44];
	add.f32 	%f457, %f453, %f455;
	add.f32 	%f458, %f454, %f456;
	ld.shared.f32 	%f459, [_ZZN3cub18CUB_300001_SM_10006detail6reduce18DeviceReduceKernelINS2_10policy_hubIN18ActivationFunction12CustomTuple2EyNS5_15SumCustomTuple2EE10Policy1000EN6thrust24THRUST_300001_SM_1000_NS12zip_iteratorIN4cuda3std3__45tupleIJNSB_6detail15normal_iteratorINSB_10device_ptrIfEEEESL_SL_EEEEEyS7_S6_NS5_26TransformationCustomTuple2EEEvT0_PT3_T1_NS0_13GridEvenShareISS_EET2_T4_E12temp_storage+48];
	ld.shared.f32 	%f460, [_ZZN3cub18CUB_300001_SM_10006detail6reduce18DeviceReduceKernelINS2_10policy_hubIN18ActivationFunction12CustomTuple2EyNS5_15SumCustomTuple2EE10Policy1000EN6thrust24THRUST_300001_SM_1000_NS12zip_iteratorIN4cuda3std3__45tupleIJNSB_6detail15normal_iteratorINSB_10device_ptrIfEEEESL_SL_EEEEEyS7_S6_NS5_26TransformationCustomTuple2EEEvT0_PT3_T1_NS0_13GridEvenShareISS_EET2_T4_E12temp_storage+52];
	add.f32 	%f461, %f457, %f459;
	add.f32 	%f462, %f458, %f460;
	ld.shared.f32 	%f463, [_ZZN3cub18CUB_300001_SM_10006detail6reduce18DeviceReduceKernelINS2_10policy_hubIN18ActivationFunction12CustomTuple2EyNS5_15SumCustomTuple2EE10Policy1000EN6thrust24THRUST_300001_SM_1000_NS12zip_iteratorIN4cuda3std3__45tupleIJNSB_6detail15normal_iteratorINSB_10device_ptrIfEEEESL_SL_EEEEEyS7_S6_NS5_26TransformationCustomTuple2EEEvT0_PT3_T1_NS0_13GridEvenShareISS_EET2_T4_E12temp_storage+56];
	ld.shared.f32 	%f464, [_ZZN3cub18CUB_300001_SM_10006detail6reduce18DeviceReduceKernelINS2_10policy_hubIN18ActivationFunction12CustomTuple2EyNS5_15SumCustomTuple2EE10Policy1000EN6thrust24THRUST_300001_SM_1000_NS12zip_iteratorIN4cuda3std3__45tupleIJNSB_6detail15normal_iteratorINSB_10device_ptrIfEEEESL_SL_EEEEEyS7_S6_NS5_26TransformationCustomTuple2EEEvT0_PT3_T1_NS0_13GridEvenShareISS_EET2_T4_E12temp_storage+60];
	add.f32 	%f465, %f461, %f463;
	add.f32 	%f466, %f462, %f464;
	ld.shared.f32 	%f467, [_ZZN3cub18CUB_300001_SM_10006detail6reduce18DeviceReduceKernelINS2_10policy_hubIN18ActivationFunction12CustomTuple2EyNS5_15SumCustomTuple2EE10Policy1000EN6thrust24THRUST_300001_SM_1000_NS12zip_iteratorIN4cuda3std3__45tupleIJNSB_6detail15normal_iteratorINSB_10device_ptrIfEEEESL_SL_EEEEEyS7_S6_NS5_26TransformationCustomTuple2EEEvT0_PT3_T1_NS0_13GridEvenShareISS_EET2_T4_E12temp_storage+64];
	ld.shared.f32 	%f468, [_ZZN3cub18CUB_300001_SM_10006detail6reduce18DeviceReduceKernelINS2_10policy_hubIN18ActivationFunction12CustomTuple2EyNS5_15SumCustomTuple2EE10Policy1000EN6thrust24THRUST_300001_SM_1000_NS12zip_iteratorIN4cuda3std3__45tupleIJNSB_6detail15normal_iteratorINSB_10device_ptrIfEEEESL_SL_EEEEEyS7_S6_NS5_26TransformationCustomTuple2EEEvT0_PT3_T1_NS0_13GridEvenShareISS_EET2_T4_E12temp_storage+68];
	add.f32 	%f506, %f465, %f467;
	add.f32 	%f505, %f466, %f468;
	bra.uni 	$L__BB5_44;
$L__BB5_20:
	// begin inline asm
	mov.u32 %r134, %laneid;
	// end inline asm
	and.b32  	%r185, %r5, 992;
	add.s32 	%r186, %r185, 32;
	setp.gt.s32 	%p32, %r186, %r4;
	not.b32 	%r187, %r185;
	add.s32 	%r188, %r4, %r187;
	selp.b32 	%r183, %r188, 31, %p32;
	mov.b32 	%r136, %f486;
	mov.b32 	%r142, 1;
	mov.b32 	%r184, -1;
	// begin inline asm
	shfl.sync.down.b32 %r135, %r136, %r142, %r183, %r184;
	// end inline asm
	mov.b32 	%r141, %f485;
	// begin inline asm
	shfl.sync.down.b32 %r140, %r141, %r142, %r183, %r184;
	// end inline asm
	mov.b32 	%f349, %r135;
	mov.b32 	%f350, %r140;
	setp.lt.s32 	%p33, %r134, %r183;
	add.f32 	%f351, %f486, %f349;
	add.f32 	%f352, %f485, %f350;
	selp.f32 	%f353, %f351, %f486, %p33;
	selp.f32 	%f354, %f352, %f485, %p33;
	mov.b32 	%r146, %f353;
	mov.b32 	%r152, 2;
	// begin inline asm
	shfl.sync.down.b32 %r145, %r146, %r152, %r183, %r184;
	// end inline asm
	mov.b32 	%r151, %f354;
	// begin inline asm
	shfl.sync.down.b32 %r150, %r151, %r152, %r183, %r184;
	// end inline asm
	mov.b32 	%f355, %r145;
	mov.b32 	%f356, %r150;
	add.s32 	%r189, %r134, 2;
	setp.gt.s32 	%p34, %r189, %r183;
	add.f32 	%f357, %f353, %f355;
	add.f32 	%f358, %f354, %f356;
	selp.f32 	%f359, %f353, %f357, %p34;
	selp.f32 	%f360, %f354, %f358, %p34;
	mov.b32 	%r156, %f359;
	mov.b32 	%r162, 4;
	// begin inline asm
	shfl.sync.down.b32 %r155, %r156, %r162, %r183, %r184;
	// end inline asm
	mov.b32 	%r161, %f360;
	// begin inline asm
	shfl.sync.down.b32 %r160, %r161, %r162, %r183, %r184;
	// end inline asm
	mov.b32 	%f361, %r155;
	mov.b32 	%f362, %r160;
	add.s32 	%r190, %r134, 4;
	setp.gt.s32 	%p35, %r190, %r183;
	add.f32 	%f363, %f359, %f361;
	add.f32 	%f364, %f360, %f362;
	selp.f32 	%f365, %f359, %f363, %p35;
	selp.f32 	%f366, %f360, %f364, %p35;
	mov.b32 	%r166, %f365;
	mov.b32 	%r172, 8;
	// begin inline asm
	shfl.sync.down.b32 %r165, %r166, %r172, %r183, %r184;
	// end inline asm
	mov.b32 	%r171, %f366;
	// begin inline asm
	shfl.sync.down.b32 %r170, %r171, %r172, %r183, %r184;
	// end inline asm
	mov.b32 	%f367, %r165;
	mov.b32 	%f368, %r170;
	add.s32 	%r191, %r134, 8;
	setp.gt.s32 	%p36, %r191, %r183;
	add.f32 	%f369, %f365, %f367;
	add.f32 	%f370, %f366, %f368;
	selp.f32 	%f371, %f365, %f369, %p36;
	selp.f32 	%f372, %f366, %f370, %p36;
	mov.b32 	%r176, %f371;
	mov.b32 	%r182, 16;
	// begin inline asm
	shfl.sync.down.b32 %r175, %r176, %r182, %r183, %r184;
	// end inline asm
	mov.b32 	%r181, %f372;
	// begin inline asm
	shfl.sync.down.b32 %r180, %r181, %r182, %r183, %r184;
	// end inline asm
	mov.b32 	%f373, %r175;
	mov.b32 	%f374, %r180;
	add.s32 	%r192, %r134, 16;
	setp.gt.s32 	%p37, %r192, %r183;
	add.f32 	%f375, %f371, %f373;
	add.f32 	%f376, %f372, %f374;
	selp.f32 	%f506, %f371, %f375, %p37;
	selp.f32 	%f505, %f372, %f376, %p37;
	setp.ne.s32 	%p38, %r134, 0;
	@%p38 bra 	$L__BB5_22;
	shr.u32 	%r193, %r5, 2;
	and.b32  	%r194, %r193, 248;
	mov.u32 	%r195, _ZZN3cub18CUB_300001_SM_10006detail6reduce18DeviceReduceKernelINS2_10policy_hubIN18ActivationFunction12CustomTuple2EyNS5_15SumCustomTuple2EE10Policy1000EN6thrust24THRUST_300001_SM_1000_NS12zip_iteratorIN4cuda3std3__45tupleIJNSB_6detail15normal_iteratorINSB_10device_ptrIfEEEESL_SL_EEEEEyS7_S6_NS5_26TransformationCustomTuple2EEEvT0_PT3_T1_NS0_13GridEvenShareISS_EET2_T4_E12temp_storage;
	add.s32 	%r196, %r195, %r194;
	st.shared.f32 	[%r196+8], %f506;
	st.shared.f32 	[%r196+12], %f505;
$L__BB5_22:
	bar.sync 	0;
	setp.ne.s32 	%p39, %r5, 0;
	@%p39 bra 	$L__BB5_44;
	setp.gt.s32 	%p40, %r4, 32;
	ld.shared.f32 	%f377, [_ZZN3cub18CUB_300001_SM_10006detail6reduce18DeviceReduceKernelINS2_10policy_hubIN18ActivationFunction12CustomTuple2EyNS5_15SumCustomTuple2EE10Policy1000EN6thrust24THRUST_300001_SM_1000_NS12zip_iteratorIN4cuda3std3__45tupleIJNSB_6detail15normal_iteratorINSB_10device_ptrIfEEEESL_SL_EEEEEyS7_S6_NS5_26TransformationCustomTuple2EEEvT0_PT3_T1_NS0_13GridEvenShareISS_EET2_T4_E12temp_storage+16];
	ld.shared.f32 	%f378, [_ZZN3cub18CUB_300001_SM_10006detail6reduce18DeviceReduceKernelINS2_10policy_hubIN18ActivationFunction12CustomTuple2EyNS5_15SumCustomTuple2EE10Policy1000EN6thrust24THRUST_300001_SM_1000_NS12zip_iteratorIN4cuda3std3__45tupleIJNSB_6detail15normal_iteratorINSB_10device_ptrIfEEEESL_SL_EEEEEyS7_S6_NS5_26TransformationCustomTuple2EEEvT0_PT3_T1_NS0_13GridEvenShareISS_EET2_T4_E12temp_storage+20];
	add.f32 	%f379, %f506, %f377;
	add.f32 	%f380, %f505, %f378;
	selp.f32 	%f381, %f379, %f506, %p40;
	selp.f32 	%f382, %f380, %f505, %p40;
	setp.gt.s32 	%p41, %r4, 64;
	ld.shared.f32 	%f383, [_ZZN3cub18CUB_300001_SM_10006detail6reduce18DeviceReduceKernelINS2_10policy_hubIN18ActivationFunction12CustomTuple2EyNS5_15SumCustomTuple2EE10Policy1000EN6thrust24THRUST_300001_SM_1000_NS12zip_iteratorIN4cuda3std3__45tupleIJNSB_6detail15normal_iteratorINSB_10device_ptrIfEEEESL_SL_EEEEEyS7_S6_NS5_26TransformationCustomTuple2EEEvT0_PT3_T1_NS0_13GridEvenShareISS_EET2_T4_E12temp_storage+24];
	ld.shared.f32 	%f384, [_ZZN3cub18CUB_300001_SM_10006detail6reduce18DeviceReduceKernelINS2_10policy_hubIN18ActivationFunction12CustomTuple2EyNS5_15SumCustomTuple2EE10Policy1000EN6thrust24THRUST_300001_SM_1000_NS12zip_iteratorIN4cuda3std3__45tupleIJNSB_6detail15normal_iteratorINSB_10device_ptrIfEEEESL_SL_EEEEEyS7_S6_NS5_26TransformationCustomTuple2EEEvT0_PT3_T1_NS0_13GridEvenShareISS_EET2_T4_E12temp_storage+28];
	add.f32 	%f385, %f381, %f383;
	add.f32 	%f386, %f382, %f384;
	selp.f32 	%f387, %f385, %f381, %p41;
	selp.f32 	%f388, %f386, %f382, %p41;
	setp.gt.s32 	%p42, %r4, 96;
	ld.shared.f32 	%f389, [_ZZN3cub18CUB_300001_SM_10006detail6reduce18DeviceReduceKernelINS2_10policy_hubIN18ActivationFunction12CustomTuple2EyNS5_15SumCustomTuple2EE10Policy1000EN6thrust24THRUST_300001_SM_1000_NS12zip_iteratorIN4cuda3std3__45tupleIJNSB_6detail15normal_iteratorINSB_10device_ptrIfEEEESL_SL_EEEEEyS7_S6_NS5_26TransformationCustomTuple2EEEvT0_PT3_T1_NS0_13GridEvenShareISS_EET2_T4_E12temp_storage+32];
	ld.shared.f32 	%f390, [_ZZN3cub18CUB_300001_SM_10006detail6reduce18DeviceReduceKernelINS2_10policy_hubIN18ActivationFunction12CustomTuple2EyNS5_15SumCustomTuple2EE10Policy1000EN6thrust24THRUST_300001_SM_1000_NS12zip_iteratorIN4cuda3std3__45tupleIJNSB_6detail15normal_iteratorINSB_10device_ptrIfEEEESL_SL_EEEEEyS7_S6_NS5_26TransformationCustomTuple2EEEvT0_PT3_T1_NS0_13GridEvenShareISS_EET2_T4_E12temp_storage+36];
	add.f32 	%f391, %f387, %f389;
	add.f32 	%f392, %f388, %f390;
	selp.f32 	%f393, %f391, %f387, %p42;
	selp.f32 	%f394, %f392, %f388, %p42;
	setp.gt.s32 	%p43, %r4, 128;
	ld.shared.f32 	%f395, [_ZZN3cub18CUB_300001_SM_10006detail6reduce18DeviceReduceKernelINS2_10policy_hubIN18ActivationFunction12CustomTuple2EyNS5_15SumCustomTuple2EE10Policy1000EN6thrust24THRUST_300001_SM_1000_NS12zip_iteratorIN4cuda3std3__45tupleIJNSB_6detail15normal_iteratorINSB_10device_ptrIfEEEESL_SL_EEEEEyS7_S6_NS5_26TransformationCustomTuple2EEEvT0_PT3_T1_NS0_13GridEvenShareISS_EET2_T4_E12temp_storage+40];
	ld.shared.f32 	%f396, [_ZZN3cub18CUB_300001_SM_10006detail6reduce18DeviceReduceKernelINS2_10policy_hubIN18ActivationFunction12CustomTuple2EyNS5_15SumCustomTuple2EE10Policy1000EN6thrust24THRUST_300001_SM_1000_NS12zip_iteratorIN4cuda3std3__45tupleIJNSB_6detail15normal_iteratorINSB_10device_ptrIfEEEESL_SL_EEEEEyS7_S6_NS5_26TransformationCustomTuple2EEEvT0_PT3_T1_NS0_13GridEvenShareISS_EET2_T4_E12temp_storage+44];
	add.f32 	%f397, %f393, %f395;
	add.f32 	%f398, %f394, %f396;
	selp.f32 	%f399, %f397, %f393, %p43;
	selp.f32 	%f400, %f398, %f394, %p43;
	setp.gt.s32 	%p44, %r4, 160;
	ld.shared.f32 	%f401, [_ZZN3cub18CUB_300001_SM_10006detail6reduce18DeviceReduceKernelINS2_10policy_hubIN18ActivationFunction12CustomTuple2EyNS5_15SumCustomTuple2EE10Policy1000EN6thrust24THRUST_300001_SM_1000_NS12zip_iteratorIN4cuda3std3__45tupleIJNSB_6detail15normal_iteratorINSB_10device_ptrIfEEEESL_SL_EEEEEyS7_S6_NS5_26TransformationCustomTuple2EEEvT0_PT3_T1_NS0_13GridEvenShareISS_EET2_T4_E12temp_storage+48];
	ld.shared.f32 	%f402, [_ZZN3cub18CUB_300001_SM_10006detail6reduce18DeviceReduceKernelINS2_10policy_hubIN18ActivationFunction12CustomTuple2EyNS5_15SumCustomTuple2EE10Policy1000EN6thrust24THRUST_300001_SM_1000_NS12zip_iteratorIN4cuda3std3__45tupleIJNSB_6detail15normal_iteratorINSB_10device_ptrIfEEEESL_SL_EEEEEyS7_S6_NS5_26TransformationCustomTuple2EEEvT0_PT3_T1_NS0_13GridEvenShareISS_EET2_T4_E12temp_storage+52];
	add.f32 	%f403, %f399, %f401;
	add.f32 	%f404, %f400, %f402;
	selp.f32 	%f405, %f403, %f399, %p44;
	selp.f32 	%f406, %f404, %f400, %p44;
	setp.gt.s32 	%p45, %r4, 192;
	ld.shared.f32 	%f407, [_ZZN3cub18CUB_300001_SM_10006detail6reduce18DeviceReduceKernelINS2_10policy_hubIN18ActivationFunction12CustomTuple2EyNS5_15SumCustomTuple2EE10Policy1000EN6thrust24THRUST_300001_SM_1000_NS12zip_iteratorIN4cuda3std3__45tupleIJNSB_6detail15normal_iteratorINSB_10device_ptrIfEEEESL_SL_EEEEEyS7_S6_NS5_26TransformationCustomTuple2EEEvT0_PT3_T1_NS0_13GridEvenShareISS_EET2_T4_E12temp_storage+56];
	ld.shared.f32 	%f408, [_ZZN3cub18CUB_300001_SM_10006detail6reduce18DeviceReduceKernelINS2_10policy_hubIN18ActivationFunction12CustomTuple2EyNS5_15SumCustomTuple2EE10Policy1000EN6thrust24THRUST_300001_SM_1000_NS12zip_iteratorIN4cuda3std3__45tupleIJNSB_6detail15normal_iteratorINSB_10device_ptrIfEEEESL_SL_EEEEEyS7_S6_NS5_26TransformationCustomTuple2EEEvT0_PT3_T1_NS0_13GridEvenShareISS_EET2_T4_E12temp_storage+60];
	add.f32 	%f409, %f405, %f407;
	add.f32 	%f410, %f406, %f408;
	selp.f32 	%f411, %f409, %f405, %p45;
	selp.f32 	%f412, %f410, %f406, %p45;
	setp.gt.s32 	%p46, %r4, 224;
	ld.shared.f32 	%f413, [_ZZN3cub18CUB_300001_SM_10006detail6reduce18DeviceReduceKernelINS2_10policy_hubIN18ActivationFunction12CustomTuple2EyNS5_15SumCustomTuple2EE10Policy1000EN6thrust24THRUST_300001_SM_1000_NS12zip_iteratorIN4cuda3std3__45tupleIJNSB_6detail15normal_iteratorINSB_10device_ptrIfEEEESL_SL_EEEEEyS7_S6_NS5_26TransformationCustomTuple2EEEvT0_PT3_T1_NS0_13GridEvenShareISS_EET2_T4_E12temp_storage+64];
	ld.shared.f32 	%f414, [_ZZN3cub18CUB_300001_SM_10006detail6reduce18DeviceReduceKernelINS2_10policy_hubIN18ActivationFunction12CustomTuple2EyNS5_15SumCustomTuple2EE10Policy1000EN6thrust24THRUST_300001_SM_1000_NS12zip_iteratorIN4cuda3std3__45tupleIJNSB_6detail15normal_iteratorINSB_10device_ptrIfEEEESL_SL_EEEEEyS7_S6_NS5_26TransformationCustomTuple2EEEvT0_PT3_T1_NS0_13GridEvenShareISS_EET2_T4_E12temp_storage+68];
	add.f32 	%f415, %f411, %f413;
	add.f32 	%f416, %f412, %f414;
	selp.f32 	%f506, %f415, %f411, %p46;
	selp.f32 	%f505, %f416, %f412, %p46;
	bra.uni 	$L__BB5_44;
$L__BB5_24:
	mov.u32 	%r21, %tid.x;
	cvt.u64.u32 	%rd16, %r21;
	add.s64 	%rd43, %rd16, %rd5;
	shl.b64 	%rd44, %rd43, 2;
	add.s64 	%rd45, %rd2, %rd44;
	add.s64 	%rd46, %rd3, %rd44;
	add.s64 	%rd47, %rd4, %rd44;
	ld.global.f32 	%f77, [%rd45];
	ld.global.f32 	%f78, [%rd46];
	ld.global.f32 	%f79, [%rd47];
	ld.global.f32 	%f80, [%rd45+1024];
	ld.global.f32 	%f81, [%rd46+1024];
	mul.f32 	%f82, %f80, %f81;
	ld.global.f32 	%f83, [%rd47+1024];
	mul.f32 	%f84, %f80, %f83;
	ld.global.f32 	%f85, [%rd45+2048];
	ld.global.f32 	%f86, [%rd46+2048];
	ld.global.f32 	%f87, [%rd47+2048];
	ld.global.f32 	%f88, [%rd45+3072];
	ld.global.f32 	%f89, [%rd46+3072];
	ld.global.f32 	%f90, [%rd47+3072];
	ld.global.f32 	%f91, [%rd45+4096];
	ld.global.f32 	%f92, [%rd46+4096];
	ld.global.f32 	%f93, [%rd47+4096];
	ld.global.f32 	%f94, [%rd45+5120];
	ld.global.f32 	%f95, [%rd46+5120];
	ld.global.f32 	%f96, [%rd47+5120];
	ld.global.f32 	%f97, [%rd45+6144];
	ld.global.f32 	%f98, [%rd46+6144];
	ld.global.f32 	%f99, [%rd47+6144];
	ld.global.f32 	%f100, [%rd45+7168];
	ld.global.f32 	%f101, [%rd46+7168];
	ld.global.f32 	%f102, [%rd47+7168];
	fma.rn.f32 	%f103, %f77, %f78, %f82;
	fma.rn.f32 	%f104, %f77, %f79, %f84;
	fma.rn.f32 	%f105, %f85, %f86, %f103;
	fma.rn.f32 	%f106, %f85, %f87, %f104;
	fma.rn.f32 	%f107, %f88, %f89, %f105;
	fma.rn.f32 	%f108, %f88, %f90, %f106;
	fma.rn.f32 	%f109, %f91, %f92, %f107;
	fma.rn.f32 	%f110, %f91, %f93, %f108;
	fma.rn.f32 	%f111, %f94, %f95, %f109;
	fma.rn.f32 	%f112, %f94, %f96, %f110;
	fma.rn.f32 	%f113, %f97, %f98, %f111;
	fma.rn.f32 	%f114, %f97, %f99, %f112;
	fma.rn.f32 	%f504, %f100, %f101, %f113;
	fma.rn.f32 	%f503, %f100, %f102, %f114;
	shl.b32 	%r42, %r1, 11;
	cvt.s64.s32 	%rd17, %r42;
	setp.lt.u64 	%p2, %rd6, %rd17;
	@%p2 bra 	$L__BB5_40;
	cvt.u32.u64 	%r44, %rd17;
	cvt.u32.u64 	%r45, %rd5;
	cvt.u32.u64 	%r22, %rd1;
	not.b32 	%r46, %r21;
	add.s32 	%r47, %r46, %r22;
	sub.s32 	%r48, %r47, %r44;
	sub.s32 	%r259, %r48, %r45;
	add.s64 	%rd48, %rd5, %rd17;
	add.s64 	%rd49, %rd48, %rd16;
	shl.b64 	%rd50, %rd49, 2;
	add.s64 	%rd51, %rd50, 4096;
	add.s64 	%rd117, %rd2, %rd51;
	add.s64 	%rd116, %rd3, %rd51;
	add.s64 	%rd115, %rd4, %rd51;
	mov.b32 	%r260, 0;
	mov.u64 	%rd118, %rd5;
$L__BB5_26:
	cvt.s64.s32 	%rd25, %r42;
	add.s64 	%rd118, %rd118, %rd25;
	add.s64 	%rd52, %rd1, -2048;
	setp.gt.u64 	%p3, %rd118, %rd52;
	@%p3 bra 	$L__BB5_28;
	shl.b32 	%r50, %r1, 11;
	cvt.s64.s32 	%rd53, %r50;
	add.s64 	%rd54, %rd118, %rd16;
	cvta.to.global.u64 	%rd55, %rd39;
	shl.b64 	%rd56, %rd54, 2;
	add.s64 	%rd57, %rd55, %rd56;
	cvta.to.global.u64 	%rd58, %rd40;
	add.s64 	%rd59, %rd58, %rd56;
	cvta.to.global.u64 	%rd60, %rd41;
	add.s64 	%rd61, %rd60, %rd56;
	ld.global.f32 	%f115, [%rd57];
	ld.global.f32 	%f116, [%rd59];
	ld.global.f32 	%f117, [%rd61];
	ld.global.f32 	%f118, [%rd57+1024];
	ld.global.f32 	%f119, [%rd59+1024];
	ld.global.f32 	%f120, [%rd61+1024];
	ld.global.f32 	%f121, [%rd57+2048];
	ld.global.f32 	%f122, [%rd59+2048];
	ld.global.f32 	%f123, [%rd61+2048];
	ld.global.f32 	%f124, [%rd57+3072];
	ld.global.f32 	%f125, [%rd59+3072];
	ld.global.f32 	%f126, [%rd61+3072];
	ld.global.f32 	%f127, [%rd57+4096];
	ld.global.f32 	%f128, [%rd59+4096];
	ld.global.f32 	%f129, [%rd61+4096];
	ld.global.f32 	%f130, [%rd57+5120];
	ld.global.f32 	%f131, [%rd59+5120];
	ld.global.f32 	%f132, [%rd61+5120];
	ld.global.f32 	%f133, [%rd57+6144];
	ld.global.f32 	%f134, [%rd59+6144];
	ld.global.f32 	%f135, [%rd61+6144];
	ld.global.f32 	%f136, [%rd57+7168];
	ld.global.f32 	%f137, [%rd59+7168];
	ld.global.f32 	%f138, [%rd61+7168];
	fma.rn.f32 	%f139, %f115, %f116, %f504;
	fma.rn.f32 	%f140, %f115, %f117, %f503;
	fma.rn.f32 	%f141, %f118, %f119, %f139;
	fma.rn.f32 	%f142, %f118, %f120, %f140;
	fma.rn.f32 	%f143, %f121, %f122, %f141;
	fma.rn.f32 	%f144, %f121, %f123, %f142;
	fma.rn.f32 	%f145, %f124, %f125, %f143;
	fma.rn.f32 	%f146, %f124, %f126, %f144;
	fma.rn.f32 	%f147, %f127, %f128, %f145;
	fma.rn.f32 	%f148, %f127, %f129, %f146;
	fma.rn.f32 	%f149, %f130, %f131, %f147;
	fma.rn.f32 	%f150, %f130, %f132, %f148;
	fma.rn.f32 	%f151, %f133, %f134, %f149;
	fma.rn.f32 	%f152, %f133, %f135, %f150;
	fma.rn.f32 	%f504, %f136, %f137, %f151;
	fma.rn.f32 	%f503, %f136, %f138, %f152;
	sub.s64 	%rd62, %rd1, %rd118;
	setp.lt.u64 	%p4, %rd62, %rd53;
	add.s32 	%r260, %r260, 1;
	sub.s32 	%r259, %r259, %r50;
	mul.wide.s32 	%rd63, %r50, 4;
	add.s64 	%rd117, %rd117, %rd63;
	add.s64 	%rd116, %rd116, %rd63;
	add.s64 	%rd115, %rd115, %rd63;
	@%p4 bra 	$L__BB5_40;
	bra.uni 	$L__BB5_26;
$L__BB5_28:
	setp.le.u64 	%p5, %rd1, %rd118;
	cvt.u32.u64 	%r51, %rd118;
	cvt.u32.u64 	%r52, %rd1;
	sub.s32 	%r53, %r52, %r51;
	setp.ge.s32 	%p6, %r21, %r53;
	or.pred  	%p7, %p5, %p6;
	@%p7 bra 	$L__BB5_40;
	cvt.u32.u64 	%r55, %rd25;
	cvt.u32.u64 	%r56, %rd5;
	not.b32 	%r57, %r21;
	add.s32 	%r28, %r57, %r22;
	add.s32 	%r58, %r55, %r56;
	sub.s32 	%r59, %r28, %r58;
	mul.lo.s32 	%r60, %r1, %r260;
	shl.b32 	%r61, %r60, 11;
	sub.s32 	%r62, %r59, %r61;
	shr.u32 	%r63, %r62, 8;
	add.s32 	%r29, %r63, 1;
	and.b32  	%r30, %r29, 7;
	setp.lt.u32 	%p8, %r62, 1792;
	mov.u32 	%r263, %r21;
	@%p8 bra 	$L__BB5_32;
	shr.u32 	%r64, %r259, 8;
	add.s32 	%r65, %r64, 1;
	and.b32  	%r66, %r65, 33554424;
	neg.s32 	%r261, %r66;
	mov.u32 	%r263, %r21;
$L__BB5_31:
	.pragma "nounroll";
	ld.global.f32 	%f154, [%rd117+-4096];
	ld.global.f32 	%f155, [%rd116+-4096];
	ld.global.f32 	%f156, [%rd115+-4096];
	fma.rn.f32 	%f157, %f154, %f155, %f504;
	fma.rn.f32 	%f158, %f154, %f156, %f503;
	ld.global.f32 	%f159, [%rd117+-3072];
	ld.global.f32 	%f160, [%rd116+-3072];
	ld.global.f32 	%f161, [%rd115+-3072];
	fma.rn.f32 	%f162, %f159, %f160, %f157;
	fma.rn.f32 	%f163, %f159, %f161, %f158;
	ld.global.f32 	%f164, [%rd117+-2048];
	ld.global.f32 	%f165, [%rd116+-2048];
	ld.global.f32 	%f166, [%rd115+-2048];
	fma.rn.f32 	%f167, %f164, %f165, %f162;
	fma.rn.f32 	%f168, %f164, %f166, %f163;
	ld.global.f32 	%f169, [%rd117+-1024];
	ld.global.f32 	%f170, [%rd116+-1024];
	ld.global.f32 	%f171, [%rd115+-1024];
	fma.rn.f32 	%f172, %f169, %f170, %f167;
	fma.rn.f32 	%f173, %f169, %f171, %f168;
	ld.global.f32 	%f174, [%rd117];
	ld.global.f32 	%f175, [%rd116];
	ld.global.f32 	%f176, [%rd115];
	fma.rn.f32 	%f177, %f174, %f175, %f172;
	fma.rn.f32 	%f178, %f174, %f176, %f173;
	ld.global.f32 	%f179, [%rd117+1024];
	ld.global.f32 	%f180, [%rd116+1024];
	ld.global.f32 	%f181, [%rd115+1024];
	fma.rn.f32 	%f182, %f179, %f180, %f177;
	fma.rn.f32 	%f183, %f179, %f181, %f178;
	ld.global.f32 	%f184, [%rd117+2048];
	ld.global.f32 	%f185, [%rd116+2048];
	ld.global.f32 	%f186, [%rd115+2048];
	fma.rn.f32 	%f187, %f184, %f185, %f182;
	fma.rn.f32 	%f188, %f184, %f186, %f183;
	ld.global.f32 	%f189, [%rd117+3072];
	ld.global.f32 	%f190, [%rd116+3072];
	ld.global.f32 	%f191, [%rd115+3072];
	fma.rn.f32 	%f504, %f189, %f190, %f187;
	fma.rn.f32 	%f503, %f189, %f191, %f188;
	add.s32 	%r263, %r263, 2048;
	add.s32 	%r261, %r261, 8;
	add.s64 	%rd117, %rd117, 8192;
	add.s64 	%rd116, %rd116, 8192;
	add.s64 	%rd115, %rd115, 8192;
	setp.ne.s32 	%p9, %r261, 0;
	@%p9 bra 	$L__BB5_31;
$L__BB5_32:
	setp.eq.s32 	%p10, %r30, 0;
	@%p10 bra 	$L__BB5_40;
	cvta.to.global.u64 	%rd36, %rd39;
	cvta.to.global.u64 	%rd37, %rd40;
	cvta.to.global.u64 	%rd38, %rd41;
	setp.lt.u32 	%p11, %r30, 4;
	@%p11 bra 	$L__BB5_35;
	cvt.u64.u32 	%rd64, %r263;
	add.s64 	%rd65, %rd118, %rd64;
	shl.b64 	%rd66, %rd65, 2;
	add.s64 	%rd67, %rd36, %rd66;
	add.s64 	%rd68, %rd37, %rd66;
	add.s64 	%rd69, %rd38, %rd66;
	ld.global.f32 	%f193, [%rd67];
	ld.global.f32 	%f194, [%rd68];
	ld.global.f32 	%f195, [%rd69];
	fma.rn.f32 	%f196, %f193, %f194, %f504;
	fma.rn.f32 	%f197, %f193, %f195, %f503;
	ld.global.f32 	%f198, [%rd67+1024];
	ld.global.f32 	%f199, [%rd68+1024];
	ld.global.f32 	%f200, [%rd69+1024];
	fma.rn.f32 	%f201, %f198, %f199, %f196;
	fma.rn.f32 	%f202, %f198, %f200, %f197;
	ld.global.f32 	%f203, [%rd67+2048];
	ld.global.f32 	%f204, [%rd68+2048];
	ld.global.f32 	%f205, [%rd69+2048];
	fma.rn.f32 	%f206, %f203, %f204, %f201;
	fma.rn.f32 	%f207, %f203, %f205, %f202;
	ld.global.f32 	%f208, [%rd67+3072];
	ld.global.f32 	%f209, [%rd68+3072];
	ld.global.f32 	%f210, [%rd69+3072];
	fma.rn.f32 	%f504, %f208, %f209, %f206;
	fma.rn.f32 	%f503, %f208, %f210, %f207;
	add.s32 	%r263, %r263, 1024;
$L__BB5_35:
	and.b32  	%r67, %r29, 3;
	setp.eq.s32 	%p12, %r67, 0;
	@%p12 bra 	$L__BB5_40;
	setp.eq.s32 	%p13, %r67, 1;
	@%p13 bra 	$L__BB5_38;
	cvt.u64.u32 	%rd70, %r263;
	add.s64 	%rd71, %rd118, %rd70;
	shl.b64 	%rd72, %rd71, 2;
	add.s64 	%rd73, %rd36, %rd72;
	add.s64 	%rd74, %rd37, %rd72;
	add.s64 	%rd75, %rd38, %rd72;
	ld.global.f32 	%f212, [%rd73];
	ld.global.f32 	%f213, [%rd74];
	ld.global.f32 	%f214, [%rd75];
	fma.rn.f32 	%f215, %f212, %f213, %f504;
	fma.rn.f32 	%f216, %f212, %f214, %f503;
	ld.global.f32 	%f217, [%rd73+1024];
	ld.global.f32 	%f218, [%rd74+1024];
	ld.global.f32 	%f219, [%rd75+1024];
	fma.rn.f32 	%f504, %f217, %f218, %f215;
	fma.rn.f32 	%f503, %f217, %f219, %f216;
	add.s32 	%r263, %r263, 512;
$L__BB5_38:
	and.b32  	%r68, %r28, 256;
	setp.ne.s32 	%p14, %r68, 0;
	@%p14 bra 	$L__BB5_40;
	cvt.u64.u32 	%rd76, %r263;
	add.s64 	%rd77, %rd118, %rd76;
	shl.b64 	%rd78, %rd77, 2;
	add.s64 	%rd79, %rd36, %rd78;
	add.s64 	%rd80, %rd37, %rd78;
	add.s64 	%rd81, %rd38, %rd78;
	ld.global.f32 	%f220, [%rd79];
	ld.global.f32 	%f221, [%rd80];
	ld.global.f32 	%f222, [%rd81];
	fma.rn.f32 	%f504, %f220, %f221, %f504;
	fma.rn.f32 	%f503, %f220, %f222, %f503;
$L__BB5_40:
	// begin inline asm
	mov.u32 %r69, %laneid;
	// end inline asm
	mov.b32 	%r71, %f504;
	mov.b32 	%r77, 1;
	mov.b32 	%r118, 31;
	mov.b32 	%r119, -1;
	// begin inline asm
	shfl.sync.down.b32 %r70, %r71, %r77, %r118, %r119;
	// end inline asm
	mov.b32 	%r76, %f503;
	// begin inline asm
	shfl.sync.down.b32 %r75, %r76, %r77, %r118, %r119;
	// end inline asm
	mov.b32 	%f223, %r70;
	mov.b32 	%f224, %r75;
	setp.gt.s32 	%p15, %r69, 30;
	add.f32 	%f225, %f504, %f223;
	add.f32 	%f226, %f503, %f224;
	selp.f32 	%f227, %f504, %f225, %p15;
	selp.f32 	%f228, %f503, %f226, %p15;
	mov.b32 	%r81, %f227;
	mov.b32 	%r87, 2;
	// begin inline asm
	shfl.sync.down.b32 %r80, %r81, %r87, %r118, %r119;
	// end inline asm
	mov.b32 	%r86, %f228;
	// begin inline asm
	shfl.sync.down.b32 %r85, %r86, %r87, %r118, %r119;
	// end inline asm
	mov.b32 	%f229, %r80;
	mov.b32 	%f230, %r85;
	setp.gt.s32 	%p16, %r69, 29;
	add.f32 	%f231, %f227, %f229;
	add.f32 	%f232, %f228, %f230;
	selp.f32 	%f233, %f227, %f231, %p16;
	selp.f32 	%f234, %f228, %f232, %p16;
	mov.b32 	%r91, %f233;
	mov.b32 	%r97, 4;
	// begin inline asm
	shfl.sync.down.b32 %r90, %r91, %r97, %r118, %r119;
	// end inline asm
	mov.b32 	%r96, %f234;
	// begin inline asm
	shfl.sync.down.b32 %r95, %r96, %r97, %r118, %r119;
	// end inline asm
	mov.b32 	%f235, %r90;
	mov.b32 	%f236, %r95;
	setp.gt.s32 	%p17, %r69, 27;
	add.f32 	%f237, %f233, %f235;
	add.f32 	%f238, %f234, %f236;
	selp.f32 	%f239, %f233, %f237, %p17;
	selp.f32 	%f240, %f234, %f238, %p17;
	mov.b32 	%r101, %f239;
	mov.b32 	%r107, 8;
	// begin inline asm
	shfl.sync.down.b32 %r100, %r101, %r107, %r118, %r119;
	// end inline asm
	mov.b32 	%r106, %f240;
	// begin inline asm
	shfl.sync.down.b32 %r105, %r106, %r107, %r118, %r119;
	// end inline asm
	mov.b32 	%f241, %r100;
	mov.b32 	%f242, %r105;
	setp.gt.s32 	%p18, %r69, 23;
	add.f32 	%f243, %f239, %f241;
	add.f32 	%f244, %f240, %f242;
	selp.f32 	%f245, %f239, %f243, %p18;
	selp.f32 	%f246, %f240, %f244, %p18;
	mov.b32 	%r111, %f245;
	mov.b32 	%r117, 16;
	// begin inline asm
	shfl.sync.down.b32 %r110, %r111, %r117, %r118, %r119;
	// end inline asm
	mov.b32 	%r116, %f246;
	// begin inline asm
	shfl.sync.down.b32 %r115, %r116, %r117, %r118, %r119;
	// end inline asm
	mov.b32 	%f247, %r110;
	mov.b32 	%f248, %r115;
	setp.gt.s32 	%p19, %r69, 15;
	add.f32 	%f69, %f245, %f247;
	add.f32 	%f70, %f246, %f248;
	selp.f32 	%f506, %f245, %f69, %p19;
	selp.f32 	%f505, %f246, %f70, %p19;
	setp.ne.s32 	%p20, %r69, 0;
	@%p20 bra 	$L__BB5_42;
	shr.u32 	%r120, %r21, 2;
	and.b32  	%r121, %r120, 248;
	mov.u32 	%r122, _ZZN3cub18CUB_300001_SM_10006detail6reduce18DeviceReduceKernelINS2_10policy_hubIN18ActivationFunction12CustomTuple2EyNS5_15SumCustomTuple2EE10Policy1000EN6thrust24THRUST_300001_SM_1000_NS12zip_iteratorIN4cuda3std3__45tupleIJNSB_6detail15normal_iteratorINSB_10device_ptrIfEEEESL_SL_EEEEEyS7_S6_NS5_26TransformationCustomTuple2EEEvT0_PT3_T1_NS0_13GridEvenShareISS_EET2_T4_E12temp_storage;
	add.s32 	%r123, %r122, %r121;
	st.shared.f32 	[%r123+8], %f69;
	st.shared.f32 	[%r123+12], %f70;
$L__BB5_42:
	bar.sync 	0;
	setp.ne.s32 	%p21, %r21, 0;
	@%p21 bra 	$L__BB5_44;
	ld.shared.f32 	%f249, [_ZZN3cub18CUB_300001_SM_10006detail6reduce18DeviceReduceKernelINS2_10policy_hubIN18ActivationFunction12CustomTuple2EyNS5_15SumCustomTuple2EE10Policy1000EN6thrust24THRUST_300001_SM_1000_NS12zip_iteratorIN4cuda3std3__45tupleIJNSB_6detail15normal_iteratorINSB_10device_ptrIfEEEESL_SL_EEEEEyS7_S6_NS5_26TransformationCustomTuple2EEEvT0_PT3_T1_NS0_13GridEvenShareISS_EET2_T4_E12temp_storage+16];
	ld.shared.f32 	%f250, [_ZZN3cub18CUB_300001_SM_10006detail6reduce18DeviceReduceKernelINS2_10policy_hubIN18ActivationFunction12CustomTuple2EyNS5_15SumCustomTuple2EE10Policy1000EN6thrust24THRUST_300001_SM_1000_NS12zip_iteratorIN4cuda3std3__45tupleIJNSB_6detail15normal_iteratorINSB_10device_ptrIfEEEESL_SL_EEEEEyS7_S6_NS5_26TransformationCustomTuple2EEEvT0_PT3_T1_NS0_13GridEvenShareISS_EET2_T4_E12temp_storage+20];
	add.f32 	%f251, %f506, %f249;
	add.f32 	%f252, %f505, %f250;
	ld.shared.f32 	%f253, [_ZZN3cub18CUB_300001_SM_10006detail6reduce18DeviceReduceKernelINS2_10policy_hubIN18ActivationFunction12CustomTuple2EyNS5_15SumCustomTuple2EE10Policy1000EN6thrust24THRUST_300001_SM_1000_NS12zip_iteratorIN4cuda3std3__45tupleIJNSB_6detail15normal_iteratorINSB_10device_ptrIfEEEESL_SL_EEEEEyS7_S6_NS5_26TransformationCustomTuple2EEEvT0_PT3_T1_NS0_13GridEvenShareISS_EET2_T4_E12temp_storage+24];
	ld.shared.f32 	%f254, [_ZZN3cub18CUB_300001_SM_10006detail6reduce18DeviceReduceKernelINS2_10policy_hubIN18ActivationFunction12CustomTuple2EyNS5_15SumCustomTuple2EE10Policy1000EN6thrust24THRUST_300001_SM_1000_NS12zip_iteratorIN4cuda3std3__45tupleIJNSB_6detail15normal_iteratorINSB_10device_ptrIfEEEESL_SL_EEEEEyS7_S6_NS5_26TransformationCustomTuple2EEEvT0_PT3_T1_NS0_13GridEvenShareISS_EET2_T4_E12temp_storage+28];
	add.f32 	%f255, %f251, %f253;
	add.f32 	%f256, %f252, %f254;
	ld.shared.f32 	%f257, [_ZZN3cub18CUB_300001_SM_10006detail6reduce18DeviceReduceKernelINS2_10policy_hubIN18ActivationFunction12CustomTuple2EyNS5_15SumCustomTuple2EE10Policy1000EN6thrust24THRUST_300001_SM_1000_NS12zip_iteratorIN4cuda3std3__45tupleIJNSB_6detail15normal_iteratorINSB_10device_ptrIfEEEESL_SL_EEEEEyS7_S6_NS5_26TransformationCustomTuple2EEEvT0_PT3_T1_NS0_13GridEvenShareISS_EET2_T4_E12temp_storage+32];
	ld.shared.f32 	%f258, [_ZZN3cub18CUB_300001_SM_10006detail6reduce18DeviceReduceKernelINS2_10policy_hubIN18ActivationFunction12CustomTuple2EyNS5_15SumCustomTuple2EE10Policy1000EN6thrust24THRUST_300001_SM_1000_NS12zip_iteratorIN4cuda3std3__45tupleIJNSB_6detail15normal_iteratorINSB_10device_ptrIfEEEESL_SL_EEEEEyS7_S6_NS5_26TransformationCustomTuple2EEEvT0_PT3_T1_NS0_13GridEvenShareISS_EET2_T4_E12temp_storage+36];
	add.f32 	%f259, %f255, %f257;
	add.f32 	%f260, %f256, %f258;
	ld.shared.f32 	%f261, [_ZZN3cub18CUB_300001_SM_10006detail6reduce18DeviceReduceKernelINS2_10policy_hubIN18ActivationFunction12CustomTuple2EyNS5_15SumCustomTuple2EE10Policy1000EN6thrust24THRUST_300001_SM_1000_NS12zip_iteratorIN4cuda3std3__45tupleIJNSB_6detail15normal_iteratorINSB_10device_ptrIfEEEESL_SL_EEEEEyS7_S6_NS5_26TransformationCustomTuple2EEEvT0_PT3_T1_NS0_13GridEvenShareISS_EET2_T4_E12temp_storage+40];
	ld.shared.f32 	%f262, [_ZZN3cub18CUB_300001_SM_10006detail6reduce18DeviceReduceKernelINS2_10policy_hubIN18ActivationFunction12CustomTuple2EyNS5_15SumCustomTuple2EE10Policy1000EN6thrust24THRUST_300001_SM_1000_NS12zip_iteratorIN4cuda3std3__45tupleIJNSB_6detail15normal_iteratorINSB_10device_ptrIfEEEESL_SL_EEEEEyS7_S6_NS5_26TransformationCustomTuple2EEEvT0_PT3_T1_NS0_13GridEvenShareISS_EET2_T4_E12temp_storage+44];
	add.f32 	%f263, %f259, %f261;
	add.f32 	%f264, %f260, %f262;
	ld.shared.f32 	%f265, [_ZZN3cub18CUB_300001_SM_10006detail6reduce18DeviceReduceKernelINS2_10policy_hubIN18ActivationFunction12CustomTuple2EyNS5_15SumCustomTuple2EE10Policy1000EN6thrust24THRUST_300001_SM_1000_NS12zip_iteratorIN4cuda3std3__45tupleIJNSB_6detail15normal_iteratorINSB_10device_ptrIfEEEESL_SL_EEEEEyS7_S6_NS5_26TransformationCustomTuple2EEEvT0_PT3_T1_NS0_13GridEvenShareISS_EET2_T4_E12temp_storage+48];
	ld.shared.f32 	%f266, [_ZZN3cub18CUB_300001_SM_10006detail6reduce18DeviceReduceKernelINS2_10policy_hubIN18ActivationFunction12CustomTuple2EyNS5_15SumCustomTuple2EE10Policy1000EN6thrust24THRUST_300001_SM_1000_NS12zip_iteratorIN4cuda3std3__45tupleIJNSB_6detail15normal_iteratorINSB_10device_ptrIfEEEESL_SL_EEEEEyS7_S6_NS5_26TransformationCustomTuple2EEEvT0_PT3_T1_NS0_13GridEvenShareISS_EET2_T4_E12temp_storage+52];
	add.f32 	%f267, %f263, %f265;
	add.f32 	%f268, %f264, %f266;
	ld.shared.f32 	%f269, [_ZZN3cub18CUB_300001_SM_10006detail6reduce18DeviceReduceKernelINS2_10policy_hubIN18ActivationFunction12CustomTuple2EyNS5_15SumCustomTuple2EE10Policy1000EN6thrust24THRUST_300001_SM_1000_NS12zip_iteratorIN4cuda3std3__45tupleIJNSB_6detail15normal_iteratorINSB_10device_ptrIfEEEESL_SL_EEEEEyS7_S6_NS5_26TransformationCustomTuple2EEEvT0_PT3_T1_NS0_13GridEvenShareISS_EET2_T4_E12temp_storage+56];
	ld.shared.f32 	%f270, [_ZZN3cub18CUB_300001_SM_10006detail6reduce18DeviceReduceKernelINS2_10policy_hubIN18ActivationFunction12CustomTuple2EyNS5_15SumCustomTuple2EE10Policy1000EN6thrust24THRUST_300001_SM_1000_NS12zip_iteratorIN4cuda3std3__45tupleIJNSB_6detail15normal_iteratorINSB_10device_ptrIfEEEESL_SL_EEEEEyS7_S6_NS5_26TransformationCustomTuple2EEEvT0_PT3_T1_NS0_13GridEvenShareISS_EET2_T4_E12temp_storage+60];
	add.f32 	%f271, %f267, %f269;
	add.f32 	%f272, %f268, %f270;
	ld.shared.f32 	%f273, [_ZZN3cub18CUB_300001_SM_10006detail6reduce18DeviceReduceKernelINS2_10policy_hubIN18ActivationFunction12CustomTuple2EyNS5_15SumCustomTuple2EE10Policy1000EN6thrust24THRUST_300001_SM_1000_NS12zip_iteratorIN4cuda3std3__45tupleIJNSB_6detail15normal_iteratorINSB_10device_ptrIfEEEESL_SL_EEEEEyS7_S6_NS5_26TransformationCustomTuple2EEEvT0_PT3_T1_NS0_13GridEvenShareISS_EET2_T4_E12temp_storage+64];
	ld.shared.f32 	%f274, [_ZZN3cub18CUB_300001_SM_10006detail6reduce18DeviceReduceKernelINS2_10policy_hubIN18ActivationFunction12CustomTuple2EyNS5_15SumCustomTuple2EE10Policy1000EN6thrust24THRUST_300001_SM_1000_NS12zip_iteratorIN4cuda3std3__45tupleIJNSB_6detail15normal_iteratorINSB_10device_ptrIfEEEESL_SL_EEEEEyS7_S6_NS5_26TransformationCustomTuple2EEEvT0_PT3_T1_NS0_13GridEvenShareISS_EET2_T4_E12temp_storage+68];
	add.f32 	%f506, %f271, %f273;
	add.f32 	%f505, %f272, %f274;
$L__BB5_44:
	mov.u32 	%r252, %tid.x;
	setp.ne.s32 	%p54, %r252, 0;
	@%p54 bra 	$L__BB5_46;
	ld.param.u64 	%rd111, [_ZN3cub18CUB_300001_SM_10006detail6reduce18DeviceReduceKernelINS2_10policy_hubIN18ActivationFunction12CustomTuple2EyNS5_15SumCustomTuple2EE10Policy1000EN6thrust24THRUST_300001_SM_1000_NS12zip_iteratorIN4cuda3std3__45tupleIJNSB_6detail15normal_iteratorINSB_10device_ptrIfEEEESL_SL_EEEEEyS7_S6_NS5_26TransformationCustomTuple2EEEvT0_PT3_T1_NS0_13GridEvenShareISS_EET2_T4__param_1];
	cvta.to.global.u64 	%rd108, %rd111;
	mul.wide.u32 	%rd109, %r2, 8;
	add.s64 	%rd110, %rd108, %rd109;
	st.global.f32 	[%rd110], %f506;
	st.global.f32 	[%rd110+4], %f505;
$L__BB5_46:
	ret;

}
	// .globl	_ZN3cub18CUB_300001_SM_10006detail6reduce28DeviceReduceSingleTileKernelINS2_10policy_hubIN18ActivationFunction12CustomTuple2EyNS5_15SumCustomTuple2EE10Policy1000EPS6_SA_iS7_S6_S6_N4cuda3std3__410__identityEEEvT0_T1_T2_T3_T4_T6_
.visible .entry _ZN3cub18CUB_300001_SM_10006detail6reduce28DeviceReduceSingleTileKernelINS2_10policy_hubIN18ActivationFunction12CustomTuple2EyNS5_15SumCustomTuple2EE10Policy1000EPS6_SA_iS7_S6_S6_N4cuda3std3__410__identityEEEvT0_T1_T2_T3_T4_T6_(
	.param .u64 .ptr .align 1 _ZN3cub18CUB_300001_SM_10006detail6reduce28DeviceReduceSingleTileKernelINS2_10policy_hubIN18ActivationFunction12CustomTuple2EyNS5_15SumCustomTuple2EE10Policy1000EPS6_SA_iS7_S6_S6_N4cuda3std3__410__identityEEEvT0_T1_T2_T3_T4_T6__param_0,
	.param .u64 .ptr .align 1 _ZN3cub18CUB_300001_SM_10006detail6reduce28DeviceReduceSingleTileKernelINS2_10policy_hubIN18ActivationFunction12CustomTuple2EyNS5_15SumCustomTuple2EE10Policy1000EPS6_SA_iS7_S6_S6_N4cuda3std3__410__identityEEEvT0_T1_T2_T3_T4_T6__param_1,
	.param .u32 _ZN3cub18CUB_300001_SM_10006detail6reduce28DeviceReduceSingleTileKernelINS2_10policy_hubIN18ActivationFunction12CustomTuple2EyNS5_15SumCustomTuple2EE10Policy1000EPS6_SA_iS7_S6_S6_N4cuda3std3__410__identityEEEvT0_T1_T2_T3_T4_T6__param_2,
	.param .align 1 .b8 _ZN3cub18CUB_300001_SM_10006detail6reduce28DeviceReduceSingleTileKernelINS2_10policy_hubIN18ActivationFunction12CustomTuple2EyNS5_15SumCustomTuple2EE10Policy1000EPS6_SA_iS7_S6_S6_N4cuda3std3__410__identityEEEvT0_T1_T2_T3_T4_T6__param_3[1],
	.param .align 4 .b8 _ZN3cub18CUB_300001_SM_10006detail6reduce28DeviceReduceSingleTileKernelINS2_10policy_hubIN18ActivationFunction12CustomTuple2EyNS5_15SumCustomTuple2EE10Policy1000EPS6_SA_iS7_S6_S6_N4cuda3std3__410__identityEEEvT0_T1_T2_T3_T4_T6__param_4[8],
	.param .align 1 .b8 _ZN3cub18CUB_300001_SM_10006detail6reduce28DeviceReduceSingleTileKernelINS2_10policy_hubIN18ActivationFunction12CustomTuple2EyNS5_15SumCustomTuple2EE10Policy1000EPS6_SA_iS7_S6_S6_N4cuda3std3__410__identityEEEvT0_T1_T2_T3_T4_T6__param_5[1]
)
.maxntid 256
.minnctapersm 1
{
	.reg .pred 	%p<50>;
	.reg .b32 	%r<291>;
	.reg .b32 	%f<356>;
	.reg .b64 	%rd<79>;
	// demoted variable
	.shared .align 4 .b8 _ZZN3cub18CUB_300001_SM_10006detail6reduce28DeviceReduceSingleTileKernelINS2_10policy_hubIN18ActivationFunction12CustomTuple2EyNS5_15SumCustomTuple2EE10Policy1000EPS6_SA_iS7_S6_S6_N4cuda3std3__410__identityEEEvT0_T1_T2_T3_T4_T6_E12temp_storage[80];
	ld.param.f32 	%f60, [_ZN3cub18CUB_300001_SM_10006detail6reduce28DeviceReduceSingleTileKernelINS2_10policy_hubIN18ActivationFunction12CustomTuple2EyNS5_15SumCustomTuple2EE10Policy1000EPS6_SA_iS7_S6_S6_N4cuda3std3__410__identityEEEvT0_T1_T2_T3_T4_T6__param_4+4];
	ld.param.f32 	%f59, [_ZN3cub18CUB_300001_SM_10006detail6reduce28DeviceReduceSingleTileKernelINS2_10policy_hubIN18ActivationFunction12CustomTuple2EyNS5_15SumCustomTuple2EE10Policy1000EPS6_SA_iS7_S6_S6_N4cuda3std3__410__identityEEEvT0_T1_T2_T3_T4_T6__param_4];
	ld.param.u64 	%rd9, [_ZN3cub18CUB_300001_SM_10006detail6reduce28DeviceReduceSingleTileKernelINS2_10policy_hubIN18ActivationFunction12CustomTuple2EyNS5_15SumCustomTuple2EE10Policy1000EPS6_SA_iS7_S6_S6_N4cuda3std3__410__identityEEEvT0_T1_T2_T3_T4_T6__param_0];
	ld.param.u64 	%rd10, [_ZN3cub18CUB_300001_SM_10006detail6reduce28DeviceReduceSingleTileKernelINS2_10policy_hubIN18ActivationFunction12CustomTuple2EyNS5_15SumCustomTuple2EE10Policy1000EPS6_SA_iS7_S6_S6_N4cuda3std3__410__identityEEEvT0_T1_T2_T3_T4_T6__param_1];
	ld.param.u32 	%r34, [_ZN3cub18CUB_300001_SM_10006detail6reduce28DeviceReduceSingleTileKernelINS2_10policy_hubIN18ActivationFunction12CustomTuple2EyNS5_15SumCustomTuple2EE10Policy1000EPS6_SA_iS7_S6_S6_N4cuda3std3__410__identityEEEvT0_T1_T2_T3_T4_T6__param_2];
	cvta.to.global.u64 	%rd1, %rd10;
	setp.ne.s32 	%p1, %r34, 0;
	@%p1 bra 	$L__BB6_3;
	mov.u32 	%r277, %tid.x;
	setp.ne.s32 	%p49, %r277, 0;
	@%p49 bra 	$L__BB6_39;
	st.global.f32 	[%rd1], %f59;
	st.global.f32 	[%rd1+4], %f60;
	bra.uni 	$L__BB6_39;
$L__BB6_3:
	setp.gt.s32 	%p2, %r34, 2047;
	@%p2 bra 	$L__BB6_21;
	mov.u32 	%r1, %tid.x;
	setp.ge.s32 	%p19, %r1, %r34;
	mov.f32 	%f338, 0f00000000;
	mov.f32 	%f339, %f338;
	mov.u32 	%r281, %r1;
	@%p19 bra 	$L__BB6_6;
	mul.wide.u32 	%rd64, %r1, 8;
	add.s64 	%rd62, %rd9, %rd64;
	// begin inline asm
	ld.global.nc.u32 %r141, [%rd62];
	// end inline asm
	add.s64 	%rd63, %rd62, 4;
	// begin inline asm
	ld.global.nc.u32 %r142, [%rd63];
	// end inline asm
	mov.b32 	%f339, %r141;
	mov.b32 	%f338, %r142;
	add.s32 	%r281, %r1, 256;
$L__BB6_6:
	setp.ge.s32 	%p20, %r281, %r34;
	@%p20 bra 	$L__BB6_12;
	not.b32 	%r143, %r281;
	add.s32 	%r4, %r34, %r143;
	and.b32  	%r144, %r4, 768;
	setp.eq.s32 	%p21, %r144, 768;
	@%p21 bra 	$L__BB6_10;
	mul.wide.u32 	%rd65, %r281, 8;
	add.s64 	%rd77, %rd9, %rd65;
	shr.u32 	%r145, %r4, 8;
	add.s32 	%r146, %r145, 1;
	and.b32  	%r147, %r146, 3;
	neg.s32 	%r279, %r147;
$L__BB6_9:
	.pragma "nounroll";
	// begin inline asm
	ld.global.nc.u32 %r148, [%rd77];
	// end inline asm
	add.s64 	%rd67, %rd77, 4;
	// begin inline asm
	ld.global.nc.u32 %r149, [%rd67];
	// end inline asm
	mov.b32 	%f190, %r148;
	mov.b32 	%f191, %r149;
	add.f32 	%f339, %f339, %f190;
	add.f32 	%f338, %f338, %f191;
	add.s32 	%r281, %r281, 256;
	add.s64 	%rd77, %rd77, 2048;
	add.s32 	%r279, %r279, 1;
	setp.ne.s32 	%p22, %r279, 0;
	@%p22 bra 	$L__BB6_9;
$L__BB6_10:
	setp.lt.u32 	%p23, %r4, 768;
	@%p23 bra 	$L__BB6_12;
$L__BB6_11:
	mul.wide.s32 	%rd76, %r281, 8;
	add.s64 	%rd68, %rd9, %rd76;
	// begin inline asm
	ld.global.nc.u32 %r150, [%rd68];
	// end inline asm
	add.s64 	%rd69, %rd68, 4;
	// begin inline asm
	ld.global.nc.u32 %r151, [%rd69];
	// end inline asm
	mov.b32 	%f192, %r150;
	mov.b32 	%f193, %r151;
	add.f32 	%f194, %f339, %f192;
	add.f32 	%f195, %f338, %f193;
	add.s64 	%rd70, %rd68, 2048;
	// begin inline asm
	ld.global.nc.u32 %r152, [%rd70];
	// end inline asm
	add.s64 	%rd71, %rd68, 2052;
	// begin inline asm
	ld.global.nc.u32 %r153, [%rd71];
	// end inline asm
	mov.b32 	%f196, %r152;
	mov.b32 	%f197, %r153;
	add.f32 	%f198, %f194, %f196;
	add.f32 	%f199, %f195, %f197;
	add.s64 	%rd72, %rd68, 4096;
	// begin inline asm
	ld.global.nc.u32 %r154, [%rd72];
	// end inline asm
	add.s64 	%rd73, %rd68, 4100;
	// begin inline asm
	ld.global.nc.u32 %r155, [%rd73];
	// end inline asm
	mov.b32 	%f200, %r154;
	mov.b32 	%f201, %r155;
	add.f32 	%f202, %f198, %f200;
	add.f32 	%f203, %f199, %f201;
	add.s64 	%rd74, %rd68, 6144;
	// begin inline asm
	ld.global.nc.u32 %r156, [%rd74];
	// end inline asm
	add.s64 	%rd75, %rd68, 6148;
	// begin inline asm
	ld.global.nc.u32 %r157, [%rd75];
	// end inline asm
	mov.b32 	%f204, %r156;
	mov.b32 	%f205, %r157;
	add.f32 	%f339, %f202, %f204;
	add.f32 	%f338, %f203, %f205;
	add.s32 	%r281, %r281, 1024;
	setp.lt.s32 	%p24, %r281, %r34;
	@%p24 bra 	$L__BB6_11;
$L__BB6_12:
	setp.lt.s32 	%p25, %r34, 256;
	@%p25 bra 	$L__BB6_17;
	// begin inline asm
	mov.u32 %r221, %laneid;
	// end inline asm
	mov.b32 	%r223, %f339;
	mov.b32 	%r229, 1;
	mov.b32 	%r270, 31;
	mov.b32 	%r271, -1;
	// begin inline asm
	shfl.sync.down.b32 %r222, %r223, %r229, %r270, %r271;
	// end inline asm
	mov.b32 	%r228, %f338;
	// begin inline asm
	shfl.sync.down.b32 %r227, %r228, %r229, %r270, %r271;
	// end inline asm
	mov.b32 	%f274, %r222;
	mov.b32 	%f275, %r227;
	setp.gt.s32 	%p41, %r221, 30;
	add.f32 	%f276, %f339, %f274;
	add.f32 	%f277, %f338, %f275;
	selp.f32 	%f278, %f338, %f277, %p41;
	selp.f32 	%f279, %f339, %f276, %p41;
	mov.b32 	%r233, %f279;
	mov.b32 	%r239, 2;
	// begin inline asm
	shfl.sync.down.b32 %r232, %r233, %r239, %r270, %r271;
	// end inline asm
	mov.b32 	%r238, %f278;
	// begin inline asm
	shfl.sync.down.b32 %r237, %r238, %r239, %r270, %r271;
	// end inline asm
	mov.b32 	%f280, %r232;
	mov.b32 	%f281, %r237;
	setp.gt.s32 	%p42, %r221, 29;
	add.f32 	%f282, %f279, %f280;
	add.f32 	%f283, %f278, %f281;
	selp.f32 	%f284, %f278, %f283, %p42;
	selp.f32 	%f285, %f279, %f282, %p42;
	mov.b32 	%r243, %f285;
	mov.b32 	%r249, 4;
	// begin inline asm
	shfl.sync.down.b32 %r242, %r243, %r249, %r270, %r271;
	// end inline asm
	mov.b32 	%r248, %f284;
	// begin inline asm
	shfl.sync.down.b32 %r247, %r248, %r249, %r270, %r271;
	// end inline asm
	mov.b32 	%f286, %r242;
	mov.b32 	%f287, %r247;
	setp.gt.s32 	%p43, %r221, 27;
	add.f32 	%f288, %f285, %f286;
	add.f32 	%f289, %f284, %f287;
	selp.f32 	%f290, %f285, %f288, %p43;
	selp.f32 	%f291, %f284, %f289, %p43;
	mov.b32 	%r253, %f290;
	mov.b32 	%r259, 8;
	// begin inline asm
	shfl.sync.down.b32 %r252, %r253, %r259, %r270, %r271;
	// end inline asm
	mov.b32 	%r258, %f291;
	// begin inline asm
	shfl.sync.down.b32 %r257, %r258, %r259, %r270, %r271;
	// end inline asm
	mov.b32 	%f292, %r252;
	mov.b32 	%f293, %r257;
	setp.gt.s32 	%p44, %r221, 23;
	add.f32 	%f294, %f290, %f292;
	add.f32 	%f295, %f291, %f293;
	selp.f32 	%f296, %f290, %f294, %p44;
	selp.f32 	%f297, %f291, %f295, %p44;
	mov.b32 	%r263, %f296;
	mov.b32 	%r269, 16;
	// begin inline asm
	shfl.sync.down.b32 %r262, %r263, %r269, %r270, %r271;
	// end inline asm
	mov.b32 	%r268, %f297;
	// begin inline asm
	shfl.sync.down.b32 %r267, %r268, %r269, %r270, %r271;
	// end inline asm
	mov.b32 	%f298, %r262;
	mov.b32 	%f299, %r267;
	setp.gt.s32 	%p45, %r221, 15;
	add.f32 	%f19, %f296, %f298;
	add.f32 	%f20, %f297, %f299;
	selp.f32 	%f355, %f296, %f19, %p45;
	selp.f32 	%f354, %f297, %f20, %p45;
	setp.ne.s32 	%p46, %r221, 0;
	@%p46 bra 	$L__BB6_15;
	shr.u32 	%r272, %r1, 2;
	and.b32  	%r273, %r272, 248;
	mov.u32 	%r274, _ZZN3cub18CUB_300001_SM_10006detail6reduce28DeviceReduceSingleTileKernelINS2_10policy_hubIN18ActivationFunction12CustomTuple2EyNS5_15SumCustomTuple2EE10Policy1000EPS6_SA_iS7_S6_S6_N4cuda3std3__410__identityEEEvT0_T1_T2_T3_T4_T6_E12temp_storage;
	add.s32 	%r275, %r274, %r273;
	st.shared.f32 	[%r275+8], %f19;
	st.shared.f32 	[%r275+12], %f20;
$L__BB6_15:
	bar.sync 	0;
	setp.ne.s32 	%p47, %r1, 0;
	@%p47 bra 	$L__BB6_37;
	ld.shared.f32 	%f300, [_ZZN3cub18CUB_300001_SM_10006detail6reduce28DeviceReduceSingleTileKernelINS2_10policy_hubIN18ActivationFunction12CustomTuple2EyNS5_15SumCustomTuple2EE10Policy1000EPS6_SA_iS7_S6_S6_N4cuda3std3__410__identityEEEvT0_T1_T2_T3_T4_T6_E12temp_storage+16];
	ld.shared.f32 	%f301, [_ZZN3cub18CUB_300001_SM_10006detail6reduce28DeviceReduceSingleTileKernelINS2_10policy_hubIN18ActivationFunction12CustomTuple2EyNS5_15SumCustomTuple2EE10Policy1000EPS6_SA_iS7_S6_S6_N4cuda3std3__410__identityEEEvT0_T1_T2_T3_T4_T6_E12temp_storage+20];
	add.f32 	%f302, %f355, %f300;
	add.f32 	%f303, %f354, %f301;
	ld.shared.f32 	%f304, [_ZZN3cub18CUB_300001_SM_10006detail6reduce28DeviceReduceSingleTileKernelINS2_10policy_hubIN18ActivationFunction12CustomTuple2EyNS5_15SumCustomTuple2EE10Policy1000EPS6_SA_iS7_S6_S6_N4cuda3std3__410__identityEEEvT0_T1_T2_T3_T4_T6_E12temp_storage+24];
	ld.shared.f32 	%f305, [_ZZN3cub18CUB_300001_SM_10006detail6reduce28DeviceReduceSingleTileKernelINS2_10policy_hubIN18ActivationFunction12CustomTuple2EyNS5_15SumCustomTuple2EE10Policy1000EPS6_SA_iS7_S6_S6_N4cuda3std3__410__identityEEEvT0_T1_T2_T3_T4_T6_E12temp_storage+28];
	add.f32 	%f306, %f302, %f304;
	add.f32 	%f307, %f303, %f305;
	ld.shared.f32 	%f308, [_ZZN3cub18CUB_300001_SM_10006detail6reduce28DeviceReduceSingleTileKernelINS2_10policy_hubIN18ActivationFunction12CustomTuple2EyNS5_15SumCustomTuple2EE10Policy1000EPS6_SA_iS7_S6_S6_N4cuda3std3__410__identityEEEvT0_T1_T2_T3_T4_T6_E12temp_storage+32];
	ld.shared.f32 	%f309, [_ZZN3cub18CUB_300001_SM_10006detail6reduce28DeviceReduceSingleTileKernelINS2_10policy_hubIN18ActivationFunction12CustomTuple2EyNS5_15SumCustomTuple2EE10Policy1000EPS6_SA_iS7_S6_S6_N4cuda3std3__410__identityEEEvT0_T1_T2_T3_T4_T6_E12temp_storage+36];
	add.f32 	%f310, %f306, %f308;
	add.f32 	%f311, %f307, %f309;
	ld.shared.f32 	%f312, [_ZZN3cub18CUB_300001_SM_10006detail6reduce28DeviceReduceSingleTileKernelINS2_10policy_hubIN18ActivationFunction12CustomTuple2EyNS5_15SumCustomTuple2EE10Policy1000EPS6_SA_iS7_S6_S6_N4cuda3std3__410__identityEEEvT0_T1_T2_T3_T4_T6_E12temp_storage+40];
	ld.shared.f32 	%f313, [_ZZN3cub18CUB_300001_SM_10006detail6reduce28DeviceReduceSingleTileKernelINS2_10policy_hubIN18ActivationFunction12CustomTuple2EyNS5_15SumCustomTuple2EE10Policy1000EPS6_SA_iS7_S6_S6_N4cuda3std3__410__identityEEEvT0_T1_T2_T3_T4_T6_E12temp_storage+44];
	add.f32 	%f314, %f310, %f312;
	add.f32 	%f315, %f311, %f313;
	ld.shared.f32 	%f316, [_ZZN3cub18CUB_300001_SM_10006detail6reduce28DeviceReduceSingleTileKernelINS2_10policy_hubIN18ActivationFunction12CustomTuple2EyNS5_15SumCustomTuple2EE10Policy1000EPS6_SA_iS7_S6_S6_N4cuda3std3__410__identityEEEvT0_T1_T2_T3_T4_T6_E12temp_storage+48];
	ld.shared.f32 	%f317, [_ZZN3cub18CUB_300001_SM_10006detail6reduce28DeviceReduceSingleTileKernelINS2_10policy_hubIN18ActivationFunction12CustomTuple2EyNS5_15SumCustomTuple2EE10Policy1000EPS6_SA_iS7_S6_S6_N4cuda3std3__410__identityEEEvT0_T1_T2_T3_T4_T6_E12temp_storage+52];
	add.f32 	%f318, %f314, %f316;
	add.f32 	%f319, %f315, %f317;
	ld.shared.f32 	%f320, [_ZZN3cub18CUB_300001_SM_10006detail6reduce28DeviceReduceSingleTileKernelINS2_10policy_hubIN18ActivationFunction12CustomTuple2EyNS5_15SumCustomTuple2EE10Policy1000EPS6_SA_iS7_S6_S6_N4cuda3std3__410__identityEEEvT0_T1_T2_T3_T4_T6_E12temp_storage+56];
	ld.shared.f32 	%f321, [_ZZN3cub18CUB_300001_SM_10006detail6reduce28DeviceReduceSingleTileKernelINS2_10policy_hubIN18ActivationFunction12CustomTuple2EyNS5_15SumCustomTuple2EE10Policy1000EPS6_SA_iS7_S6_S6_N4cuda3std3__410__identityEEEvT0_T1_T2_T3_T4_T6_E12temp_storage+60];
	add.f32 	%f322, %f318, %f320;
	add.f32 	%f323, %f319, %f321;
	ld.shared.f32 	%f324, [_ZZN3cub18CUB_300001_SM_10006detail6reduce28DeviceReduceSingleTileKernelINS2_10policy_hubIN18ActivationFunction12CustomTuple2EyNS5_15SumCustomTuple2EE10Policy1000EPS6_SA_iS7_S6_S6_N4cuda3std3__410__identityEEEvT0_T1_T2_T3_T4_T6_E12temp_storage+64];
	ld.shared.f32 	%f325, [_ZZN3cub18CUB_300001_SM_10006detail6reduce28DeviceReduceSingleTileKernelINS2_10policy_hubIN18ActivationFunction12CustomTuple2EyNS5_15SumCustomTuple2EE10Policy1000EPS6_SA_iS7_S6_S6_N4cuda3std3__410__identityEEEvT0_T1_T2_T3_T4_T6_E12temp_storage+68];
	add.f32 	%f355, %f322, %f324;
	add.f32 	%f354, %f323, %f325;
	bra.uni 	$L__BB6_37;
$L__BB6_17:
	// begin inline asm
	mov.u32 %r158, %laneid;
	// end inline asm
	and.b32  	%r209, %r1, 992;
	add.s32 	%r210, %r209, 32;
	setp.gt.s32 	%p26, %r210, %r34;
	not.b32 	%r211, %r209;
	add.s32 	%r212, %r34, %r211;
	selp.b32 	%r207, %r212, 31, %p26;
	mov.b32 	%r160, %f339;
	mov.b32 	%r166, 1;
	mov.b32 	%r208, -1;
	// begin inline asm
	shfl.sync.down.b32 %r159, %r160, %r166, %r207, %r208;
	// end inline asm
	mov.b32 	%r165, %f338;
	// begin inline asm
	shfl.sync.down.b32 %r164, %r165, %r166, %r207, %r208;
	// end inline asm
	mov.b32 	%f206, %r159;
	mov.b32 	%f207, %r164;
	setp.lt.s32 	%p27, %r158, %r207;
	add.f32 	%f208, %f339, %f206;
	add.f32 	%f209, %f338, %f207;
	selp.f32 	%f210, %f208, %f339, %p27;
	selp.f32 	%f211, %f209, %f338, %p27;
	mov.b32 	%r170, %f210;
	mov.b32 	%r176, 2;
	// begin inline asm
	shfl.sync.down.b32 %r169, %r170, %r176, %r207, %r208;
	// end inline asm
	mov.b32 	%r175, %f211;
	// begin inline asm
	shfl.sync.down.b32 %r174, %r175, %r176, %r207, %r208;
	// end inline asm
	mov.b32 	%f212, %r169;
	mov.b32 	%f213, %r174;
	add.s32 	%r213, %r158, 2;
	setp.gt.s32 	%p28, %r213, %r207;
	add.f32 	%f214, %f210, %f212;
	add.f32 	%f215, %f211, %f213;
	selp.f32 	%f216, %f210, %f214, %p28;
	selp.f32 	%f217, %f211, %f215, %p28;
	mov.b32 	%r180, %f216;
	mov.b32 	%r186, 4;
	// begin inline asm
	shfl.sync.down.b32 %r179, %r180, %r186, %r207, %r208;
	// end inline asm
	mov.b32 	%r185, %f217;
	// begin inline asm
	shfl.sync.down.b32 %r184, %r185, %r186, %r207, %r208;
	// end inline asm
	mov.b32 	%f218, %r179;
	mov.b32 	%f219, %r184;
	add.s32 	%r214, %r158, 4;
	setp.gt.s32 	%p29, %r214, %r207;
	add.f32 	%f220, %f216, %f218;
	add.f32 	%f221, %f217, %f219;
	selp.f32 	%f222, %f216, %f220, %p29;
	selp.f32 	%f223, %f217, %f221, %p29;
	mov.b32 	%r190, %f222;
	mov.b32 	%r196, 8;
	// begin inline asm
	shfl.sync.down.b32 %r189, %r190, %r196, %r207, %r208;
	// end inline asm
	mov.b32 	%r195, %f223;
	// begin inline asm
	shfl.sync.down.b32 %r194, %r195, %r196, %r207, %r208;
	// end inline asm
	mov.b32 	%f224, %r189;
	mov.b32 	%f225, %r194;
	add.s32 	%r215, %r158, 8;
	setp.gt.s32 	%p30, %r215, %r207;
	add.f32 	%f226, %f222, %f224;
	add.f32 	%f227, %f223, %f225;
	selp.f32 	%f228, %f222, %f226, %p30;
	selp.f32 	%f229, %f223, %f227, %p30;
	mov.b32 	%r200, %f228;
	mov.b32 	%r206, 16;
	// begin inline asm
	shfl.sync.down.b32 %r199, %r200, %r206, %r207, %r208;
	// end inline asm
	mov.b32 	%r205, %f229;
	// begin inline asm
	shfl.sync.down.b32 %r204, %r205, %r206, %r207, %r208;
	// end inline asm
	mov.b32 	%f230, %r199;
	mov.b32 	%f231, %r204;
	add.s32 	%r216, %r158, 16;
	setp.gt.s32 	%p31, %r216, %r207;
	add.f32 	%f232, %f228, %f230;
	add.f32 	%f233, %f229, %f231;
	selp.f32 	%f355, %f228, %f232, %p31;
	selp.f32 	%f354, %f229, %f233, %p31;
	setp.ne.s32 	%p32, %r158, 0;
	@%p32 bra 	$L__BB6_19;
	shr.u32 	%r217, %r1, 2;
	and.b32  	%r218, %r217, 248;
	mov.u32 	%r219, _ZZN3cub18CUB_300001_SM_10006detail6reduce28DeviceReduceSingleTileKernelINS2_10policy_hubIN18ActivationFunction12CustomTuple2EyNS5_15SumCustomTuple2EE10Policy1000EPS6_SA_iS7_S6_S6_N4cuda3std3__410__identityEEEvT0_T1_T2_T3_T4_T6_E12temp_storage;
	add.s32 	%r220, %r219, %r218;
	st.shared.f32 	[%r220+8], %f355;
	st.shared.f32 	[%r220+12], %f354;
$L__BB6_19:
	bar.sync 	0;
	setp.ne.s32 	%p33, %r1, 0;
	@%p33 bra 	$L__BB6_37;
	setp.gt.s32 	%p34, %r34, 32;
	ld.shared.f32 	%f234, [_ZZN3cub18CUB_300001_SM_10006detail6reduce28DeviceReduceSingleTileKernelINS2_10policy_hubIN18ActivationFunction12CustomTuple2EyNS5_15SumCustomTuple2EE10Policy1000EPS6_SA_iS7_S6_S6_N4cuda3std3__410__identityEEEvT0_T1_T2_T3_T4_T6_E12temp_storage+16];
	ld.shared.f32 	%f235, [_ZZN3cub18CUB_300001_SM_10006detail6reduce28DeviceReduceSingleTileKernelINS2_10policy_hubIN18ActivationFunction12CustomTuple2EyNS5_15SumCustomTuple2EE10Policy1000EPS6_SA_iS7_S6_S6_N4cuda3std3__410__identityEEEvT0_T1_T2_T3_T4_T6_E12temp_storage+20];
	add.f32 	%f236, %f355, %f234;
	add.f32 	%f237, %f354, %f235;
	selp.f32 	%f238, %f236, %f355, %p34;
	selp.f32 	%f239, %f237, %f354, %p34;
	setp.gt.s32 	%p35, %r34, 64;
	ld.shared.f32 	%f240, [_ZZN3cub18CUB_300001_SM_10006detail6reduce28DeviceReduceSingleTileKernelINS2_10policy_hubIN18ActivationFunction12CustomTuple2EyNS5_15SumCustomTuple2EE10Policy1000EPS6_SA_iS7_S6_S6_N4cuda3std3__410__identityEEEvT0_T1_T2_T3_T4_T6_E12temp_storage+24];
	ld.shared.f32 	%f241, [_ZZN3cub18CUB_300001_SM_10006detail6reduce28DeviceReduceSingleTileKernelINS2_10policy_hubIN18ActivationFunction12CustomTuple2EyNS5_15SumCustomTuple2EE10Policy1000EPS6_SA_iS7_S6_S6_N4cuda3std3__410__identityEEEvT0_T1_T2_T3_T4_T6_E12temp_storage+28];
	add.f32 	%f242, %f238, %f240;
	add.f32 	%f243, %f239, %f241;
	selp.f32 	%f244, %f242, %f238, %p35;
	selp.f32 	%f245, %f243, %f239, %p35;
	setp.gt.s32 	%p36, %r34, 96;
	ld.shared.f32 	%f246, [_ZZN3cub18CUB_300001_SM_10006detail6reduce28DeviceReduceSingleTileKernelINS2_10policy_hubIN18ActivationFunction12CustomTuple2EyNS5_15SumCustomTuple2EE10Policy1000EPS6_SA_iS7_S6_S6_N4cuda3std3__410__identityEEEvT0_T1_T2_T3_T4_T6_E12temp_storage+32];
	ld.shared.f32 	%f247, [_ZZN3cub18CUB_300001_SM_10006detail6reduce28DeviceReduceSingleTileKernelINS2_10policy_hubIN18ActivationFunction12CustomTuple2EyNS5_15SumCustomTuple2EE10Policy1000EPS6_SA_iS7_S6_S6_N4cuda3std3__410__identityEEEvT0_T1_T2_T3_T4_T6_E12temp_storage+36];
	add.f32 	%f248, %f244, %f246;
	add.f32 	%f249, %f245, %f247;
	selp.f32 	%f250, %f248, %f244, %p36;
	selp.f32 	%f251, %f249, %f245, %p36;
	setp.gt.s32 	%p37, %r34, 128;
	ld.shared.f32 	%f252, [_ZZN3cub18CUB_300001_SM_10006detail6reduce28DeviceReduceSingleTileKernelINS2_10policy_hubIN18ActivationFunction12CustomTuple2EyNS5_15SumCustomTuple2EE10Policy1000EPS6_SA_iS7_S6_S6_N4cuda3std3__410__identityEEEvT0_T1_T2_T3_T4_T6_E12temp_storage+40];
	ld.shared.f32 	%f253, [_ZZN3cub18CUB_300001_SM_10006detail6reduce28DeviceReduceSingleTileKernelINS2_10policy_hubIN18ActivationFunction12CustomTuple2EyNS5_15SumCustomTuple2EE10Policy1000EPS6_SA_iS7_S6_S6_N4cuda3std3__410__identityEEEvT0_T1_T2_T3_T4_T6_E12temp_storage+44];
	add.f32 	%f254, %f250, %f252;
	add.f32 	%f255, %f251, %f253;
	selp.f32 	%f256, %f254, %f250, %p37;
	selp.f32 	%f257, %f255, %f251, %p37;
	setp.gt.s32 	%p38, %r34, 160;
	ld.shared.f32 	%f258, [_ZZN3cub18CUB_300001_SM_10006detail6reduce28DeviceReduceSingleTileKernelINS2_10policy_hubIN18ActivationFunction12CustomTuple2EyNS5_15SumCustomTuple2EE10Policy1000EPS6_SA_iS7_S6_S6_N4cuda3std3__410__identityEEEvT0_T1_T2_T3_T4_T6_E12temp_storage+48];
	ld.shared.f32 	%f259, [_ZZN3cub18CUB_300001_SM_10006detail6reduce28DeviceReduceSingleTileKernelINS2_10policy_hubIN18ActivationFunction12CustomTuple2EyNS5_15SumCustomTuple2EE10Policy1000EPS6_SA_iS7_S6_S6_N4cuda3std3__410__identityEEEvT0_T1_T2_T3_T4_T6_E12temp_storage+52];
	add.f32 	%f260, %f256, %f258;
	add.f32 	%f261, %f257, %f259;
	selp.f32 	%f262, %f260, %f256, %p38;
	selp.f32 	%f263, %f261, %f257, %p38;
	setp.gt.s32 	%p39, %r34, 192;
	ld.shared.f32 	%f264, [_ZZN3cub18CUB_300001_SM_10006detail6reduce28DeviceReduceSingleTileKernelINS2_10policy_hubIN18ActivationFunction12CustomTuple2EyNS5_15SumCustomTuple2EE10Policy1000EPS6_SA_iS7_S6_S6_N4cuda3std3__410__identityEEEvT0_T1_T2_T3_T4_T6_E12temp_storage+56];
	ld.shared.f32 	%f265, [_ZZN3cub18CUB_300001_SM_10006detail6reduce28DeviceReduceSingleTileKernelINS2_10policy_hubIN18ActivationFunction12CustomTuple2EyNS5_15SumCustomTuple2EE10Policy1000EPS6_SA_iS7_S6_S6_N4cuda3std3__410__identityEEEvT0_T1_T2_T3_T4_T6_E12temp_storage+60];
	add.f32 	%f266, %f262, %f264;
	add.f32 	%f267, %f263, %f265;
	selp.f32 	%f268, %f266, %f262, %p39;
	selp.f32 	%f269, %f267, %f263, %p39;
	setp.gt.s32 	%p40, %r34, 224;
	ld.shared.f32 	%f270, [_ZZN3cub18CUB_300001_SM_10006detail6reduce28DeviceReduceSingleTileKernelINS2_10policy_hubIN18ActivationFunction12CustomTuple2EyNS5_15SumCustomTuple2EE10Policy1000EPS6_SA_iS7_S6_S6_N4cuda3std3__410__identityEEEvT0_T1_T2_T3_T4_T6_E12temp_storage+64];
	ld.shared.f32 	%f271, [_ZZN3cub18CUB_300001_SM_10006detail6reduce28DeviceReduceSingleTileKernelINS2_10policy_hubIN18ActivationFunction12CustomTuple2EyNS5_15SumCustomTuple2EE10Policy1000EPS6_SA_iS7_S6_S6_N4cuda3std3__410__identityEEEvT0_T1_T2_T3_T4_T6_E12temp_storage+68];
	add.f32 	%f272, %f268, %f270;
	add.f32 	%f273, %f269, %f271;
	selp.f32 	%f355, %f272, %f268, %p40;
	selp.f32 	%f354, %f273, %f269, %p40;
	bra.uni 	$L__BB6_37;
$L__BB6_21:
	mov.u32 	%r13, %tid.x;
	mul.wide.u32 	%rd27, %r13, 8;
	add.s64 	%rd11, %rd9, %rd27;
	// begin inline asm
	ld.global.nc.u32 %r35, [%rd11];
	// end inline asm
	add.s64 	%rd12, %rd11, 4;
	// begin inline asm
	ld.global.nc.u32 %r36, [%rd12];
	// end inline asm
	mov.b32 	%f61, %r35;
	mov.b32 	%f62, %r36;
	add.s64 	%rd13, %rd11, 2048;
	// begin inline asm
	ld.global.nc.u32 %r37, [%rd13];
	// end inline asm
	add.s64 	%rd14, %rd11, 2052;
	// begin inline asm
	ld.global.nc.u32 %r38, [%rd14];
	// end inline asm
	mov.b32 	%f63, %r37;
	mov.b32 	%f64, %r38;
	add.s64 	%rd15, %rd11, 4096;
	// begin inline asm
	ld.global.nc.u32 %r39, [%rd15];
	// end inline asm
	add.s64 	%rd16, %rd11, 4100;
	// begin inline asm
	ld.global.nc.u32 %r40, [%rd16];
	// end inline asm
	mov.b32 	%f65, %r39;
	mov.b32 	%f66, %r40;
	add.s64 	%rd17, %rd11, 6144;
	// begin inline asm
	ld.global.nc.u32 %r41, [%rd17];
	// end inline asm
	add.s64 	%rd18, %rd11, 6148;
	// begin inline asm
	ld.global.nc.u32 %r42, [%rd18];
	// end inline asm
	mov.b32 	%f67, %r41;
	mov.b32 	%f68, %r42;
	add.s64 	%rd19, %rd11, 8192;
	// begin inline asm
	ld.global.nc.u32 %r43, [%rd19];
	// end inline asm
	add.s64 	%rd20, %rd11, 8196;
	// begin inline asm
	ld.global.nc.u32 %r44, [%rd20];
	// end inline asm
	mov.b32 	%f69, %r43;
	mov.b32 	%f70, %r44;
	add.s64 	%rd21, %rd11, 10240;
	// begin inline asm
	ld.global.nc.u32 %r45, [%rd21];
	// end inline asm
	add.s64 	%rd22, %rd11, 10244;
	// begin inline asm
	ld.global.nc.u32 %r46, [%rd22];
	// end inline asm
	mov.b32 	%f71, %r45;
	mov.b32 	%f72, %r46;
	add.s64 	%rd23, %rd11, 12288;
	// begin inline asm
	ld.global.nc.u32 %r47, [%rd23];
	// end inline asm
	add.s64 	%rd24, %rd11, 12292;
	// begin inline asm
	ld.global.nc.u32 %r48, [%rd24];
	// end inline asm
	mov.b32 	%f73, %r47;
	mov.b32 	%f74, %r48;
	add.s64 	%rd25, %rd11, 14336;
	// begin inline asm
	ld.global.nc.u32 %r49, [%rd25];
	// end inline asm
	add.s64 	%rd26, %rd11, 14340;
	// begin inline asm
	ld.global.nc.u32 %r50, [%rd26];
	// end inline asm
	mov.b32 	%f75, %r49;
	mov.b32 	%f76, %r50;
	add.f32 	%f77, %f61, %f63;
	add.f32 	%f78, %f62, %f64;
	add.f32 	%f79, %f77, %f65;
	add.f32 	%f80, %f78, %f66;
	add.f32 	%f81, %f79, %f67;
	add.f32 	%f82, %f80, %f68;
	add.f32 	%f83, %f81, %f69;
	add.f32 	%f84, %f82, %f70;
	add.f32 	%f85, %f83, %f71;
	add.f32 	%f86, %f84, %f72;
	add.f32 	%f87, %f85, %f73;
	add.f32 	%f88, %f86, %f74;
	add.f32 	%f353, %f87, %f75;
	add.f32 	%f352, %f88, %f76;
	setp.lt.u32 	%p3, %r34, 4096;
	mov.b32 	%r284, 2048;
	@%p3 bra 	$L__BB6_25;
	add.s32 	%r14, %r34, -2048;
	mov.b32 	%r284, 2048;
$L__BB6_23:
	mul.wide.s32 	%rd44, %r284, 8;
	add.s64 	%rd28, %rd11, %rd44;
	// begin inline asm
	ld.global.nc.u32 %r53, [%rd28];
	// end inline asm
	add.s64 	%rd29, %rd28, 4;
	// begin inline asm
	ld.global.nc.u32 %r54, [%rd29];
	// end inline asm
	mov.b32 	%f89, %r53;
	mov.b32 	%f90, %r54;
	add.s64 	%rd30, %rd28, 2048;
	// begin inline asm
	ld.global.nc.u32 %r55, [%rd30];
	// end inline asm
	add.s64 	%rd31, %rd28, 2052;
	// begin inline asm
	ld.global.nc.u32 %r56, [%rd31];
	// end inline asm
	mov.b32 	%f91, %r55;
	mov.b32 	%f92, %r56;
	add.s64 	%rd32, %rd28, 4096;
	// begin inline asm
	ld.global.nc.u32 %r57, [%rd32];
	// end inline asm
	add.s64 	%rd33, %rd28, 4100;
	// begin inline asm
	ld.global.nc.u32 %r58, [%rd33];
	// end inline asm
	mov.b32 	%f93, %r57;
	mov.b32 	%f94, %r58;
	add.s64 	%rd34, %rd28, 6144;
	// begin inline asm
	ld.global.nc.u32 %r59, [%rd34];
	// end inline asm
	add.s64 	%rd35, %rd28, 6148;
	// begin inline asm
	ld.global.nc.u32 %r60, [%rd35];
	// end inline asm
	mov.b32 	%f95, %r59;
	mov.b32 	%f96, %r60;
	add.s64 	%rd36, %rd28, 8192;
	// begin inline asm
	ld.global.nc.u32 %r61, [%rd36];
	// end inline asm
	add.s64 	%rd37, %rd28, 8196;
	// begin inline asm
	ld.global.nc.u32 %r62, [%rd37];
	// end inline asm
	mov.b32 	%f97, %r61;
	mov.b32 	%f98, %r62;
	add.s64 	%rd38, %rd28, 10240;
	// begin inline asm
	ld.global.nc.u32 %r63, [%rd38];
	// end inline asm
	add.s64 	%rd39, %rd28, 10244;
	// begin inline asm
	ld.global.nc.u32 %r64, [%rd39];
	// end inline asm
	mov.b32 	%f99, %r63;
	mov.b32 	%f100, %r64;
	add.s64 	%rd40, %rd28, 12288;
	// begin inline asm
	ld.global.nc.u32 %r65, [%rd40];
	// end inline asm
	add.s64 	%rd41, %rd28, 12292;
	// begin inline asm
	ld.global.nc.u32 %r66, [%rd41];
	// end inline asm
	mov.b32 	%f101, %r65;
	mov.b32 	%f102, %r66;
	add.s64 	%rd42, %rd28, 14336;
	// begin inline asm
	ld.global.nc.u32 %r67, [%rd42];
	// end inline asm
	add.s64 	%rd43, %rd28, 14340;
	// begin inline asm
	ld.global.nc.u32 %r68, [%rd43];
	// end inline asm
	mov.b32 	%f103, %r67;
	mov.b32 	%f104, %r68;
	add.f32 	%f105, %f353, %f89;
	add.f32 	%f106, %f352, %f90;
	add.f32 	%f107, %f105, %f91;
	add.f32 	%f108, %f106, %f92;
	add.f32 	%f109, %f107, %f93;
	add.f32 	%f110, %f108, %f94;
	add.f32 	%f111, %f109, %f95;
	add.f32 	%f112, %f110, %f96;
	add.f32 	%f113, %f111, %f97;
	add.f32 	%f114, %f112, %f98;
	add.f32 	%f115, %f113, %f99;
	add.f32 	%f116, %f114, %f100;
	add.f32 	%f117, %f115, %f101;
	add.f32 	%f118, %f116, %f102;
	add.f32 	%f353, %f117, %f103;
	add.f32 	%f352, %f118, %f104;
	sub.s32 	%r69, %r34, %r284;
	setp.lt.s32 	%p4, %r69, 2048;
	@%p4 bra 	$L__BB6_33;
	add.s32 	%r284, %r284, 2048;
	setp.le.s32 	%p5, %r284, %r14;
	@%p5 bra 	$L__BB6_23;
$L__BB6_25:
	setp.le.s32 	%p6, %r34, %r284;
	@%p6 bra 	$L__BB6_33;
	sub.s32 	%r18, %r34, %r284;
	setp.ge.s32 	%p7, %r13, %r18;
	@%p7 bra 	$L__BB6_33;
	not.b32 	%r70, %r13;
	add.s32 	%r71, %r34, %r70;
	sub.s32 	%r19, %r71, %r284;
	and.b32  	%r72, %r19, 768;
	setp.eq.s32 	%p8, %r72, 768;
	mov.u32 	%r288, %r13;
	@%p8 bra 	$L__BB6_30;
	add.s32 	%r286, %r13, %r284;
	shr.u32 	%r73, %r19, 8;
	add.s32 	%r74, %r73, 1;
	and.b32  	%r75, %r74, 3;
	neg.s32 	%r285, %r75;
	mov.u32 	%r288, %r13;
$L__BB6_29:
	.pragma "nounroll";
	mul.wide.u32 	%rd47, %r286, 8;
	add.s64 	%rd45, %rd9, %rd47;
	// begin inline asm
	ld.global.nc.u32 %r76, [%rd45];
	// end inline asm
	add.s64 	%rd46, %rd45, 4;
	// begin inline asm
	ld.global.nc.u32 %r77, [%rd46];
	// end inline asm
	mov.b32 	%f120, %r76;
	mov.b32 	%f121, %r77;
	add.f32 	%f353, %f353, %f120;
	add.f32 	%f352, %f352, %f121;
	add.s32 	%r288, %r288, 256;
	add.s32 	%r286, %r286, 256;
	add.s32 	%r285, %r285, 1;
	setp.ne.s32 	%p9, %r285, 0;
	@%p9 bra 	$L__BB6_29;
$L__BB6_30:
	setp.lt.u32 	%p10, %r19, 768;
	@%p10 bra 	$L__BB6_33;
	cvt.u64.u32 	%rd48, %r288;
	cvt.u64.u32 	%rd49, %r284;
	add.s64 	%rd50, %rd48, %rd49;
	shl.b64 	%rd51, %rd50, 3;
	add.s64 	%rd52, %rd51, %rd9;
	add.s64 	%rd78, %rd52, 6148;
	add.s32 	%r289, %r288, %r284;
$L__BB6_32:
	mul.wide.u32 	%rd61, %r289, 8;
	add.s64 	%rd53, %rd9, %rd61;
	// begin inline asm
	ld.global.nc.u32 %r78, [%rd53];
	// end inline asm
	add.s64 	%rd54, %rd53, 4;
	// begin inline asm
	ld.global.nc.u32 %r79, [%rd54];
	// end inline asm
	mov.b32 	%f122, %r78;
	mov.b32 	%f123, %r79;
	add.f32 	%f124, %f353, %f122;
	add.f32 	%f125, %f352, %f123;
	add.s64 	%rd55, %rd78, -4100;
	// begin inline asm
	ld.global.nc.u32 %r80, [%rd55];
	// end inline asm
	add.s64 	%rd56, %rd78, -4096;
	// begin inline asm
	ld.global.nc.u32 %r81, [%rd56];
	// end inline asm
	mov.b32 	%f126, %r80;
	mov.b32 	%f127, %r81;
	add.f32 	%f128, %f124, %f126;
	add.f32 	%f129, %f125, %f127;
	add.s64 	%rd57, %rd78, -2052;
	// begin inline asm
	ld.global.nc.u32 %r82, [%rd57];
	// end inline asm
	add.s64 	%rd58, %rd78, -2048;
	// begin inline asm
	ld.global.nc.u32 %r83, [%rd58];
	// end inline asm
	mov.b32 	%f130, %r82;
	mov.b32 	%f131, %r83;
	add.f32 	%f132, %f128, %f130;
	add.f32 	%f133, %f129, %f131;
	add.s64 	%rd59, %rd78, -4;
	// begin inline asm
	ld.global.nc.u32 %r84, [%rd59];
	// end inline asm
	// begin inline asm
	ld.global.nc.u32 %r85, [%rd78];
	// end inline asm
	mov.b32 	%f134, %r84;
	mov.b32 	%f135, %r85;
	add.f32 	%f353, %f132, %f134;
	add.f32 	%f352, %f133, %f135;
	add.s32 	%r288, %r288, 1024;
	add.s64 	%rd78, %rd78, 8192;
	add.s32 	%r289, %r289, 1024;
	setp.lt.s32 	%p11, %r288, %r18;
	@%p11 bra 	$L__BB6_32;
$L__BB6_33:
	// begin inline asm
	mov.u32 %r86, %laneid;
	// end inline asm
	mov.b32 	%r88, %f353;
	mov.b32 	%r94, 1;
	mov.b32 	%r135, 31;
	mov.b32 	%r136, -1;
	// begin inline asm
	shfl.sync.down.b32 %r87, %r88, %r94, %r135, %r136;
	// end inline asm
	mov.b32 	%r93, %f352;
	// begin inline asm
	shfl.sync.down.b32 %r92, %r93, %r94, %r135, %r136;
	// end inline asm
	mov.b32 	%f136, %r87;
	mov.b32 	%f137, %r92;
	setp.gt.s32 	%p12, %r86, 30;
	add.f32 	%f138, %f353, %f136;
	add.f32 	%f139, %f352, %f137;
	selp.f32 	%f140, %f353, %f138, %p12;
	selp.f32 	%f141, %f352, %f139, %p12;
	mov.b32 	%r98, %f140;
	mov.b32 	%r104, 2;
	// begin inline asm
	shfl.sync.down.b32 %r97, %r98, %r104, %r135, %r136;
	// end inline asm
	mov.b32 	%r103, %f141;
	// begin inline asm
	shfl.sync.down.b32 %r102, %r103, %r104, %r135, %r136;
	// end inline asm
	mov.b32 	%f142, %r97;
	mov.b32 	%f143, %r102;
	setp.gt.s32 	%p13, %r86, 29;
	add.f32 	%f144, %f140, %f142;
	add.f32 	%f145, %f141, %f143;
	selp.f32 	%f146, %f140, %f144, %p13;
	selp.f32 	%f147, %f141, %f145, %p13;
	mov.b32 	%r108, %f146;
	mov.b32 	%r114, 4;
	// begin inline asm
	shfl.sync.down.b32 %r107, %r108, %r114, %r135, %r136;
	// end inline asm
	mov.b32 	%r113, %f147;
	// begin inline asm
	shfl.sync.down.b32 %r112, %r113, %r114, %r135, %r136;
	// end inline asm
	mov.b32 	%f148, %r107;
	mov.b32 	%f149, %r112;
	setp.gt.s32 	%p14, %r86, 27;
	add.f32 	%f150, %f146, %f148;
	add.f32 	%f151, %f147, %f149;
	selp.f32 	%f152, %f146, %f150, %p14;
	selp.f32 	%f153, %f147, %f151, %p14;
	mov.b32 	%r118, %f152;
	mov.b32 	%r124, 8;
	// begin inline asm
	shfl.sync.down.b32 %r117, %r118, %r124, %r135, %r136;
	// end inline asm
	mov.b32 	%r123, %f153;
	// begin inline asm
	shfl.sync.down.b32 %r122, %r123, %r124, %r135, %r136;
	// end inline asm
	mov.b32 	%f154, %r117;
	mov.b32 	%f155, %r122;
	setp.gt.s32 	%p15, %r86, 23;
	add.f32 	%f156, %f152, %f154;
	add.f32 	%f157, %f153, %f155;
	selp.f32 	%f158, %f152, %f156, %p15;
	selp.f32 	%f159, %f153, %f157, %p15;
	mov.b32 	%r128, %f158;
	mov.b32 	%r134, 16;
	// begin inline asm
	shfl.sync.down.b32 %r127, %r128, %r134, %r135, %r136;
	// end inline asm
	mov.b32 	%r133, %f159;
	// begin inline asm
	shfl.sync.down.b32 %r132, %r133, %r134, %r135, %r136;
	// end inline asm
	mov.b32 	%f160, %r127;
	mov.b32 	%f161, %r132;
	setp.gt.s32 	%p16, %r86, 15;
	add.f32 	%f51, %f158, %f160;
	add.f32 	%f52, %f159, %f161;
	selp.f32 	%f355, %f158, %f51, %p16;
	selp.f32 	%f354, %f159, %f52, %p16;
	setp.ne.s32 	%p17, %r86, 0;
	@%p17 bra 	$L__BB6_35;
	shr.u32 	%r137, %r13, 2;
	and.b32  	%r138, %r137, 248;
	mov.u32 	%r139, _ZZN3cub18CUB_300001_SM_10006detail6reduce28DeviceReduceSingleTileKernelINS2_10policy_hubIN18ActivationFunction12CustomTuple2EyNS5_15SumCustomTuple2EE10Policy1000EPS6_SA_iS7_S6_S6_N4cuda3std3__410__identityEEEvT0_T1_T2_T3_T4_T6_E12temp_storage;
	add.s32 	%r140, %r139, %r138;
	st.shared.f32 	[%r140+8], %f51;
	st.shared.f32 	[%r140+12], %f52;
$L__BB6_35:
	bar.sync 	0;
	setp.ne.s32 	%p18, %r13, 0;
	@%p18 bra 	$L__BB6_37;
	ld.shared.f32 	%f162, [_ZZN3cub18CUB_300001_SM_10006detail6reduce28DeviceReduceSingleTileKernelINS2_10policy_hubIN18ActivationFunction12CustomTuple2EyNS5_15SumCustomTuple2EE10Policy1000EPS6_SA_iS7_S6_S6_N4cuda3std3__410__identityEEEvT0_T1_T2_T3_T4_T6_E12temp_storage+16];
	ld.shared.f32 	%f163, [_ZZN3cub18CUB_300001_SM_10006detail6reduce28DeviceReduceSingleTileKernelINS2_10policy_hubIN18ActivationFunction12CustomTuple2EyNS5_15SumCustomTuple2EE10Policy1000EPS6_SA_iS7_S6_S6_N4cuda3std3__410__identityEEEvT0_T1_T2_T3_T4_T6_E12temp_storage+20];
	add.f32 	%f164, %f355, %f162;
	add.f32 	%f165, %f354, %f163;
	ld.shared.f32 	%f166, [_ZZN3cub18CUB_300001_SM_10006detail6reduce28DeviceReduceSingleTileKernelINS2_10policy_hubIN18ActivationFunction12CustomTuple2EyNS5_15SumCustomTuple2EE10Policy1000EPS6_SA_iS7_S6_S6_N4cuda3std3__410__identityEEEvT0_T1_T2_T3_T4_T6_E12temp_storage+24];
	ld.shared.f32 	%f167, [_ZZN3cub18CUB_300001_SM_10006detail6reduce28DeviceReduceSingleTileKernelINS2_10policy_hubIN18ActivationFunction12CustomTuple2EyNS5_15SumCustomTuple2EE10Policy1000EPS6_SA_iS7_S6_S6_N4cuda3std3__410__identityEEEvT0_T1_T2_T3_T4_T6_E12temp_storage+28];
	add.f32 	%f168, %f164, %f166;
	add.f32 	%f169, %f165, %f167;
	ld.shared.f32 	%f170, [_ZZN3cub18CUB_300001_SM_10006detail6reduce28DeviceReduceSingleTileKernelINS2_10policy_hubIN18ActivationFunction12CustomTuple2EyNS5_15SumCustomTuple2EE10Policy1000EPS6_SA_iS7_S6_S6_N4cuda3std3__410__identityEEEvT0_T1_T2_T3_T4_T6_E12temp_storage+32];
	ld.shared.f32 	%f171, [_ZZN3cub18CUB_300001_SM_10006detail6reduce28DeviceReduceSingleTileKernelINS2_10policy_hubIN18ActivationFunction12CustomTuple2EyNS5_15SumCustomTuple2EE10Policy1000EPS6_SA_iS7_S6_S6_N4cuda3std3__410__identityEEEvT0_T1_T2_T3_T4_T6_E12temp_storage+36];
	add.f32 	%f172, %f168, %f170;
	add.f32 	%f173, %f169, %f171;
	ld.shared.f32 	%f174, [_ZZN3cub18CUB_300001_SM_10006detail6reduce28DeviceReduceSingleTileKernelINS2_10policy_hubIN18ActivationFunction12CustomTuple2EyNS5_15SumCustomTuple2EE10Policy1000EPS6_SA_iS7_S6_S6_N4cuda3std3__410__identityEEEvT0_T1_T2_T3_T4_T6_E12temp_storage+40];
	ld.shared.f32 	%f175, [_ZZN3cub18CUB_300001_SM_10006detail6reduce28DeviceReduceSingleTileKernelINS2_10policy_hubIN18ActivationFunction12CustomTuple2EyNS5_15SumCustomTuple2EE10Policy1000EPS6_SA_iS7_S6_S6_N4cuda3std3__410__identityEEEvT0_T1_T2_T3_T4_T6_E12temp_storage+44];
	add.f32 	%f176, %f172, %f174;
	add.f32 	%f177, %f173, %f175;
	ld.shared.f32 	%f178, [_ZZN3cub18CUB_300001_SM_10006detail6reduce28DeviceReduceSingleTileKernelINS2_10policy_hubIN18ActivationFunction12CustomTuple2EyNS5_15SumCustomTuple2EE10Policy1000EPS6_SA_iS7_S6_S6_N4cuda3std3__410__identityEEEvT0_T1_T2_T3_T4_T6_E12temp_storage+48];
	ld.shared.f32 	%f179, [_ZZN3cub18CUB_300001_SM_10006detail6reduce28DeviceReduceSingleTileKernelINS2_10policy_hubIN18ActivationFunction12CustomTuple2EyNS5_15SumCustomTuple2EE10Policy1000EPS6_SA_iS7_S6_S6_N4cuda3std3__410__identityEEEvT0_T1_T2_T3_T4_T6_E12temp_storage+52];
	add.f32 	%f180, %f176, %f178;
	add.f32 	%f181, %f177, %f179;
	ld.shared.f32 	%f182, [_ZZN3cub18CUB_300001_SM_10006detail6reduce28DeviceReduceSingleTileKernelINS2_10policy_hubIN18ActivationFunction12CustomTuple2EyNS5_15SumCustomTuple2EE10Policy1000EPS6_SA_iS7_S6_S6_N4cuda3std3__410__identityEEEvT0_T1_T2_T3_T4_T6_E12temp_storage+56];
	ld.shared.f32 	%f183, [_ZZN3cub18CUB_300001_SM_10006detail6reduce28DeviceReduceSingleTileKernelINS2_10policy_hubIN18ActivationFunction12CustomTuple2EyNS5_15SumCustomTuple2EE10Policy1000EPS6_SA_iS7_S6_S6_N4cuda3std3__410__identityEEEvT0_T1_T2_T3_T4_T6_E12temp_storage+60];
	add.f32 	%f184, %f180, %f182;
	add.f32 	%f185, %f181, %f183;
	ld.shared.f32 	%f186, [_ZZN3cub18CUB_300001_SM_10006detail6reduce28DeviceReduceSingleTileKernelINS2_10policy_hubIN18ActivationFunction12CustomTuple2EyNS5_15SumCustomTuple2EE10Policy1000EPS6_SA_iS7_S6_S6_N4cuda3std3__410__identityEEEvT0_T1_T2_T3_T4_T6_E12temp_storage+64];
	ld.shared.f32 	%f187, [_ZZN3cub18CUB_300001_SM_10006detail6reduce28DeviceReduceSingleTileKernelINS2_10policy_hubIN18ActivationFunction12CustomTuple2EyNS5_15SumCustomTuple2EE10Policy1000EPS6_SA_iS7_S6_S6_N4cuda3std3__410__identityEEEvT0_T1_T2_T3_T4_T6_E12temp_storage+68];
	add.f32 	%f355, %f184, %f186;
	add.f32 	%f354, %f185, %f187;
$L__BB6_37:
	mov.u32 	%r276, %tid.x;
	setp.ne.s32 	%p48, %r276, 0;
	@%p48 bra 	$L__BB6_39;
	add.f32 	%f326, %f59, %f355;
	add.f32 	%f327, %f60, %f354;
	st.global.f32 	[%rd1], %f326;
	st.global.f32 	[%rd1+4], %f327;
$L__BB6_39:
	ret;

}


// ===== COMPILED SASS (sm_100) =====

	.target	sm_100

	.elftype	@"ET_EXEC"


//--------------------- .note.nv.tkinfo           --------------------------
	.section	.note.nv.tkinfo,"",@"SHT_NOTE"
	.sectionflags	@"SHF_NOTE_NV_TKINFO"
	.tkinfo
        /*0018*/ 	.word	0x00000002
        /*0030*/ 	.string	""
        /*0030*/ 	.string	"ptxas"
        /*0030*/ 	.string	"Cuda compilation tools, release 13.0, V13.0.88"
        /*0030*/ 	.string	"Build cuda_13.0.r13.0/compiler.36424714_0"
        /*0030*/ 	.string	"-arch sm_100 -m 64 "



//--------------------- .note.nv.cuinfo           --------------------------
	.section	.note.nv.cuinfo,"",@"SHT_NOTE"
	.sectionflags	@"SHF_NOTE_NV_CUINFO"
        /*0018*/ 	.short	0x0002
        /*001a*/ 	.short	0x0064
        /*001c*/ 	.short	0x0082
	.zero		2


//--------------------- .nv.info                  --------------------------
	.section	.nv.info,"",@"SHT_CUDA_INFO"
	.align	4


	//----- nvinfo : EIATTR_REGCOUNT
	.align		4
        /*0000*/ 	.byte	0x04, 0x2f
        /*0002*/ 	.short	(.L_44 - .L_43)
	.align		4
.L_43:
        /*0004*/ 	.word	index@(_ZN3cub18CUB_300001_SM_10006detail11EmptyKernelIvEEvv)
        /*0008*/ 	.word	0x00000004


	//----- nvinfo : EIATTR_FRAME_SIZE
	.align		4
.L_44:
        /*000c*/ 	.byte	0x04, 0x11
        /*000e*/ 	.short	(.L_46 - .L_45)
	.align		4
.L_45:
        /*0010*/ 	.word	index@(_ZN3cub18CUB_300001_SM_10006detail11EmptyKernelIvEEvv)
        /*0014*/ 	.word	0x00000000


	//----- nvinfo : EIATTR_REGCOUNT
	.align		4
.L_46:
        /*0018*/ 	.byte	0x04, 0x2f
        /*001a*/ 	.short	(.L_48 - .L_47)
	.align		4
.L_47:
        /*001c*/ 	.word	index@(_ZN3cub18CUB_300001_SM_10006detail6reduce28DeviceReduceSingleTileKernelINS2_10policy_hubIN18ActivationFunction12CustomTuple2EjNS5_15SumCustomTuple2EE10Policy1000EN6thrust24THRUST_300001_SM_1000_NS12zip_iteratorIN4cuda3std3__45tupleIJNSB_6detail15normal_iteratorINSB_10device_ptrIfEEEESL_SL_EEEEEPS6_jS7_S6_S6_NS5_26TransformationCustomTuple2EEEvT0_T1_T2_T3_T4_T6_)
        /*0020*/ 	.word	0x00000030


	//----- nvinfo : EIATTR_FRAME_SIZE
	.align		4
.L_48:
        /*0024*/ 	.byte	0x04, 0x11
        /*0026*/ 	.short	(.L_50 - .L_49)
	.align		4
.L_49:
        /*0028*/ 	.word	index@(_ZN3cub18CUB_300001_SM_10006detail6reduce28DeviceReduceSingleTileKernelINS2_10policy_hubIN18ActivationFunction12CustomTuple2EjNS5_15SumCustomTuple2EE10Policy1000EN6thrust24THRUST_300001_SM_1000_NS12zip_iteratorIN4cuda3std3__45tupleIJNSB_6detail15normal_iteratorINSB_10device_ptrIfEEEESL_SL_EEEEEPS6_jS7_S6_S6_NS5_26TransformationCustomTuple2EEEvT0_T1_T2_T3_T4_T6_)
        /*002c*/ 	.word	0x00000000


	//----- nvinfo : EIATTR_REGCOUNT
	.align		4
.L_50:
        /*0030*/ 	.byte	0x04, 0x2f
        /*0032*/ 	.short	(.L_52 - .L_51)
	.align		4
.L_51:
        /*0034*/ 	.word	index@(_ZN3cub18CUB_300001_SM_10006detail6reduce18DeviceReduceKernelINS2_10policy_hubIN18ActivationFunction12CustomTuple2EjNS5_15SumCustomTuple2EE10Policy1000EN6thrust24THRUST_300001_SM_1000_NS12zip_iteratorIN4cuda3std3__45tupleIJNSB_6detail15normal_iteratorINSB_10device_ptrIfEEEESL_SL_EEEEEjS7_S6_NS5_26TransformationCustomTuple2EEEvT0_PT3_T1_NS0_13GridEvenShareISS_EET2_T4_)
        /*0038*/ 	.word	0x00000028


	//----- nvinfo : EIATTR_FRAME_SIZE
	.align		4
.L_52:
        /*003c*/ 	.byte	0x04, 0x11
        /*003e*/ 	.short	(.L_54 - .L_53)
	.align		4
.L_53:
        /*0040*/ 	.word	index@(_ZN3cub18CUB_300001_SM_10006detail6reduce18DeviceReduceKernelINS2_10policy_hubIN18ActivationFunction12CustomTuple2EjNS5_15SumCustomTuple2EE10Policy1000EN6thrust24THRUST_300001_SM_1000_NS12zip_iteratorIN4cuda3std3__45tupleIJNSB_6detail15normal_iteratorINSB_10device_ptrIfEEEESL_SL_EEEEEjS7_S6_NS5_26TransformationCustomTuple2EEEvT0_PT3_T1_NS0_13GridEvenShareISS_EET2_T4_)
        /*0044*/ 	.word	0x00000000


	//----- nvinfo : EIATTR_REGCOUNT
	.align		4
.L_54:
        /*0048*/ 	.byte	0x04, 0x2f
        /*004a*/ 	.short	(.L_56 - .L_55)
	.align		4
.L_55:
        /*004c*/ 	.word	index@(_ZN3cub18CUB_300001_SM_10006detail6reduce28DeviceReduceSingleTileKernelINS2_10policy_hubIN18ActivationFunction12CustomTuple2EjNS5_15SumCustomTuple2EE10Policy1000EPS6_SA_iS7_S6_S6_N4cuda3std3__410__identityEEEvT0_T1_T2_T3_T4_T6_)
        /*0050*/ 	.word	0x0000002e


	//----- nvinfo : EIATTR_FRAME_SIZE
	.align		4
.L_56:
        /*0054*/ 	.byte	0x04, 0x11
        /*0056*/ 	.short	(.L_58 - .L_57)
	.align		4
.L_57:
        /*0058*/ 	.word	index@(_ZN3cub18CUB_300001_SM_10006detail6reduce28DeviceReduceSingleTileKernelINS2_10policy_hubIN18ActivationFunction12CustomTuple2EjNS5_15SumCustomTuple2EE10Policy1000EPS6_SA_iS7_S6_S6_N4cuda3std3__410__identityEEEvT0_T1_T2_T3_T4_T6_)
        /*005c*/ 	.word	0x00000000


	//----- nvinfo : EIATTR_REGCOUNT
	.align		4
.L_58:
        /*0060*/ 	.byte	0x04, 0x2f
        /*0062*/ 	.short	(.L_60 - .L_59)
	.align		4
.L_59:
        /*0064*/ 	.word	index@(_ZN3cub18CUB_300001_SM_10006detail6reduce28DeviceReduceSingleTileKernelINS2_10policy_hubIN18ActivationFunction12CustomTuple2EyNS5_15SumCustomTuple2EE10Policy1000EN6thrust24THRUST_300001_SM_1000_NS12zip_iteratorIN4cuda3std3__45tupleIJNSB_6detail15normal_iteratorINSB_10device_ptrIfEEEESL_SL_EEEEEPS6_yS7_S6_S6_NS5_26TransformationCustomTuple2EEEvT0_T1_T2_T3_T4_T6_)
        /*0068*/ 	.word	0x00000030


	//----- nvinfo : EIATTR_FRAME_SIZE
	.align		4
.L_60:
        /*006c*/ 	.byte	0x04, 0x11
        /*006e*/ 	.short	(.L_62 - .L_61)
	.align		4
.L_61:
        /*0070*/ 	.word	index@(_ZN3cub18CUB_300001_SM_10006detail6reduce28DeviceReduceSingleTileKernelINS2_10policy_hubIN18ActivationFunction12CustomTuple2EyNS5_15SumCustomTuple2EE10Policy1000EN6thrust24THRUST_300001_SM_1000_NS12zip_iteratorIN4cuda3std3__45tupleIJNSB_6detail15normal_iteratorINSB_10device_ptrIfEEEESL_SL_EEEEEPS6_yS7_S6_S6_NS5_26TransformationCustomTuple2EEEvT0_T1_T2_T3_T4_T6_)
        /*0074*/ 	.word	0x00000000


	//----- nvinfo : EIATTR_REGCOUNT
	.align		4
.L_62:
        /*0078*/ 	.byte	0x04, 0x2f
        /*007a*/ 	.short	(.L_64 - .L_63)
	.align		4
.L_63:
        /*007c*/ 	.word	index@(_ZN3cub18CUB_300001_SM_10006detail6reduce18DeviceReduceKernelINS2_10policy_hubIN18ActivationFunction12CustomTuple2EyNS5_15SumCustomTuple2EE10Policy1000EN6thrust24THRUST_300001_SM_1000_NS12zip_iteratorIN4cuda3std3__45tupleIJNSB_6detail15normal_iteratorINSB_10device_ptrIfEEEESL_SL_EEEEEyS7_S6_NS5_26TransformationCustomTuple2EEEvT0_PT3_T1_NS0_13GridEvenShareISS_EET2_T4_)
        /*0080*/ 	.word	0x00000020


	//----- nvinfo : EIATTR_FRAME_SIZE
	.align		4
.L_64:
        /*0084*/ 	.byte	0x04, 0x11
        /*0086*/ 	.short	(.L_66 - .L_65)
	.align		4
.L_65:
        /*0088*/ 	.word	index@(_ZN3cub18CUB_300001_SM_10006detail6reduce18DeviceReduceKernelINS2_10policy_hubIN18ActivationFunction12CustomTuple2EyNS5_15SumCustomTuple2EE10Policy1000EN6thrust24THRUST_300001_SM_1000_NS12zip_iteratorIN4cuda3std3__45tupleIJNSB_6detail15normal_iteratorINSB_10device_ptrIfEEEESL_SL_EEEEEyS7_S6_NS5_26TransformationCustomTuple2EEEvT0_PT3_T1_NS0_13GridEvenShareISS_EET2_T4_)
        /*008c*/ 	.word	0x00000000


	//----- nvinfo : EIATTR_REGCOUNT
	.align		4
.L_66:
        /*0090*/ 	.byte	0x04, 0x2f
        /*0092*/ 	.short	(.L_68 - .L_67)
	.align		4
.L_67:
        /*0094*/ 	.word	index@(_ZN3cub18CUB_300001_SM_10006detail6reduce28DeviceReduceSingleTileKernelINS2_10policy_hubIN18ActivationFunction12CustomTuple2EyNS5_15SumCustomTuple2EE10Policy1000EPS6_SA_iS7_S6_S6_N4cuda3std3__410__identityEEEvT0_T1_T2_T3_T4_T6_)
        /*0098*/ 	.word	0x0000002e


	//----- nvinfo : EIATTR_FRAME_SIZE
	.align		4
.L_68:
        /*009c*/ 	.byte	0x04, 0x11
        /*009e*/ 	.short	(.L_70 - .L_69)
	.align		4
.L_69:
        /*00a0*/ 	.word	index@(_ZN3cub18CUB_300001_SM_10006detail6reduce28DeviceReduceSingleTileKernelINS2_10policy_hubIN18ActivationFunction12CustomTuple2EyNS5_15SumCustomTuple2EE10Policy1000EPS6_SA_iS7_S6_S6_N4cuda3std3__410__identityEEEvT0_T1_T2_T3_T4_T6_)
        /*00a4*/ 	.word	0x00000000


	//----- nvinfo : EIATTR_MIN_STACK_SIZE
	.align		4
.L_70:
        /*00a8*/ 	.byte	0x04, 0x12
        /*00aa*/ 	.short	(.L_72 - .L_71)
	.align		4
.L_71:
        /*00ac*/ 	.word	index@(_ZN3cub18CUB_300001_SM_10006detail6reduce28DeviceReduceSingleTileKernelINS2_10policy_hubIN18ActivationFunction12CustomTuple2EyNS5_15SumCustomTuple2EE10Policy1000EPS6_SA_iS7_S6_S6_N4cuda3std3__410__identityEEEvT0_T1_T2_T3_T4_T6_)
        /*00b0*/ 	.word	0x00000000


	//----- nvinfo : EIATTR_MIN_STACK_SIZE
	.align		4
.L_72:
        /*00b4*/ 	.byte	0x04, 0x12
        /*00b6*/ 	.short	(.L_74 - .L_73)
	.align		4
.L_73:
        /*00b8*/ 	.word	index@(_ZN3cub18CUB_300001_SM_10006detail6reduce18DeviceReduceKernelINS2_10policy_hubIN18ActivationFunction12CustomTuple2EyNS5_15SumCustomTuple2EE10Policy1000EN6thrust24THRUST_300001_SM_1000_NS12zip_iteratorIN4cuda3std3__45tupleIJNSB_6detail15normal_iteratorINSB_10device_ptrIfEEEESL_SL_EEEEEyS7_S6_NS5_26TransformationCustomTuple2EEEvT0_PT3_T1_NS0_13GridEvenShareISS_EET2_T4_)
        /*00bc*/ 	.word	0x00000000


	//----- nvinfo : EIATTR_MIN_STACK_SIZE
	.align		4
.L_74:
        /*00c0*/ 	.byte	0x04, 0x12
        /*00c2*/ 	.short	(.L_76 - .L_75)
	.align		4
.L_75:
        /*00c4*/ 	.word	index@(_ZN3cub18CUB_300001_SM_10006detail6reduce28DeviceReduceSingleTileKernelINS2_10policy_hubIN18ActivationFunction12CustomTuple2EyNS5_15SumCustomTuple2EE10Policy1000EN6thrust24THRUST_300001_SM_1000_NS12zip_iteratorIN4cuda3std3__45tupleIJNSB_6detail15normal_iteratorINSB_10device_ptrIfEEEESL_SL_EEEEEPS6_yS7_S6_S6_NS5_26TransformationCustomTuple2EEEvT0_T1_T2_T3_T4_T6_)
        /*00c8*/ 	.word	0x00000000


	//----- nvinfo : EIATTR_MIN_STACK_SIZE
	.align		4
.L_76:
        /*00cc*/ 	.byte	0x04, 0x12
        /*00ce*/ 	.short	(.L_78 - .L_77)
	.align		4
.L_77:
        /*00d0*/ 	.word	index@(_ZN3cub18CUB_300001_SM_10006detail6reduce28DeviceReduceSingleTileKernelINS2_10policy_hubIN18ActivationFunction12CustomTuple2EjNS5_15SumCustomTuple2EE10Policy1000EPS6_SA_iS7_S6_S6_N4cuda3std3__410__identityEEEvT0_T1_T2_T3_T4_T6_)
        /*00d4*/ 	.word	0x00000000


	//----- nvinfo : EIATTR_MIN_STACK_SIZE
	.align		4
.L_78:
        /*00d8*/ 	.byte	0x04, 0x12
        /*00da*/ 	.short	(.L_80 - .L_79)
	.align		4
.L_79:
        /*00dc*/ 	.word	index@(_ZN3cub18CUB_300001_SM_10006detail6reduce18DeviceReduceKernelINS2_10policy_hubIN18ActivationFunction12CustomTuple2EjNS5_15SumCustomTuple2EE10Policy1000EN6thrust24THRUST_300001_SM_1000_NS12zip_iteratorIN4cuda3std3__45tupleIJNSB_6detail15normal_iteratorINSB_10device_ptrIfEEEESL_SL_EEEEEjS7_S6_NS5_26TransformationCustomTuple2EEEvT0_PT3_T1_NS0_13GridEvenShareISS_EET2_T4_)
        /*00e0*/ 	.word	0x00000000


	//----- nvinfo : EIATTR_MIN_STACK_SIZE
	.align		4
.L_80:
        /*00e4*/ 	.byte	0x04, 0x12
        /*00e6*/ 	.short	(.L_82 - .L_81)
	.align		4
.L_81:
        /*00e8*/ 	.word	index@(_ZN3cub18CUB_300001_SM_10006detail6reduce28DeviceReduceSingleTileKernelINS2_10policy_hubIN18ActivationFunction12CustomTuple2EjNS5_15SumCustomTuple2EE10Policy1000EN6thrust24THRUST_300001_SM_1000_NS12zip_iteratorIN4cuda3std3__45tupleIJNSB_6detail15normal_iteratorINSB_10device_ptrIfEEEESL_SL_EEEEEPS6_jS7_S6_S6_NS5_26TransformationCustomTuple2EEEvT0_T1_T2_T3_T4_T6_)
        /*00ec*/ 	.word	0x00000000


	//----- nvinfo : EIATTR_MIN_STACK_SIZE
	.align		4
.L_82:
        /*00f0*/ 	.byte	0x04, 0x12
        /*00f2*/ 	.short	(.L_84 - .L_83)
	.align		4
.L_83:
        /*00f4*/ 	.word	index@(_ZN3cub18CUB_300001_SM_10006detail11EmptyKernelIvEEvv)
        /*00f8*/ 	.word	0x00000000
.L_84:


//--------------------- .nv.compat                --------------------------
	.section	.nv.compat,"",@"SHT_CUDA_COMPAT_INFO"
	.align	4
        /*0000*/ 	.byte	0x02, 0x09, 0x00, 0x00, 0x02, 0x02, 0x01, 0x00, 0x02, 0x05, 0x05, 0x00, 0x03, 0x07, 0x01, 0x01
        /*0010*/ 	.byte	0x02, 0x03, 0x00, 0x00, 0x02, 0x06, 0x01, 0x00, 0x04, 0x0b, 0x08, 0x00, 0x09, 0x00, 0x00, 0x00
        /*0020*/ 	.byte	0x00, 0x00, 0x00, 0x00


//--------------------- .nv.info._ZN3cub18CUB_300001_SM_10006detail6reduce28DeviceReduceSingleTileKernelINS2_10policy_hubIN18ActivationFunction12CustomTuple2EyNS5_15SumCustomTuple2EE10Policy1000EPS6_SA_iS7_S6_S6_N4cuda3std3__410__identityEEEvT0_T1_T2_T3_T4_T6_ --------------------------
	.section	.nv.info._ZN3cub18CUB_300001_SM_10006detail6reduce28DeviceReduceSingleTileKernelINS2_10policy_hubIN18ActivationFunction12CustomTuple2EyNS5_15SumCustomTuple2EE10Policy1000EPS6_SA_iS7_S6_S6_N4cuda3std3__410__identityEEEvT0_T1_T2_T3_T4_T6_,"",@"SHT_CUDA_INFO"
	.sectionflags	@""
	.align	4


	//----- nvinfo : EIATTR_CUDA_API_VERSION
	.align		4
        /*0000*/ 	.byte	0x04, 0x37
        /*0002*/ 	.short	(.L_86 - .L_85)
.L_85:
        /*0004*/ 	.word	0x00000082


	//----- nvinfo : EIATTR_KPARAM_INFO
	.align		4
.L_86:
        /*0008*/ 	.byte	0x04, 0x17
        /*000a*/ 	.short	(.L_88 - .L_87)
.L_87:
        /*000c*/ 	.word	0x00000000
        /*0010*/ 	.short	0x0005
        /*0012*/ 	.short	0x0020
        /*0014*/ 	.byte	0x00, 0xf0, 0x05, 0x00


	//----- nvinfo : EIATTR_KPARAM_INFO
	.align		4
.L_88:
        /*0018*/ 	.byte	0x04, 0x17
        /*001a*/ 	.short	(.L_90 - .L_89)
.L_89:
        /*001c*/ 	.word	0x00000000
        /*0020*/ 	.short	0x0004
        /*0022*/ 	.short	0x0018
        /*0024*/ 	.byte	0x00, 0xf0, 0x21, 0x00


	//----- nvinfo : EIATTR_KPARAM_INFO
	.align		4
.L_90:
        /*0028*/ 	.byte	0x04, 0x17
        /*002a*/ 	.short	(.L_92 - .L_91)
.L_91:
        /*002c*/ 	.word	0x00000000
        /*0030*/ 	.short	0x0003
        /*0032*/ 	.short	0x0014
        /*0034*/ 	.byte	0x00, 0xf0, 0x05, 0x00


	//----- nvinfo : EIATTR_KPARAM_INFO
	.align		4
.L_92:
        /*0038*/ 	.byte	0x04, 0x17
        /*003a*/ 	.short	(.L_94 - .L_93)
.L_93:
        /*003c*/ 	.word	0x00000000
        /*0040*/ 	.short	0x0002
        /*0042*/ 	.short	0x0010
        /*0044*/ 	.byte	0x00, 0xf0, 0x11, 0x00


	//----- nvinfo : EIATTR_KPARAM_INFO
	.align		4
.L_94:
        /*0048*/ 	.byte	0x04, 0x17
        /*004a*/ 	.short	(.L_96 - .L_95)
.L_95:
        /*004c*/ 	.word	0x00000000
        /*0050*/ 	.short	0x0001
        /*0052*/ 	.short	0x0008
        /*0054*/ 	.byte	0x00, 0xf5, 0x21, 0x00


	//----- nvinfo : EIATTR_KPARAM_INFO
	.align		4
.L_96:
        /*0058*/ 	.byte	0x04, 0x17
        /*005a*/ 	.short	(.L_98 - .L_97)
.L_97:
        /*005c*/ 	.word	0x00000000
        /*0060*/ 	.short	0x0000
        /*0062*/ 	.short	0x0000
        /*0064*/ 	.byte	0x00, 0xf5, 0x21, 0x00


	//----- nvinfo : EIATTR_SPARSE_MMA_MASK
	.align		4
.L_98:
        /*0068*/ 	.byte	0x03, 0x50
        /*006a*/ 	.short	0x0000


	//----- nvinfo : EIATTR_MAXREG_COUNT
	.align		4
        /*006c*/ 	.byte	0x03, 0x1b
        /*006e*/ 	.short	0x00ff


	//----- nvinfo : EIATTR_NUM_BARRIERS
	.align		4
        /*0070*/ 	.byte	0x02, 0x4c
        /*0072*/ 	.byte	0x01
	.zero		1


	//----- nvinfo : EIATTR_MERCURY_ISA_VERSION
	.align		4
        /*0074*/ 	.byte	0x03, 0x5f
        /*0076*/ 	.short	0x0101


	//----- nvinfo : EIATTR_COOP_GROUP_MASK_REGIDS
	.align		4
        /*0078*/ 	.byte	0x04, 0x29
        /*007a*/ 	.short	(.L_100 - .L_99)


	//   ....[0]....
.L_99:
        /*007c*/ 	.word	0xffffffff


	//   ....[1]....
        /*0080*/ 	.word	0xffffffff


	//   ....[2]....
        /*0084*/ 	.word	0xffffffff


	//   ....[3]....
        /*0088*/ 	.word	0xffffffff


	//   ....[4]....
        /*008c*/ 	.word	0xffffffff


	//   ....[5]....
        /*0090*/ 	.word	0xffffffff


	//   ....[6]....
        /*0094*/ 	.word	0xffffffff


	//   ....[7]....
        /*0098*/ 	.word	0xffffffff


	//   ....[8]....
        /*009c*/ 	.word	0xffffffff


	//   ....[9]....
        /*00a0*/ 	.word	0xffffffff


	//   ....[10]....
        /*00a4*/ 	.word	0xffffffff


	//   ....[11]....
        /*00a8*/ 	.word	0xffffffff


	//   ....[12]....
        /*00ac*/ 	.word	0xffffffff


	//   ....[13]....
        /*00b0*/ 	.word	0xffffffff


	//   ....[14]....
        /*00b4*/ 	.word	0xffffffff


	//   ....[15]....
        /*00b8*/ 	.word	0xffffffff


	//   ....[16]....
        /*00bc*/ 	.word	0xffffffff


	//   ....[17]....
        /*00c0*/ 	.word	0xffffffff


	//   ....[18]....
        /*00c4*/ 	.word	0xffffffff


	//   ....[19]....
        /*00c8*/ 	.word	0xffffffff


	//   ....[20]....
        /*00cc*/ 	.word	0xffffffff


	//   ....[21]....
        /*00d0*/ 	.word	0xffffffff


	//   ....[22]....
        /*00d4*/ 	.word	0xffffffff


	//   ....[23]....
        /*00d8*/ 	.word	0xffffffff


	//   ....[24]....
        /*00dc*/ 	.word	0xffffffff


	//   ....[25]....
        /*00e0*/ 	.word	0xffffffff


	//   ....[26]....
        /*00e4*/ 	.word	0xffffffff


	//   ....[27]....
        /*00e8*/ 	.word	0xffffffff


	//   ....[28]....
        /*00ec*/ 	.word	0xffffffff


	//   ....[29]....
        /*00f0*/ 	.word	0xffffffff


	//----- nvinfo : EIATTR_COOP_GROUP_INSTR_OFFSETS
	.align		4
.L_100:
        /*00f4*/ 	.byte	0x04, 0x28
        /*00f6*/ 	.short	(.L_102 - .L_101)


	//   ....[0]....
.L_101:
        /*00f8*/ 	.word	0x00000d00


	//   ....[1]....
        /*00fc*/ 	.word	0x00000d10


	//   ....[2]....
        /*0100*/ 	.word	0x00000d90


	//   ....[3]....
        /*0104*/ 	.word	0x00000da0


	//   ....[4]....
        /*0108*/ 	.word	0x00000e10


	//   ....[5]....
        /*010c*/ 	.word	0x00000e30


	//   ....[6]....
        /*0110*/ 	.word	0x00000e80


	//   ....[7]....
        /*0114*/ 	.word	0x00000ea0


	//   ....[8]....
        /*0118*/ 	.word	0x00000ed0


	//   ....[9]....
        /*011c*/ 	.word	0x00000ef0


	//   ....[10]....
        /*0120*/ 	.word	0x00001150


	//   ....[11]....
        /*0124*/ 	.word	0x00001160


	//   ....[12]....
        /*0128*/ 	.word	0x000011d0


	//   ....[13]....
        /*012c*/ 	.word	0x00001200


	//   ....[14]....
        /*0130*/ 	.word	0x00001250


	//   ....[15]....
        /*0134*/ 	.word	0x00001280


	//   ....[16]....
        /*0138*/ 	.word	0x000012b0


	//   ....[17]....
        /*013c*/ 	.word	0x000012e0


	//   ....[18]....
        /*0140*/ 	.word	0x00001310


	//   ....[19]....
        /*0144*/ 	.word	0x00001340


	//   ....[20]....
        /*0148*/ 	.word	0x000026f0


	//   ....[21]....
        /*014c*/ 	.word	0x00002700


	//   ....[22]....
        /*0150*/ 	.word	0x00002790


	//   ....[23]....
        /*0154*/ 	.word	0x000027b0


	//   ....[24]....
        /*0158*/ 	.word	0x000027e0


	//   ....[25]....
        /*015c*/ 	.word	0x00002810


	//   ....[26]....
        /*0160*/ 	.word	0x00002850


	//   ....[27]....
        /*0164*/ 	.word	0x00002870


	//   ....[28]....
        /*0168*/ 	.word	0x000028a0


	//   ....[29]....
        /*016c*/ 	.word	0x000028c0


	//----- nvinfo : EIATTR_VRC_CTA_INIT_COUNT
	.align		4
.L_102:
        /*0170*/ 	.byte	0x02, 0x4a
	.zero		1
	.zero		1


	//----- nvinfo : EIATTR_EXIT_INSTR_OFFSETS
	.align		4
        /*0174*/ 	.byte	0x04, 0x1c
        /*0176*/ 	.short	(.L_104 - .L_103)


	//   ....[0]....
.L_103:
        /*0178*/ 	.word	0x00000080


	//   ....[1]....
        /*017c*/ 	.word	0x000000d0


	//   ....[2]....
        /*0180*/ 	.word	0x00002ab0


	//   ....[3]....
        /*0184*/ 	.word	0x00002b20


	//----- nvinfo : EIATTR_MAX_THREADS
	.align		4
.L_104:
        /*0188*/ 	.byte	0x04, 0x05
        /*018a*/ 	.short	(.L_106 - .L_105)
.L_105:
        /*018c*/ 	.word	0x00000100
        /*0190*/ 	.word	0x00000001
        /*0194*/ 	.word	0x00000001


	//----- nvinfo : EIATTR_CRS_STACK_SIZE
	.align		4
.L_106:
        /*0198*/ 	.byte	0x04, 0x1e
        /*019a*/ 	.short	(.L_108 - .L_107)
.L_107:
        /*019c*/ 	.word	0x00000000


	//----- nvinfo : EIATTR_CBANK_PARAM_SIZE
	.align		4
.L_108:
        /*01a0*/ 	.byte	0x03, 0x19
        /*01a2*/ 	.short	0x0021


	//----- nvinfo : EIATTR_PARAM_CBANK
	.align		4
        /*01a4*/ 	.byte	0x04, 0x0a
        /*01a6*/ 	.short	(.L_110 - .L_109)
	.align		4
.L_109:
        /*01a8*/ 	.word	index@(.nv.constant0._ZN3cub18CUB_300001_SM_10006detail6reduce28DeviceReduceSingleTileKernelINS2_10policy_hubIN18ActivationFunction12CustomTuple2EyNS5_15SumCustomTuple2EE10Policy1000EPS6_SA_iS7_S6_S6_N4cuda3std3__410__identityEEEvT0_T1_T2_T3_T4_T6_)
        /*01ac*/ 	.short	0x0380
        /*01ae*/ 	.short	0x0021


	//----- nvinfo : EIATTR_SW_WAR
	.align		4
.L_110:
        /*01b0*/ 	.byte	0x04, 0x36
        /*01b2*/ 	.short	(.L_112 - .L_111)
.L_111:
        /*01b4*/ 	.word	0x00000008
.L_112:


//--------------------- .nv.info._ZN3cub18CUB_300001_SM_10006detail6reduce18DeviceReduceKernelINS2_10policy_hubIN18ActivationFunction12CustomTuple2EyNS5_15SumCustomTuple2EE10Policy1000EN6thrust24THRUST_300001_SM_1000_NS12zip_iteratorIN4cuda3std3__45tupleIJNSB_6detail15normal_iteratorINSB_10device_ptrIfEEEESL_SL_EEEEEyS7_S6_NS5_26TransformationCustomTuple2EEEvT0_PT3_T1_NS0_13GridEvenShareISS_EET2_T4_ --------------------------
	.section	.nv.info._ZN3cub18CUB_300001_SM_10006detail6reduce18DeviceReduceKernelINS2_10policy_hubIN18ActivationFunction12CustomTuple2EyNS5_15SumCustomTuple2EE10Policy1000EN6thrust24THRUST_300001_SM_1000_NS12zip_iteratorIN4cuda3std3__45tupleIJNSB_6detail15normal_iteratorINSB_10device_ptrIfEEEESL_SL_EEEEEyS7_S6_NS5_26TransformationCustomTuple2EEEvT0_PT3_T1_NS0_13GridEvenShareISS_EET2_T4_,"",@"SHT_CUDA_INFO"
	.sectionflags	@""
	.align	4


	//----- nvinfo : EIATTR_CUDA_API_VERSION
	.align		4
        /*0000*/ 	.byte	0x04, 0x37
        /*0002*/ 	.short	(.L_114 - .L_113)
.L_113:
        /*0004*/ 	.word	0x00000082


	//----- nvinfo : EIATTR_KPARAM_INFO
	.align		4
.L_114:
        /*0008*/ 	.byte	0x04, 0x17
        /*000a*/ 	.short	(.L_116 - .L_115)
.L_115:
        /*000c*/ 	.word	0x00000000
        /*0010*/ 	.short	0x0005
        /*0012*/ 	.short	0x0071
        /*0014*/ 	.byte	0x00, 0xf0, 0x05, 0x00


	//----- nvinfo : EIATTR_KPARAM_INFO
	.align		4
.L_116:
        /*0018*/ 	.byte	0x04, 0x17
        /*001a*/ 	.short	(.L_118 - .L_117)
.L_117:
        /*001c*/ 	.word	0x00000000
        /*0020*/ 	.short	0x0004
        /*0022*/ 	.short	0x0070
        /*0024*/ 	.byte	0x00, 0xf0, 0x05, 0x00


	//----- nvinfo : EIATTR_KPARAM_INFO
	.align		4
.L_118:
        /*0028*/ 	.byte	0x04, 0x17
        /*002a*/ 	.short	(.L_120 - .L_119)
.L_119:
        /*002c*/ 	.word	0x00000000
        /*0030*/ 	.short	0x0003
        /*0032*/ 	.short	0x0028
        /*0034*/ 	.byte	0x00, 0xf0, 0x21, 0x01


	//----- nvinfo : EIATTR_KPARAM_INFO
	.align		4
.L_120:
        /*0038*/ 	.byte	0x04, 0x17
        /*003a*/ 	.short	(.L_122 - .L_121)
.L_121:
        /*003c*/ 	.word	0x00000000
        /*0040*/ 	.short	0x0002
        /*0042*/ 	.short	0x0020
        /*0044*/ 	.byte	0x00, 0xf0, 0x21, 0x00


	//----- nvinfo : EIATTR_KPARAM_INFO
	.align		4
.L_122:
        /*0048*/ 	.byte	0x04, 0x17
        /*004a*/ 	.short	(.L_124 - .L_123)
.L_123:
        /*004c*/ 	.word	0x00000000
        /*0050*/ 	.short	0x0001
        /*0052*/ 	.short	0x0018
        /*0054*/ 	.byte	0x00, 0xf5, 0x21, 0x00


	//----- nvinfo : EIATTR_KPARAM_INFO
	.align		4
.L_124:
        /*0058*/ 	.byte	0x04, 0x17
        /*005a*/ 	.short	(.L_126 - .L_125)
.L_125:
        /*005c*/ 	.word	0x00000000
        /*0060*/ 	.short	0x0000
        /*0062*/ 	.short	0x0000
        /*0064*/ 	.byte	0x00, 0xf0, 0x61, 0x00


	//----- nvinfo : EIATTR_SPARSE_MMA_MASK
	.align		4
.L_126:
        /*0068*/ 	.byte	0x03, 0x50
        /*006a*/ 	.short	0x0000


	//----- nvinfo : EIATTR_MAXREG_COUNT
	.align		4
        /*006c*/ 	.byte	0x03, 0x1b
        /*006e*/ 	.short	0x00ff


	//----- nvinfo : EIATTR_NUM_BARRIERS
	.align		4
        /*0070*/ 	.byte	0x02, 0x4c
        /*0072*/ 	.byte	0x01
	.zero		1


	//----- nvinfo : EIATTR_MERCURY_ISA_VERSION
	.align		4
        /*0074*/ 	.byte	0x03, 0x5f
        /*0076*/ 	.short	0x0101


	//----- nvinfo : EIATTR_COOP_GROUP_MASK_REGIDS
	.align		4
        /*0078*/ 	.byte	0x04, 0x29
        /*007a*/ 	.short	(.L_128 - .L_127)


	//   ....[0]....
.L_127:
        /*007c*/ 	.word	0xffffffff


	//   ....[1]....
        /*0080*/ 	.word	0xffffffff


	//   ....[2]....
        /*0084*/ 	.word	0xffffffff


	//   ....[3]....
        /*0088*/ 	.word	0xffffffff


	//   ....[4]....
        /*008c*/ 	.word	0xffffffff


	//   ....[5]....
        /*0090*/ 	.word	0xffffffff


	//   ....[6]....
        /*0094*/ 	.word	0xffffffff


	//   ....[7]....
        /*0098*/ 	.word	0xffffffff


	//   ....[8]....
        /*009c*/ 	.word	0xffffffff


	//   ....[9]....
        /*00a0*/ 	.word	0xffffffff


	//   ....[10]....
        /*00a4*/ 	.word	0xffffffff


	//   ....[11]....
        /*00a8*/ 	.word	0xffffffff


	//   ....[12]....
        /*00ac*/ 	.word	0xffffffff


	//   ....[13]....
        /*00b0*/ 	.word	0xffffffff


	//   ....[14]....
        /*00b4*/ 	.word	0xffffffff


	//   ....[15]....
        /*00b8*/ 	.word	0xffffffff


	//   ....[16]....
        /*00bc*/ 	.word	0xffffffff


	//   ....[17]....
        /*00c0*/ 	.word	0xffffffff


	//   ....[18]....
        /*00c4*/ 	.word	0xffffffff


	//   ....[19]....
        /*00c8*/ 	.word	0xffffffff


	//   ....[20]....
        /*00cc*/ 	.word	0xffffffff


	//   ....[21]....
        /*00d0*/ 	.word	0xffffffff


	//   ....[22]....
        /*00d4*/ 	.word	0xffffffff


	//   ....[23]....
        /*00d8*/ 	.word	0xffffffff


	//   ....[24]....
        /*00dc*/ 	.word	0xffffffff


	//   ....[25]....
        /*00e0*/ 	.word	0xffffffff


	//   ....[26]....
        /*00e4*/ 	.word	0xffffffff


	//   ....[27]....
        /*00e8*/ 	.word	0xffffffff


	//   ....[28]....
        /*00ec*/ 	.word	0xffffffff


	//   ....[29]....
        /*00f0*/ 	.word	0xffffffff


	//----- nvinfo : EIATTR_COOP_GROUP_INSTR_OFFSETS
	.align		4
.L_128:
        /*00f4*/ 	.byte	0x04, 0x28
        /*00f6*/ 	.short	(.L_130 - .L_129)


	//   ....[0]....
.L_129:
        /*00f8*/ 	.word	0x00000cd0


	//   ....[1]....
        /*00fc*/ 	.word	0x00000ce0


	//   ....[2]....
        /*0100*/ 	.word	0x00000d60


	//   ....[3]....
        /*0104*/ 	.word	0x00000d70


	//   ....[4]....
        /*0108*/ 	.word	0x00000dc0


	//   ....[5]....
        /*010c*/ 	.word	0x00000df0


	//   ....[6]....
        /*0110*/ 	.word	0x00000e50


	//   ....[7]....
        /*0114*/ 	.word	0x00000e70


	//   ....[8]....
        /*0118*/ 	.word	0x00000ea0


	//   ....[9]....
        /*011c*/ 	.word	0x00000ec0


	//   ....[10]....
        /*0120*/ 	.word	0x00001120


	//   ....[11]....
        /*0124*/ 	.word	0x00001130


	//   ....[12]....
        /*0128*/ 	.word	0x000011b0


	//   ....[13]....
        /*012c*/ 	.word	0x000011e0


	//   ....[14]....
        /*0130*/ 	.word	0x00001210


	//   ....[15]....
        /*0134*/ 	.word	0x00001250


	//   ....[16]....
        /*0138*/ 	.word	0x00001280


	//   ....[17]....
        /*013c*/ 	.word	0x000012b0


	//   ....[18]....
        /*0140*/ 	.word	0x000012e0


	//   ....[19]....
        /*0144*/ 	.word	0x00001310


	//   ....[20]....
        /*0148*/ 	.word	0x000029f0


	//   ....[21]....
        /*014c*/ 	.word	0x00002a00


	//   ....[22]....
        /*0150*/ 	.word	0x00002a90


	//   ....[23]....
        /*0154*/ 	.word	0x00002ab0


	//   ....[24]....
        /*0158*/ 	.word	0x00002ae0


	//   ....[25]....
        /*015c*/ 	.word	0x00002b10


	//   ....[26]....
        /*0160*/ 	.word	0x00002b50


	//   ....[27]....
        /*0164*/ 	.word	0x00002b70


	//   ....[28]....
        /*0168*/ 	.word	0x00002ba0


	//   ....[29]....
        /*016c*/ 	.word	0x00002bc0


	//----- nvinfo : EIATTR_VRC_CTA_INIT_COUNT
	.align		4
.L_130:
        /*0170*/ 	.byte	0x02, 0x4a
	.zero		1
	.zero		1


	//----- nvinfo : EIATTR_EXIT_INSTR_OFFSETS
	.align		4
        /*0174*/ 	.byte	0x04, 0x1c
        /*0176*/ 	.short	(.L_132 - .L_131)


	//   ....[0]....
.L_131:
        /*0178*/ 	.word	0x00002db0


	//   ....[1]....
        /*017c*/ 	.word	0x00002e40


	//----- nvinfo : EIATTR_MAX_THREADS
	.align		4
.L_132:
        /*0180*/ 	.byte	0x04, 0x05
        /*0182*/ 	.short	(.L_134 - .L_133)
.L_133:
        /*0184*/ 	.word	0x00000100
        /*0188*/ 	.word	0x00000001
        /*018c*/ 	.word	0x00000001


	//----- nvinfo : EIATTR_CRS_STACK_SIZE
	.align		4
.L_134:
        /*0190*/ 	.byte	0x04, 0x1e
        /*0192*/ 	.short	(.L_136 - .L_135)
.L_135:
        /*0194*/ 	.word	0x00000000


	//----- nvinfo : EIATTR_CBANK_PARAM_SIZE
	.align		4
.L_136:
        /*0198*/ 	.byte	0x03, 0x19
        /*019a*/ 	.short	0x0072


	//----- nvinfo : EIATTR_PARAM_CBANK
	.align		4
        /*019c*/ 	.byte	0x04, 0x0a
        /*019e*/ 	.short	(.L_138 - .L_137)
	.align		4
.L_137:
        /*01a0*/ 	.word	index@(.nv.constant0._ZN3cub18CUB_300001_SM_10006detail6reduce18DeviceReduceKernelINS2_10policy_hubIN18ActivationFunction12CustomTuple2EyNS5_15SumCustomTuple2EE10Policy1000EN6thrust24THRUST_300001_SM_1000_NS12zip_iteratorIN4cuda3std3__45tupleIJNSB_6detail15normal_iteratorINSB_10device_ptrIfEEEESL_SL_EEEEEyS7_S6_NS5_26TransformationCustomTuple2EEEvT0_PT3_T1_NS0_13GridEvenShareISS_EET2_T4_)
        /*01a4*/ 	.short	0x0380
        /*01a6*/ 	.short	0x0072


	//----- nvinfo : EIATTR_SW_WAR
	.align		4
.L_138:
        /*01a8*/ 	.byte	0x04, 0x36
        /*01aa*/ 	.short	(.L_140 - .L_139)
.L_139:
        /*01ac*/ 	.word	0x00000008
.L_140:


//--------------------- .nv.info._ZN3cub18CUB_300001_SM_10006detail6reduce28DeviceReduceSingleTileKernelINS2_10policy_hubIN18ActivationFunction12CustomTuple2EyNS5_15SumCustomTuple2EE10Policy1000EN6thrust24THRUST_300001_SM_1000_NS12zip_iteratorIN4cuda3std3__45tupleIJNSB_6detail15normal_iteratorINSB_10device_ptrIfEEEESL_SL_EEEEEPS6_yS7_S6_S6_NS5_26TransformationCustomTuple2EEEvT0_T1_T2_T3_T4_T6_ --------------------------
	.section	.nv.info._ZN3cub18CUB_300001_SM_10006detail6reduce28DeviceReduceSingleTileKernelINS2_10policy_hubIN18ActivationFunction12CustomTuple2EyNS5_15SumCustomTuple2EE10Policy1000EN6thrust24THRUST_300001_SM_1000_NS12zip_iteratorIN4cuda3std3__45tupleIJNSB_6detail15normal_iteratorINSB_10device_ptrIfEEEESL_SL_EEEEEPS6_yS7_S6_S6_NS5_26TransformationCustomTuple2EEEvT0_T1_T2_T3_T4_T6_,"",@"SHT_CUDA_INFO"
	.sectionflags	@""
	.align	4


	//----- nvinfo : EIATTR_CUDA_API_VERSION
	.align		4
        /*0000*/ 	.byte	0x04, 0x37
        /*0002*/ 	.short	(.L_142 - .L_141)
.L_141:
        /*0004*/ 	.word	0x00000082


	//----- nvinfo : EIATTR_KPARAM_INFO
	.align		4
.L_142:
        /*0008*/ 	.byte	0x04, 0x17
        /*000a*/ 	.short	(.L_144 - .L_143)
.L_143:
        /*000c*/ 	.word	0x00000000
        /*0010*/ 	.short	0x0005
        /*0012*/ 	.short	0x0034
        /*0014*/ 	.byte	0x00, 0xf0, 0x05, 0x00


	//----- nvinfo : EIATTR_KPARAM_INFO
	.align		4
.L_144:
        /*0018*/ 	.byte	0x04, 0x17
        /*001a*/ 	.short	(.L_146 - .L_145)
.L_145:
        /*001c*/ 	.word	0x00000000
        /*0020*/ 	.short	0x0004
        /*0022*/ 	.short	0x002c
        /*0024*/ 	.byte	0x00, 0xf0, 0x21, 0x00


	//----- nvinfo : EIATTR_KPARAM_INFO
	.align		4
.L_146:
        /*0028*/ 	.byte	0x04, 0x17
        /*002a*/ 	.short	(.L_148 - .L_147)
.L_147:
        /*002c*/ 	.word	0x00000000
        /*0030*/ 	.short	0x0003
        /*0032*/ 	.short	0x0028
        /*0034*/ 	.byte	0x00, 0xf0, 0x05, 0x00


	//----- nvinfo : EIATTR_KPARAM_INFO
	.align		4
.L_148:
        /*0038*/ 	.byte	0x04, 0x17
        /*003a*/ 	.short	(.L_150 - .L_149)
.L_149:
        /*003c*/ 	.word	0x00000000
        /*0040*/ 	.short	0x0002
        /*0042*/ 	.short	0x0020
        /*0044*/ 	.byte	0x00, 0xf0, 0x21, 0x00


	//----- nvinfo : EIATTR_KPARAM_INFO
	.align		4
.L_150:
        /*0048*/ 	.byte	0x04, 0x17
        /*004a*/ 	.short	(.L_152 - .L_151)
.L_151:
        /*004c*/ 	.word	0x00000000
        /*0050*/ 	.short	0x0001
        /*0052*/ 	.short	0x0018
        /*0054*/ 	.byte	0x00, 0xf5, 0x21, 0x00


	//----- nvinfo : EIATTR_KPARAM_INFO
	.align		4
.L_152:
        /*0058*/ 	.byte	0x04, 0x17
        /*005a*/ 	.short	(.L_154 - .L_153)
.L_153:
        /*005c*/ 	.word	0x00000000
        /*0060*/ 	.short	0x0000
        /*0062*/ 	.short	0x0000
        /*0064*/ 	.byte	0x00, 0xf0, 0x61, 0x00


	//----- nvinfo : EIATTR_SPARSE_MMA_MASK
	.align		4
.L_154:
        /*0068*/ 	.byte	0x03, 0x50
        /*006a*/ 	.short	0x0000


	//----- nvinfo : EIATTR_MAXREG_COUNT
	.align		4
        /*006c*/ 	.byte	0x03, 0x1b
        /*006e*/ 	.short	0x00ff


	//----- nvinfo : EIATTR_NUM_BARRIERS
	.align		4
        /*0070*/ 	.byte	0x02, 0x4c
        /*0072*/ 	.byte	0x01
	.zero		1


	//----- nvinfo : EIATTR_MERCURY_ISA_VERSION
	.align		4
        /*0074*/ 	.byte	0x03, 0x5f
        /*0076*/ 	.short	0x0101


	//----- nvinfo : EIATTR_COOP_GROUP_MASK_REGIDS
	.align		4
        /*0078*/ 	.byte	0x04, 0x29
        /*007a*/ 	.short	(.L_156 - .L_155)


	//   ....[0]....
.L_155:
        /*007c*/ 	.word	0xffffffff


	//   ....[1]....
        /*0080*/ 	.word	0xffffffff


	//   ....[2]....
        /*0084*/ 	.word	0xffffffff


	//   ....[3]....
        /*0088*/ 	.word	0xffffffff


	//   ....[4]....
        /*008c*/ 	.word	0xffffffff


	//   ....[5]....
        /*0090*/ 	.word	0xffffffff


	//   ....[6]....
        /*0094*/ 	.word	0xffffffff


	//   ....[7]....
        /*0098*/ 	.word	0xffffffff


	//   ....[8]....
        /*009c*/ 	.word	0xffffffff


	//   ....[9]....
        /*00a0*/ 	.word	0xffffffff


	//   ....[10]....
        /*00a4*/ 	.word	0xffffffff


	//   ....[11]....
        /*00a8*/ 	.word	0xffffffff


	//   ....[12]....
        /*00ac*/ 	.word	0xffffffff


	//   ....[13]....
        /*00b0*/ 	.word	0xffffffff


	//   ....[14]....
        /*00b4*/ 	.word	0xffffffff


	//   ....[15]....
        /*00b8*/ 	.word	0xffffffff


	//   ....[16]....
        /*00bc*/ 	.word	0xffffffff


	//   ....[17]....
        /*00c0*/ 	.word	0xffffffff


	//   ....[18]....
        /*00c4*/ 	.word	0xffffffff


	//   ....[19]....
        /*00c8*/ 	.word	0xffffffff


	//   ....[20]....
        /*00cc*/ 	.word	0xffffffff


	//   ....[21]....
        /*00d0*/ 	.word	0xffffffff


	//   ....[22]....
        /*00d4*/ 	.word	0xffffffff


	//   ....[23]....
        /*00d8*/ 	.word	0xffffffff


	//   ....[24]....
        /*00dc*/ 	.word	0xffffffff


	//   ....[25]....
        /*00e0*/ 	.word	0xffffffff


	//   ....[26]....
        /*00e4*/ 	.word	0xffffffff


	//   ....[27]....
        /*00e8*/ 	.word	0xffffffff


	//   ....[28]....
        /*00ec*/ 	.word	0xffffffff


	//   ....[29]....
        /*00f0*/ 	.word	0xffffffff


	//----- nvinfo : EIATTR_COOP_GROUP_INSTR_OFFSETS
	.align		4
.L_156:
        /*00f4*/ 	.byte	0x04, 0x28
        /*00f6*/ 	.short	(.L_158 - .L_157)


	//   ....[0]....
.L_157:
        /*00f8*/ 	.word	0x00000bc0


	//   ....[1]....
        /*00fc*/ 	.word	0x00000bd0


	//   ....[2]....
        /*0100*/ 	.word	0x00000c50


	//   ....[3]....
        /*0104*/ 	.word	0x00000c60


	//   ....[4]....
        /*0108*/ 	.word	0x00000cd0


	//   ....[5]....
        /*010c*/ 	.word	0x00000cf0


	//   ....[6]....
        /*0110*/ 	.word	0x00000d40


	//   ....[7]....
        /*0114*/ 	.word	0x00000d60


	//   ....[8]....
        /*0118*/ 	.word	0x00000d90


	//   ....[9]....
        /*011c*/ 	.word	0x00000db0


	//   ....[10]....
        /*0120*/ 	.word	0x00001010


	//   ....[11]....
        /*0124*/ 	.word	0x00001020


	//   ....[12]....
        /*0128*/ 	.word	0x000010a0


	//   ....[13]....
        /*012c*/ 	.word	0x000010c0


	//   ....[14]....
        /*0130*/ 	.word	0x000010f0


	//   ....[15]....
        /*0134*/ 	.word	0x00001120


	//   ....[16]....
        /*0138*/ 	.word	0x00001150


	//   ....[17]....
        /*013c*/ 	.word	0x00001180


	//   ....[18]....
        /*0140*/ 	.word	0x000011d0


	//   ....[19]....
        /*0144*/ 	.word	0x00001200


	//   ....[20]....
        /*0148*/ 	.word	0x000026f0


	//   ....[21]....
        /*014c*/ 	.word	0x00002700


	//   ....[22]....
        /*0150*/ 	.word	0x00002790


	//   ....[23]....
        /*0154*/ 	.word	0x000027b0


	//   ....[24]....
        /*0158*/ 	.word	0x000027e0


	//   ....[25]....
        /*015c*/ 	.word	0x00002810


	//   ....[26]....
        /*0160*/ 	.word	0x00002850


	//   ....[27]....
        /*0164*/ 	.word	0x00002870


	//   ....[28]....
        /*0168*/ 	.word	0x000028a0


	//   ....[29]....
        /*016c*/ 	.word	0x000028c0


	//----- nvinfo : EIATTR_VRC_CTA_INIT_COUNT
	.align		4
.L_158:
        /*0170*/ 	.byte	0x02, 0x4a
	.zero		1
	.zero		1


	//----- nvinfo : EIATTR_EXIT_INSTR_OFFSETS
	.align		4
        /*0174*/ 	.byte	0x04, 0x1c
        /*0176*/ 	.short	(.L_160 - .L_159)


	//   ....[0]....
.L_159:
        /*0178*/ 	.word	0x000000a0


	//   ....[1]....
        /*017c*/ 	.word	0x00000100


	//   ....[2]....
        /*0180*/ 	.word	0x00002aa0


	//   ....[3]....
        /*0184*/ 	.word	0x00002b20


	//----- nvinfo : EIATTR_MAX_THREADS
	.align		4
.L_160:
        /*0188*/ 	.byte	0x04, 0x05
        /*018a*/ 	.short	(.L_162 - .L_161)
.L_161:
        /*018c*/ 	.word	0x00000100
        /*0190*/ 	.word	0x00000001
        /*0194*/ 	.word	0x00000001


	//----- nvinfo : EIATTR_CRS_STACK_SIZE
	.align		4
.L_162:
        /*0198*/ 	.byte	0x04, 0x1e
        /*019a*/ 	.short	(.L_164 - .L_163)
.L_163:
        /*019c*/ 	.word	0x00000000


	//----- nvinfo : EIATTR_CBANK_PARAM_SIZE
	.align		4
.L_164:
        /*01a0*/ 	.byte	0x03, 0x19
        /*01a2*/ 	.short	0x0035


	//----- nvinfo : EIATTR_PARAM_CBANK
	.align		4
        /*01a4*/ 	.byte	0x04, 0x0a
        /*01a6*/ 	.short	(.L_166 - .L_165)
	.align		4
.L_165:
        /*01a8*/ 	.word	index@(.nv.constant0._ZN3cub18CUB_300001_SM_10006detail6reduce28DeviceReduceSingleTileKernelINS2_10policy_hubIN18ActivationFunction12CustomTuple2EyNS5_15SumCustomTuple2EE10Policy1000EN6thrust24THRUST_300001_SM_1000_NS12zip_iteratorIN4cuda3std3__45tupleIJNSB_6detail15normal_iteratorINSB_10device_ptrIfEEEESL_SL_EEEEEPS6_yS7_S6_S6_NS5_26TransformationCustomTuple2EEEvT0_T1_T2_T3_T4_T6_)
        /*01ac*/ 	.short	0x0380
        /*01ae*/ 	.short	0x0035


	//----- nvinfo : EIATTR_SW_WAR
	.align		4
.L_166:
        /*01b0*/ 	.byte	0x04, 0x36
        /*01b2*/ 	.short	(.L_168 - .L_167)
.L_167:
        /*01b4*/ 	.word	0x00000008
.L_168:


//--------------------- .nv.info._ZN3cub18CUB_300001_SM_10006detail6reduce28DeviceReduceSingleTileKernelINS2_10policy_hubIN18ActivationFunction12CustomTuple2EjNS5_15SumCustomTuple2EE10Policy1000EPS6_SA_iS7_S6_S6_N4cuda3std3__410__identityEEEvT0_T1_T2_T3_T4_T6_ --------------------------
	.section	.nv.info._ZN3cub18CUB_300001_SM_10006detail6reduce28DeviceReduceSingleTileKernelINS2_10policy_hubIN18ActivationFunction12CustomTuple2EjNS5_15SumCustomTuple2EE10Policy1000EPS6_SA_iS7_S6_S6_N4cuda3std3__410__identityEEEvT0_T1_T2_T3_T4_T6_,"",@"SHT_CUDA_INFO"
	.sectionflags	@""
	.align	4


	//----- nvinfo : EIATTR_CUDA_API_VERSION
	.align		4
        /*0000*/ 	.byte	0x04, 0x37
        /*0002*/ 	.short	(.L_170 - .L_169)
.L_169:
        /*0004*/ 	.word	0x00000082


	//----- nvinfo : EIATTR_KPARAM_INFO
	.align		4
.L_170:
        /*0008*/ 	.byte	0x04, 0x17
        /*000a*/ 	.short	(.L_172 - .L_171)
.L_171:
        /*000c*/ 	.word	0x00000000
        /*0010*/ 	.short	0x0005
        /*0012*/ 	.short	0x0020
        /*0014*/ 	.byte	0x00, 0xf0, 0x05, 0x00


	//----- nvinfo : EIATTR_KPARAM_INFO
	.align		4
.L_172:
        /*0018*/ 	.byte	0x04, 0x17
        /*001a*/ 	.short	(.L_174 - .L_173)
.L_173:
        /*001c*/ 	.word	0x00000000
        /*0020*/ 	.short	0x0004
        /*0022*/ 	.short	0x0018
        /*0024*/ 	.byte	0x00, 0xf0, 0x21, 0x00


	//----- nvinfo : EIATTR_KPARAM_INFO
	.align		4
.L_174:
        /*0028*/ 	.byte	0x04, 0x17
        /*002a*/ 	.short	(.L_176 - .L_175)
.L_175:
        /*002c*/ 	.word	0x00000000
        /*0030*/ 	.short	0x0003
        /*0032*/ 	.short	0x0014
        /*0034*/ 	.byte	0x00, 0xf0, 0x05, 0x00


	//----- nvinfo : EIATTR_KPARAM_INFO
	.align		4
.L_176:
        /*0038*/ 	.byte	0x04, 0x17
        /*003a*/ 	.short	(.L_178 - .L_177)
.L_177:
        /*003c*/ 	.word	0x00000000
        /*0040*/ 	.short	0x0002
        /*0042*/ 	.short	0x0010
        /*0044*/ 	.byte	0x00, 0xf0, 0x11, 0x00


	//----- nvinfo : EIATTR_KPARAM_INFO
	.align		4
.L_178:
        /*0048*/ 	.byte	0x04, 0x17
        /*004a*/ 	.short	(.L_180 - .L_179)
.L_179:
        /*004c*/ 	.word	0x00000000
        /*0050*/ 	.short	0x0001
        /*0052*/ 	.short	0x0008
        /*0054*/ 	.byte	0x00, 0xf5, 0x21, 0x00


	//----- nvinfo : EIATTR_KPARAM_INFO
	.align		4
.L_180:
        /*0058*/ 	.byte	0x04, 0x17
        /*005a*/ 	.short	(.L_182 - .L_181)
.L_181:
        /*005c*/ 	.word	0x00000000
        /*0060*/ 	.short	0x0000
        /*0062*/ 	.short	0x0000
        /*0064*/ 	.byte	0x00, 0xf5, 0x21, 0x00


	//----- nvinfo : EIATTR_SPARSE_MMA_MASK
	.align		4
.L_182:
        /*0068*/ 	.byte	0x03, 0x50
        /*006a*/ 	.short	0x0000


	//----- nvinfo : EIATTR_MAXREG_COUNT
	.align		4
        /*006c*/ 	.byte	0x03, 0x1b
        /*006e*/ 	.short	0x00ff


	//----- nvinfo : EIATTR_NUM_BARRIERS
	.align		4
        /*0070*/ 	.byte	0x02, 0x4c
        /*0072*/ 	.byte	0x01
	.zero		1


	//----- nvinfo : EIATTR_MERCURY_ISA_VERSION
	.align		4
        /*0074*/ 	.byte	0x03, 0x5f
        /*0076*/ 	.short	0x0101


	//----- nvinfo : EIATTR_COOP_GROUP_MASK_REGIDS
	.align		4
        /*0078*/ 	.byte	0x04, 0x29
        /*007a*/ 	.short	(.L_184 - .L_183)


	//   ....[0]....
.L_183:
        /*007c*/ 	.word	0xffffffff


	//   ....[1]....
        /*0080*/ 	.word	0xffffffff


	//   ....[2]....
        /*0084*/ 	.word	0xffffffff


	//   ....[3]....
        /*0088*/ 	.word	0xffffffff


	//   ....[4]....
        /*008c*/ 	.word	0xffffffff


	//   ....[5]....
        /*0090*/ 	.word	0xffffffff


	//   ....[6]....
        /*0094*/ 	.word	0xffffffff


	//   ....[7]....
        /*0098*/ 	.word	0xffffffff


	//   ....[8]....
        /*009c*/ 	.word	0xffffffff


	//   ....[9]....
        /*00a0*/ 	.word	0xffffffff


	//   ....[10]....
        /*00a4*/ 	.word	0xffffffff


	//   ....[11]....
        /*00a8*/ 	.word	0xffffffff


	//   ....[12]....
        /*00ac*/ 	.word	0xffffffff


	//   ....[13]....
        /*00b0*/ 	.word	0xffffffff


	//   ....[14]....
        /*00b4*/ 	.word	0xffffffff


	//   ....[15]....
        /*00b8*/ 	.word	0xffffffff


	//   ....[16]....
        /*00bc*/ 	.word	0xffffffff


	//   ....[17]....
        /*00c0*/ 	.word	0xffffffff


	//   ....[18]....
        /*00c4*/ 	.word	0xffffffff


	//   ....[19]....
        /*00c8*/ 	.word	0xffffffff


	//   ....[20]....
        /*00cc*/ 	.word	0xffffffff


	//   ....[21]....
        /*00d0*/ 	.word	0xffffffff


	//   ....[22]....
        /*00d4*/ 	.word	0xffffffff


	//   ....[23]....
        /*00d8*/ 	.word	0xffffffff


	//   ....[24]....
        /*00dc*/ 	.word	0xffffffff


	//   ....[25]....
        /*00e0*/ 	.word	0xffffffff


	//   ....[26]....
        /*00e4*/ 	.word	0xffffffff


	//   ....[27]....
        /*00e8*/ 	.word	0xffffffff


	//   ....[28]....
        /*00ec*/ 	.word	0xffffffff


	//   ....[29]....
        /*00f0*/ 	.word	0xffffffff


	//----- nvinfo : EIATTR_COOP_GROUP_INSTR_OFFSETS
	.align		4
.L_184:
        /*00f4*/ 	.byte	0x04, 0x28
        /*00f6*/ 	.short	(.L_186 - .L_185)


	//   ....[0]....
.L_185:
        /*00f8*/ 	.word	0x00000d00


	//   ....[1]....
        /*00fc*/ 	.word	0x00000d10


	//   ....[2]....
        /*0100*/ 	.word	0x00000d90


	//   ....[3]....
        /*0104*/ 	.word	0x00000da0


	//   ....[4]....
        /*0108*/ 	.word	0x00000e10


	//   ....[5]....
        /*010c*/ 	.word	0x00000e30


	//   ....[6]....
        /*0110*/ 	.word	0x00000e80


	//   ....[7]....
        /*0114*/ 	.word	0x00000ea0


	//   ....[8]....
        /*0118*/ 	.word	0x00000ed0


	//   ....[9]....
        /*011c*/ 	.word	0x00000ef0


	//   ....[10]....
        /*0120*/ 	.word	0x00001150


	//   ....[11]....
        /*0124*/ 	.word	0x00001160


	//   ....[12]....
        /*0128*/ 	.word	0x000011d0


	//   ....[13]....
        /*012c*/ 	.word	0x00001200


	//   ....[14]....
        /*0130*/ 	.word	0x00001250


	//   ....[15]....
        /*0134*/ 	.word	0x00001280


	//   ....[16]....
        /*0138*/ 	.word	0x000012b0


	//   ....[17]....
        /*013c*/ 	.word	0x000012e0


	//   ....[18]....
        /*0140*/ 	.word	0x00001310


	//   ....[19]....
        /*0144*/ 	.word	0x00001340


	//   ....[20]....
        /*0148*/ 	.word	0x000026f0


	//   ....[21]....
        /*014c*/ 	.word	0x00002700


	//   ....[22]....
        /*0150*/ 	.word	0x00002790


	//   ....[23]....
        /*0154*/ 	.word	0x000027b0


	//   ....[24]....
        /*0158*/ 	.word	0x000027e0


	//   ....[25]....
        /*015c*/ 	.word	0x00002810


	//   ....[26]....
        /*0160*/ 	.word	0x00002850


	//   ....[27]....
        /*0164*/ 	.word	0x00002870


	//   ....[28]....
        /*0168*/ 	.word	0x000028a0


	//   ....[29]....
        /*016c*/ 	.word	0x000028c0


	//----- nvinfo : EIATTR_VRC_CTA_INIT_COUNT
	.align		4
.L_186:
        /*0170*/ 	.byte	0x02, 0x4a
	.zero		1
	.zero		1


	//----- nvinfo : EIATTR_EXIT_INSTR_OFFSETS
	.align		4
        /*0174*/ 	.byte	0x04, 0x1c
        /*0176*/ 	.short	(.L_188 - .L_187)


	//   ....[0]....
.L_187:
        /*0178*/ 	.word	0x00000080


	//   ....[1]....
        /*017c*/ 	.word	0x000000d0


	//   ....[2]....
        /*0180*/ 	.word	0x00002ab0


	//   ....[3]....
        /*0184*/ 	.word	0x00002b20


	//----- nvinfo : EIATTR_MAX_THREADS
	.align		4
.L_188:
        /*0188*/ 	.byte	0x04, 0x05
        /*018a*/ 	.short	(.L_190 - .L_189)
.L_189:
        /*018c*/ 	.word	0x00000100
        /*0190*/ 	.word	0x00000001
        /*0194*/ 	.word	0x00000001


	//----- nvinfo : EIATTR_CRS_STACK_SIZE
	.align		4
.L_190:
        /*0198*/ 	.byte	0x04, 0x1e
        /*019a*/ 	.short	(.L_192 - .L_191)
.L_191:
        /*019c*/ 	.word	0x00000000


	//----- nvinfo : EIATTR_CBANK_PARAM_SIZE
	.align		4
.L_192:
        /*01a0*/ 	.byte	0x03, 0x19
        /*01a2*/ 	.short	0x0021


	//----- nvinfo : EIATTR_PARAM_CBANK
	.align		4
        /*01a4*/ 	.byte	0x04, 0x0a
        /*01a6*/ 	.short	(.L_194 - .L_193)
	.align		4
.L_193:
        /*01a8*/ 	.word	index@(.nv.constant0._ZN3cub18CUB_300001_SM_10006detail6reduce28DeviceReduceSingleTileKernelINS2_10policy_hubIN18ActivationFunction12CustomTuple2EjNS5_15SumCustomTuple2EE10Policy1000EPS6_SA_iS7_S6_S6_N4cuda3std3__410__identityEEEvT0_T1_T2_T3_T4_T6_)
        /*01ac*/ 	.short	0x0380
        /*01ae*/ 	.short	0x0021


	//----- nvinfo : EIATTR_SW_WAR
	.align		4
.L_194:
        /*01b0*/ 	.byte	0x04, 0x36
        /*01b2*/ 	.short	(.L_196 - .L_195)
.L_195:
        /*01b4*/ 	.word	0x00000008
.L_196:


//--------------------- .nv.info._ZN3cub18CUB_300001_SM_10006detail6reduce18DeviceReduceKernelINS2_10policy_hubIN18ActivationFunction12CustomTuple2EjNS5_15SumCustomTuple2EE10Policy1000EN6thrust24THRUST_300001_SM_1000_NS12zip_iteratorIN4cuda3std3__45tupleIJNSB_6detail15normal_iteratorINSB_10device_ptrIfEEEESL_SL_EEEEEjS7_S6_NS5_26TransformationCustomTuple2EEEvT0_PT3_T1_NS0_13GridEvenShareISS_EET2_T4_ --------------------------
	.section	.nv.info._ZN3cub18CUB_300001_SM_10006detail6reduce18DeviceReduceKernelINS2_10policy_hubIN18ActivationFunction12CustomTuple2EjNS5_15SumCustomTuple2EE10Policy1000EN6thrust24THRUST_300001_SM_1000_NS12zip_iteratorIN4cuda3std3__45tupleIJNSB_6detail15normal_iteratorINSB_10device_ptrIfEEEESL_SL_EEEEEjS7_S6_NS5_26TransformationCustomTuple2EEEvT0_PT3_T1_NS0_13GridEvenShareISS_EET2_T4_,"",@"SHT_CUDA_INFO"
	.sectionflags	@""
	.align	4


	//----- nvinfo : EIATTR_CUDA_API_VERSION
	.align		4
        /*0000*/ 	.byte	0x04, 0x37
        /*0002*/ 	.short	(.L_198 - .L_197)
.L_197:
        /*0004*/ 	.word	0x00000082


	//----- nvinfo : EIATTR_KPARAM_INFO
	.align		4
.L_198:
        /*0008*/ 	.byte	0x04, 0x17
        /*000a*/ 	.short	(.L_200 - .L_199)
.L_199:
        /*000c*/ 	.word	0x00000000
        /*0010*/ 	.short	0x0005
        /*0012*/ 	.short	0x004d
        /*0014*/ 	.byte	0x00, 0xf0, 0x05, 0x00


	//----- nvinfo : EIATTR_KPARAM_INFO
	.align		4
.L_200:
        /*0018*/ 	.byte	0x04, 0x17
        /*001a*/ 	.short	(.L_202 - .L_201)
.L_201:
        /*001c*/ 	.word	0x00000000
        /*0020*/ 	.short	0x0004
        /*0022*/ 	.short	0x004c
        /*0024*/ 	.byte	0x00, 0xf0, 0x05, 0x00


	//----- nvinfo : EIATTR_KPARAM_INFO
	.align		4
.L_202:
        /*0028*/ 	.byte	0x04, 0x17
        /*002a*/ 	.short	(.L_204 - .L_203)
.L_203:
        /*002c*/ 	.word	0x00000000
        /*0030*/ 	.short	0x0003
        /*0032*/ 	.short	0x0024
        /*0034*/ 	.byte	0x00, 0xf0, 0xa1, 0x00


	//----- nvinfo : EIATTR_KPARAM_INFO
	.align		4
.L_204:
        /*0038*/ 	.byte	0x04, 0x17
        /*003a*/ 	.short	(.L_206 - .L_205)
.L_205:
        /*003c*/ 	.word	0x00000000
        /*0040*/ 	.short	0x0002
        /*0042*/ 	.short	0x0020
        /*0044*/ 	.byte	0x00, 0xf0, 0x11, 0x00


	//----- nvinfo : EIATTR_KPARAM_INFO
	.align		4
.L_206:
        /*0048*/ 	.byte	0x04, 0x17
        /*004a*/ 	.short	(.L_208 - .L_207)
.L_207:
        /*004c*/ 	.word	0x00000000
        /*0050*/ 	.short	0x0001
        /*0052*/ 	.short	0x0018
        /*0054*/ 	.byte	0x00, 0xf5, 0x21, 0x00


	//----- nvinfo : EIATTR_KPARAM_INFO
	.align		4
.L_208:
        /*0058*/ 	.byte	0x04, 0x17
        /*005a*/ 	.short	(.L_210 - .L_209)
.L_209:
        /*005c*/ 	.word	0x00000000
        /*0060*/ 	.short	0x0000
        /*0062*/ 	.short	0x0000
        /*0064*/ 	.byte	0x00, 0xf0, 0x61, 0x00


	//----- nvinfo : EIATTR_SPARSE_MMA_MASK
	.align		4
.L_210:
        /*0068*/ 	.byte	0x03, 0x50
        /*006a*/ 	.short	0x0000


	//----- nvinfo : EIATTR_MAXREG_COUNT
	.align		4
        /*006c*/ 	.byte	0x03, 0x1b
        /*006e*/ 	.short	0x00ff


	//----- nvinfo : EIATTR_NUM_BARRIERS
	.align		4
        /*0070*/ 	.byte	0x02, 0x4c
        /*0072*/ 	.byte	0x01
	.zero		1


	//----- nvinfo : EIATTR_MERCURY_ISA_VERSION
	.align		4
        /*0074*/ 	.byte	0x03, 0x5f
        /*0076*/ 	.short	0x0101


	//----- nvinfo : EIATTR_COOP_GROUP_MASK_REGIDS
	.align		4
        /*0078*/ 	.byte	0x04, 0x29
        /*007a*/ 	.short	(.L_212 - .L_211)


	//   ....[0]....
.L_211:
        /*007c*/ 	.word	0xffffffff


	//   ....[1]....
        /*0080*/ 	.word	0xffffffff


	//   ....[2]....
        /*0084*/ 	.word	0xffffffff


	//   ....[3]....
        /*0088*/ 	.word	0xffffffff


	//   ....[4]....
        /*008c*/ 	.word	0xffffffff


	//   ....[5]....
        /*0090*/ 	.word	0xffffffff


	//   ....[6]....
        /*0094*/ 	.word	0xffffffff


	//   ....[7]....
        /*0098*/ 	.word	0xffffffff


	//   ....[8]....
        /*009c*/ 	.word	0xffffffff


	//   ....[9]....
        /*00a0*/ 	.word	0xffffffff


	//   ....[10]....
        /*00a4*/ 	.word	0xffffffff


	//   ....[11]....
        /*00a8*/ 	.word	0xffffffff


	//   ....[12]....
        /*00ac*/ 	.word	0xffffffff


	//   ....[13]....
        /*00b0*/ 	.word	0xffffffff


	//   ....[14]....
        /*00b4*/ 	.word	0xffffffff


	//   ....[15]....
        /*00b8*/ 	.word	0xffffffff


	//   ....[16]....
        /*00bc*/ 	.word	0xffffffff


	//   ....[17]....
        /*00c0*/ 	.word	0xffffffff


	//   ....[18]....
        /*00c4*/ 	.word	0xffffffff


	//   ....[19]....
        /*00c8*/ 	.word	0xffffffff


	//   ....[20]....
        /*00cc*/ 	.word	0xffffffff


	//   ....[21]....
        /*00d0*/ 	.word	0xffffffff


	//   ....[22]....
        /*00d4*/ 	.word	0xffffffff


	//   ....[23]....
        /*00d8*/ 	.word	0xffffffff


	//   ....[24]....
        /*00dc*/ 	.word	0xffffffff


	//   ....[25]....
        /*00e0*/ 	.word	0xffffffff


	//   ....[26]....
        /*00e4*/ 	.word	0xffffffff


	//   ....[27]....
        /*00e8*/ 	.word	0xffffffff


	//   ....[28]....
        /*00ec*/ 	.word	0xffffffff


	//   ....[29]....
        /*00f0*/ 	.word	0xffffffff


	//----- nvinfo : EIATTR_COOP_GROUP_INSTR_OFFSETS
	.align		4
.L_212:
        /*00f4*/ 	.byte	0x04, 0x28
        /*00f6*/ 	.short	(.L_214 - .L_213)


	//   ....[0]....
.L_213:
        /*00f8*/ 	.word	0x00000dc0


	//   ....[1]....
        /*00fc*/ 	.word	0x00000dd0


	//   ....[2]....
        /*0100*/ 	.word	0x00000e50


	//   ....[3]....
        /*0104*/ 	.word	0x00000e60


	//   ....[4]....
        /*0108*/ 	.word	0x00000ed0


	//   ....[5]....
        /*010c*/ 	.word	0x00000ef0


	//   ....[6]....
        /*0110*/ 	.word	0x00000f40


	//   ....[7]....
        /*0114*/ 	.word	0x00000f60


	//   ....[8]....
        /*0118*/ 	.word	0x00000f90


	//   ....[9]....
        /*011c*/ 	.word	0x00000fb0


	//   ....[10]....
        /*0120*/ 	.word	0x00001210


	//   ....[11]....
        /*0124*/ 	.word	0x00001220


	//   ....[12]....
        /*0128*/ 	.word	0x00001290


	//   ....[13]....
        /*012c*/ 	.word	0x000012c0


	//   ....[14]....
        /*0130*/ 	.word	0x00001310


	//   ....[15]....
        /*0134*/ 	.word	0x00001340


	//   ....[16]....
        /*0138*/ 	.word	0x00001370


	//   ....[17]....
        /*013c*/ 	.word	0x000013a0


	//   ....[18]....
        /*0140*/ 	.word	0x000013d0


	//   ....[19]....
        /*0144*/ 	.word	0x00001400


	//   ....[20]....
        /*0148*/ 	.word	0x000029b0


	//   ....[21]....
        /*014c*/ 	.word	0x000029c0


	//   ....[22]....
        /*0150*/ 	.word	0x00002a50


	//   ....[23]....
        /*0154*/ 	.word	0x00002a70


	//   ....[24]....
        /*0158*/ 	.word	0x00002aa0


	//   ....[25]....
        /*015c*/ 	.word	0x00002ad0


	//   ....[26]....
        /*0160*/ 	.word	0x00002b10


	//   ....[27]....
        /*0164*/ 	.word	0x00002b30


	//   ....[28]....
        /*0168*/ 	.word	0x00002b60


	//   ....[29]....
        /*016c*/ 	.word	0x00002b80


	//----- nvinfo : EIATTR_VRC_CTA_INIT_COUNT
	.align		4
.L_214:
        /*0170*/ 	.byte	0x02, 0x4a
	.zero		1
	.zero		1


	//----- nvinfo : EIATTR_EXIT_INSTR_OFFSETS
	.align		4
        /*0174*/ 	.byte	0x04, 0x1c
        /*0176*/ 	.short	(.L_216 - .L_215)


	//   ....[0]....
.L_215:
        /*0178*/ 	.word	0x00002d70


	//   ....[1]....
        /*017c*/ 	.word	0x00002dc0


	//----- nvinfo : EIATTR_MAX_THREADS
	.align		4
.L_216:
        /*0180*/ 	.byte	0x04, 0x05
        /*0182*/ 	.short	(.L_218 - .L_217)
.L_217:
        /*0184*/ 	.word	0x00000100
        /*0188*/ 	.word	0x00000001
        /*018c*/ 	.word	0x00000001


	//----- nvinfo : EIATTR_CRS_STACK_SIZE
	.align		4
.L_218:
        /*0190*/ 	.byte	0x04, 0x1e
        /*0192*/ 	.short	(.L_220 - .L_219)
.L_219:
        /*0194*/ 	.word	0x00000000


	//----- nvinfo : EIATTR_CBANK_PARAM_SIZE
	.align		4
.L_220:
        /*0198*/ 	.byte	0x03, 0x19
        /*019a*/ 	.short	0x004e


	//----- nvinfo : EIATTR_PARAM_CBANK
	.align		4
        /*019c*/ 	.byte	0x04, 0x0a
        /*019e*/ 	.short	(.L_222 - .L_221)
	.align		4
.L_221:
        /*01a0*/ 	.word	index@(.nv.constant0._ZN3cub18CUB_300001_SM_10006detail6reduce18DeviceReduceKernelINS2_10policy_hubIN18ActivationFunction12CustomTuple2EjNS5_15SumCustomTuple2EE10Policy1000EN6thrust24THRUST_300001_SM_1000_NS12zip_iteratorIN4cuda3std3__45tupleIJNSB_6detail15normal_iteratorINSB_10device_ptrIfEEEESL_SL_EEEEEjS7_S6_NS5_26TransformationCustomTuple2EEEvT0_PT3_T1_NS0_13GridEvenShareISS_EET2_T4_)
        /*01a4*/ 	.short	0x0380
        /*01a6*/ 	.short	0x004e


	//----- nvinfo : EIATTR_SW_WAR
	.align		4
.L_222:
        /*01a8*/ 	.byte	0x04, 0x36
        /*01aa*/ 	.short	(.L_224 - .L_223)
.L_223:
        /*01ac*/ 	.word	0x00000008
.L_224:


//--------------------- .nv.info._ZN3cub18CUB_300001_SM_10006detail6reduce28DeviceReduceSingleTileKernelINS2_10policy_hubIN18ActivationFunction12CustomTuple2EjNS5_15SumCustomTuple2EE10Policy1000EN6thrust24THRUST_300001_SM_1000_NS12zip_iteratorIN4cuda3std3__45tupleIJNSB_6detail15normal_iteratorINSB_10device_ptrIfEEEESL_SL_EEEEEPS6_jS7_S6_S6_NS5_26TransformationCustomTuple2EEEvT0_T1_T2_T3_T4_T6_ --------------------------
	.section	.nv.info._ZN3cub18CUB_300001_SM_10006detail6reduce28DeviceReduceSingleTileKernelINS2_10policy_hubIN18ActivationFunction12CustomTuple2EjNS5_15SumCustomTuple2EE10Policy1000EN6thrust24THRUST_300001_SM_1000_NS12zip_iteratorIN4cuda3std3__45tupleIJNSB_6detail15normal_iteratorINSB_10device_ptrIfEEEESL_SL_EEEEEPS6_jS7_S6_S6_NS5_26TransformationCustomTuple2EEEvT0_T1_T2_T3_T4_T6_,"",@"SHT_CUDA_INFO"
	.sectionflags	@""
	.align	4


	//----- nvinfo : EIATTR_CUDA_API_VERSION
	.align		4
        /*0000*/ 	.byte	0x04, 0x37
        /*0002*/ 	.short	(.L_226 - .L_225)
.L_225:
        /*0004*/ 	.word	0x00000082


	//----- nvinfo : EIATTR_KPARAM_INFO
	.align		4
.L_226:
        /*0008*/ 	.byte	0x04, 0x17
        /*000a*/ 	.short	(.L_228 - .L_227)
.L_227:
        /*000c*/ 	.word	0x00000000
        /*0010*/ 	.short	0x0005
        /*0012*/ 	.short	0x0030
        /*0014*/ 	.byte	0x00, 0xf0, 0x05, 0x00


	//----- nvinfo : EIATTR_KPARAM_INFO
	.align		4
.L_228:
        /*0018*/ 	.byte	0x04, 0x17
        /*001a*/ 	.short	(.L_230 - .L_229)
.L_229:
        /*001c*/ 	.word	0x00000000
        /*0020*/ 	.short	0x0004
        /*0022*/ 	.short	0x0028
        /*0024*/ 	.byte	0x00, 0xf0, 0x21, 0x00


	//----- nvinfo : EIATTR_KPARAM_INFO
	.align		4
.L_230:
        /*0028*/ 	.byte	0x04, 0x17
        /*002a*/ 	.short	(.L_232 - .L_231)
.L_231:
        /*002c*/ 	.word	0x00000000
        /*0030*/ 	.short	0x0003
        /*0032*/ 	.short	0x0024
        /*0034*/ 	.byte	0x00, 0xf0, 0x05, 0x00


	//----- nvinfo : EIATTR_KPARAM_INFO
	.align		4
.L_232:
        /*0038*/ 	.byte	0x04, 0x17
        /*003a*/ 	.short	(.L_234 - .L_233)
.L_233:
        /*003c*/ 	.word	0x00000000
        /*0040*/ 	.short	0x0002
        /*0042*/ 	.short	0x0020
        /*0044*/ 	.byte	0x00, 0xf0, 0x11, 0x00


	//----- nvinfo : EIATTR_KPARAM_INFO
	.align		4
.L_234:
        /*0048*/ 	.byte	0x04, 0x17
        /*004a*/ 	.short	(.L_236 - .L_235)
.L_235:
        /*004c*/ 	.word	0x00000000
        /*0050*/ 	.short	0x0001
        /*0052*/ 	.short	0x0018
        /*0054*/ 	.byte	0x00, 0xf5, 0x21, 0x00


	//----- nvinfo : EIATTR_KPARAM_INFO
	.align		4
.L_236:
        /*0058*/ 	.byte	0x04, 0x17
        /*005a*/ 	.short	(.L_238 - .L_237)
.L_237:
        /*005c*/ 	.word	0x00000000
        /*0060*/ 	.short	0x0000
        /*0062*/ 	.short	0x0000
        /*0064*/ 	.byte	0x00, 0xf0, 0x61, 0x00


	//----- nvinfo : EIATTR_SPARSE_MMA_MASK
	.align		4
.L_238:
        /*0068*/ 	.byte	0x03, 0x50
        /*006a*/ 	.short	0x0000


	//----- nvinfo : EIATTR_MAXREG_COUNT
	.align		4
        /*006c*/ 	.byte	0x03, 0x1b
        /*006e*/ 	.short	0x00ff


	//----- nvinfo : EIATTR_NUM_BARRIERS
	.align		4
        /*0070*/ 	.byte	0x02, 0x4c
        /*0072*/ 	.byte	0x01
	.zero		1


	//----- nvinfo : EIATTR_MERCURY_ISA_VERSION
	.align		4
        /*0074*/ 	.byte	0x03, 0x5f
        /*0076*/ 	.short	0x0101


	//----- nvinfo : EIATTR_COOP_GROUP_MASK_REGIDS
	.align		4
        /*0078*/ 	.byte	0x04, 0x29
        /*007a*/ 	.short	(.L_240 - .L_239)


	//   ....[0]....
.L_239:
        /*007c*/ 	.word	0xffffffff


	//   ....[1]....
        /*0080*/ 	.word	0xffffffff


	//   ....[2]....
        /*0084*/ 	.word	0xffffffff


	//   ....[3]....
        /*0088*/ 	.word	0xffffffff


	//   ....[4]....
        /*008c*/ 	.word	0xffffffff


	//   ....[5]....
        /*0090*/ 	.word	0xffffffff


	//   ....[6]....
        /*0094*/ 	.word	0xffffffff


	//   ....[7]....
        /*0098*/ 	.word	0xffffffff


	//   ....[8]....
        /*009c*/ 	.word	0xffffffff


	//   ....[9]....
        /*00a0*/ 	.word	0xffffffff


	//   ....[10]....
        /*00a4*/ 	.word	0xffffffff


	//   ....[11]....
        /*00a8*/ 	.word	0xffffffff


	//   ....[12]....
        /*00ac*/ 	.word	0xffffffff


	//   ....[13]....
        /*00b0*/ 	.word	0xffffffff


	//   ....[14]....
        /*00b4*/ 	.word	0xffffffff


	//   ....[15]....
        /*00b8*/ 	.word	0xffffffff


	//   ....[16]....
        /*00bc*/ 	.word	0xffffffff


	//   ....[17]....
        /*00c0*/ 	.word	0xffffffff


	//   ....[18]....
        /*00c4*/ 	.word	0xffffffff


	//   ....[19]....
        /*00c8*/ 	.word	0xffffffff


	//   ....[20]....
        /*00cc*/ 	.word	0xffffffff


	//   ....[21]....
        /*00d0*/ 	.word	0xffffffff


	//   ....[22]....
        /*00d4*/ 	.word	0xffffffff


	//   ....[23]....
        /*00d8*/ 	.word	0xffffffff


	//   ....[24]....
        /*00dc*/ 	.word	0xffffffff


	//   ....[25]....
        /*00e0*/ 	.word	0xffffffff


	//   ....[26]....
        /*00e4*/ 	.word	0xffffffff


	//   ....[27]....
        /*00e8*/ 	.word	0xffffffff


	//   ....[28]....
        /*00ec*/ 	.word	0xffffffff


	//   ....[29]....
        /*00f0*/ 	.word	0xffffffff


	//----- nvinfo : EIATTR_COOP_GROUP_INSTR_OFFSETS
	.align		4
.L_240:
        /*00f4*/ 	.byte	0x04, 0x28
        /*00f6*/ 	.short	(.L_242 - .L_241)


	//   ....[0]....
.L_241:
        /*00f8*/ 	.word	0x00000b60


	//   ....[1]....
        /*00fc*/ 	.word	0x00000b70


	//   ....[2]....
        /*0100*/ 	.word	0x00000bf0


	//   ....[3]....
        /*0104*/ 	.word	0x00000c00


	//   ....[4]....
        /*0108*/ 	.word	0x00000c70


	//   ....[5]....
        /*010c*/ 	.word	0x00000c90


	//   ....[6]....
        /*0110*/ 	.word	0x00000ce0


	//   ....[7]....
        /*0114*/ 	.word	0x00000d00


	//   ....[8]....
        /*0118*/ 	.word	0x00000d30


	//   ....[9]....
        /*011c*/ 	.word	0x00000d50


	//   ....[10]....
        /*0120*/ 	.word	0x00000fb0


	//   ....[11]....
        /*0124*/ 	.word	0x00000fc0


	//   ....[12]....
        /*0128*/ 	.word	0x00001030


	//   ....[13]....
        /*012c*/ 	.word	0x00001060


	//   ....[14]....
        /*0130*/ 	.word	0x000010b0


	//   ....[15]....
        /*0134*/ 	.word	0x000010e0


	//   ....[16]....
        /*0138*/ 	.word	0x00001110


	//   ....[17]....
        /*013c*/ 	.word	0x00001140


	//   ....[18]....
        /*0140*/ 	.word	0x00001170


	//   ....[19]....
        /*0144*/ 	.word	0x000011a0


	//   ....[20]....
        /*0148*/ 	.word	0x00002680


	//   ....[21]....
        /*014c*/ 	.word	0x00002690


	//   ....[22]....
        /*0150*/ 	.word	0x00002720


	//   ....[23]....
        /*0154*/ 	.word	0x00002740


	//   ....[24]....
        /*0158*/ 	.word	0x00002770


	//   ....[25]....
        /*015c*/ 	.word	0x000027a0


	//   ....[26]....
        /*0160*/ 	.word	0x000027e0


	//   ....[27]....
        /*0164*/ 	.word	0x00002800


	//   ....[28]....
        /*0168*/ 	.word	0x00002830


	//   ....[29]....
        /*016c*/ 	.word	0x00002850


	//----- nvinfo : EIATTR_VRC_CTA_INIT_COUNT
	.align		4
.L_242:
        /*0170*/ 	.byte	0x02, 0x4a
	.zero		1
	.zero		1


	//----- nvinfo : EIATTR_EXIT_INSTR_OFFSETS
	.align		4
        /*0174*/ 	.byte	0x04, 0x1c
        /*0176*/ 	.short	(.L_244 - .L_243)


	//   ....[0]....
.L_243:
        /*0178*/ 	.word	0x00000080


	//   ....[1]....
        /*017c*/ 	.word	0x000000d0


	//   ....[2]....
        /*0180*/ 	.word	0x00002a40


	//   ....[3]....
        /*0184*/ 	.word	0x00002ab0


	//----- nvinfo : EIATTR_MAX_THREADS
	.align		4
.L_244:
        /*0188*/ 	.byte	0x04, 0x05
        /*018a*/ 	.short	(.L_246 - .L_245)
.L_245:
        /*018c*/ 	.word	0x00000100
        /*0190*/ 	.word	0x00000001
        /*0194*/ 	.word	0x00000001


	//----- nvinfo : EIATTR_CRS_STACK_SIZE
	.align		4
.L_246:
        /*0198*/ 	.byte	0x04, 0x1e
        /*019a*/ 	.short	(.L_248 - .L_247)
.L_247:
        /*019c*/ 	.word	0x00000000


	//----- nvinfo : EIATTR_CBANK_PARAM_SIZE
	.align		4
.L_248:
        /*01a0*/ 	.byte	0x03, 0x19
        /*01a2*/ 	.short	0x0031


	//----- nvinfo : EIATTR_PARAM_CBANK
	.align		4
        /*01a4*/ 	.byte	0x04, 0x0a
        /*01a6*/ 	.short	(.L_250 - .L_249)
	.align		4
.L_249:
        /*01a8*/ 	.word	index@(.nv.constant0._ZN3cub18CUB_300001_SM_10006detail6reduce28DeviceReduceSingleTileKernelINS2_10policy_hubIN18ActivationFunction12CustomTuple2EjNS5_15SumCustomTuple2EE10Policy1000EN6thrust24THRUST_300001_SM_1000_NS12zip_iteratorIN4cuda3std3__45tupleIJNSB_6detail15normal_iteratorINSB_10device_ptrIfEEEESL_SL_EEEEEPS6_jS7_S6_S6_NS5_26TransformationCustomTuple2EEEvT0_T1_T2_T3_T4_T6_)
        /*01ac*/ 	.short	0x0380
        /*01ae*/ 	.short	0x0031


	//----- nvinfo : EIATTR_SW_WAR
	.align		4
.L_250:
        /*01b0*/ 	.byte	0x04, 0x36
        /*01b2*/ 	.short	(.L_252 - .L_251)
.L_251:
        /*01b4*/ 	.word	0x00000008
.L_252:


//--------------------- .nv.info._ZN3cub18CUB_300001_SM_10006detail11EmptyKernelIvEEvv --------------------------
	.section	.nv.info._ZN3cub18CUB_300001_SM_10006detail11EmptyKernelIvEEvv,"",@"SHT_CUDA_INFO"
	.sectionflags	@""
	.align	4


	//----- nvinfo : EIATTR_CUDA_API_VERSION
	.align		4
        /*0000*/ 	.byte	0x04, 0x37
        /*0002*/ 	.short	(.L_254 - .L_253)
.L_253:
        /*0004*/ 	.word	0x00000082


	//----- nvinfo : EIATTR_SPARSE_MMA_MASK
	.align		4
.L_254:
        /*0008*/ 	.byte	0x03, 0x50
        /*000a*/ 	.short	0x0000


	//----- nvinfo : EIATTR_MAXREG_COUNT
	.align		4
        /*000c*/ 	.byte	0x03, 0x1b
        /*000e*/ 	.short	0x00ff


	//----- nvinfo : EIATTR_MERCURY_ISA_VERSION
	.align		4
        /*0010*/ 	.byte	0x03, 0x5f
        /*0012*/ 	.short	0x0101


	//----- nvinfo : EIATTR_VRC_CTA_INIT_COUNT
	.align		4
        /*0014*/ 	.byte	0x02, 0x4a
	.zero		1
	.zero		1


	//----- nvinfo : EIATTR_EXIT_INSTR_OFFSETS
	.align		4
        /*0018*/ 	.byte	0x04, 0x1c
        /*001a*/ 	.short	(.L_256 - .L_255)


	//   ....[0]....
.L_255:
        /*001c*/ 	.word	0x00000010


	//----- nvinfo : EIATTR_SW_WAR
	.align		4
.L_256:
        /*0020*/ 	.byte	0x04, 0x36
        /*0022*/ 	.short	(.L_258 - .L_257)
.L_257:
        /*0024*/ 	.word	0x00000008
.L_258:


//--------------------- .nv.callgraph             --------------------------
	.section	.nv.callgraph,"",@"SHT_CUDA_CALLGRAPH"
	.align	4
	.sectionentsize	8
	.align		4
        /*0000*/ 	.word	0x00000000
	.align		4
        /*0004*/ 	.word	0xffffffff
	.align		4
        /*0008*/ 	.word	0x00000000
	.align		4
        /*000c*/ 	.word	0xfffffffe
	.align		4
        /*0010*/ 	.word	0x00000000
	.align		4
        /*0014*/ 	.word	0xfffffffd
	.align		4
        /*0018*/ 	.word	0x00000000
	.align		4
        /*001c*/ 	.word	0xfffffffc


//--------------------- .nv.constant4             --------------------------
	.section	.nv.constant4,"a",@progbits
	.align	8
	.align		8
.nv.constant4:
        /*0000*/ 	.dword	_ZN30_INTERNAL_db49e458_4_k_cu_main4cuda3std3__45__cpo5beginE
	.align		8
        /*0008*/ 	.dword	_ZN30_INTERNAL_db49e458_4_k_cu_main4cuda3std3__45__cpo3endE
	.align		8
        /*0010*/ 	.dword	_ZN30_INTERNAL_db49e458_4_k_cu_main4cuda3std3__45__cpo6cbeginE
	.align		8
        /*0018*/ 	.dword	_ZN30_INTERNAL_db49e458_4_k_cu_main4cuda3std3__45__cpo4cendE
	.align		8
        /*0020*/ 	.dword	_ZN30_INTERNAL_db49e458_4_k_cu_main4cuda3std3__45__cpo6rbeginE
	.align		8
        /*0028*/ 	.dword	_ZN30_INTERNAL_db49e458_4_k_cu_main4cuda3std3__45__cpo4rendE
	.align		8
        /*0030*/ 	.dword	_ZN30_INTERNAL_db49e458_4_k_cu_main4cuda3std3__45__cpo7crbeginE
	.align		8
        /*0038*/ 	.dword	_ZN30_INTERNAL_db49e458_4_k_cu_main4cuda3std3__45__cpo5crendE
	.align		8
        /*0040*/ 	.dword	_ZN30_INTERNAL_db49e458_4_k_cu_main4cuda3std3__432_GLOBAL__N__db49e458_4_k_cu_main6ignoreE
	.align		8
        /*0048*/ 	.dword	_ZN30_INTERNAL_db49e458_4_k_cu_main4cuda3std3__419piecewise_constructE
	.align		8
        /*0050*/ 	.dword	_ZN30_INTERNAL_db49e458_4_k_cu_main4cuda3std3__48in_placeE
	.align		8
        /*0058*/ 	.dword	_ZN30_INTERNAL_db49e458_4_k_cu_main4cuda3std3__420unreachable_sentinelE
	.align		8
        /*0060*/ 	.dword	_ZN30_INTERNAL_db49e458_4_k_cu_main4cuda3std3__47nulloptE
	.align		8
        /*0068*/ 	.dword	_ZN30_INTERNAL_db49e458_4_k_cu_main4cuda3std3__48unexpectE
	.align		8
        /*0070*/ 	.dword	_ZN30_INTERNAL_db49e458_4_k_cu_main4cuda3std6ranges3__45__cpo4swapE
	.align		8
        /*0078*/ 	.dword	_ZN30_INTERNAL_db49e458_4_k_cu_main4cuda3std6ranges3__45__cpo9iter_moveE
	.align		8
        /*0080*/ 	.dword	_ZN30_INTERNAL_db49e458_4_k_cu_main4cuda3std6ranges3__45__cpo5beginE
	.align		8
        /*0088*/ 	.dword	_ZN30_INTERNAL_db49e458_4_k_cu_main4cuda3std6ranges3__45__cpo3endE
	.align		8
        /*0090*/ 	.dword	_ZN30_INTERNAL_db49e458_4_k_cu_main4cuda3std6ranges3__45__cpo6cbeginE
	.align		8
        /*0098*/ 	.dword	_ZN30_INTERNAL_db49e458_4_k_cu_main4cuda3std6ranges3__45__cpo4cendE
	.align		8
        /*00a0*/ 	.dword	_ZN30_INTERNAL_db49e458_4_k_cu_main4cuda3std6ranges3__45__cpo7advanceE
	.align		8
        /*00a8*/ 	.dword	_ZN30_INTERNAL_db49e458_4_k_cu_main4cuda3std6ranges3__45__cpo9iter_swapE
	.align		8
        /*00b0*/ 	.dword	_ZN30_INTERNAL_db49e458_4_k_cu_main4cuda3std6ranges3__45__cpo4nextE
	.align		8
        /*00b8*/ 	.dword	_ZN30_INTERNAL_db49e458_4_k_cu_main4cuda3std6ranges3__45__cpo4prevE
	.align		8
        /*00c0*/ 	.dword	_ZN30_INTERNAL_db49e458_4_k_cu_main4cuda3std6ranges3__45__cpo4dataE
	.align		8
        /*00c8*/ 	.dword	_ZN30_INTERNAL_db49e458_4_k_cu_main4cuda3std6ranges3__45__cpo5cdataE
	.align		8
        /*00d0*/ 	.dword	_ZN30_INTERNAL_db49e458_4_k_cu_main4cuda3std6ranges3__45__cpo4sizeE
	.align		8
        /*00d8*/ 	.dword	_ZN30_INTERNAL_db49e458_4_k_cu_main4cuda3std6ranges3__45__cpo5ssizeE
	.align		8
        /*00e0*/ 	.dword	_ZN30_INTERNAL_db49e458_4_k_cu_main4cuda3std6ranges3__45__cpo8distanceE
	.align		8
        /*00e8*/ 	.dword	_ZN30_INTERNAL_db49e458_4_k_cu_main6thrust24THRUST_300001_SM_1000_NS8cuda_cub3parE
	.align		8
        /*00f0*/ 	.dword	_ZN30_INTERNAL_db49e458_4_k_cu_main6thrust24THRUST_300001_SM_1000_NS8cuda_cub10par_nosyncE
	.align		8
        /*00f8*/ 	.dword	_ZN30_INTERNAL_db49e458_4_k_cu_main6thrust24THRUST_300001_SM_1000_NS6system6detail10sequential3seqE
	.align		8
        /*0100*/ 	.dword	_ZN30_INTERNAL_db49e458_4_k_cu_main6thrust24THRUST_300001_SM_1000_NS12placeholders2_1E
	.align		8
        /*0108*/ 	.dword	_ZN30_INTERNAL_db49e458_4_k_cu_main6thrust24THRUST_300001_SM_1000_NS12placeholders2_2E
	.align		8
        /*0110*/ 	.dword	_ZN30_INTERNAL_db49e458_4_k_cu_main6thrust24THRUST_300001_SM_1000_NS12placeholders2_3E
	.align		8
        /*0118*/ 	.dword	_ZN30_INTERNAL_db49e458_4_k_cu_main6thrust24THRUST_300001_SM_1000_NS12placeholders2_4E
	.align		8
        /*0120*/ 	.dword	_ZN30_INTERNAL_db49e458_4_k_cu_main6thrust24THRUST_300001_SM_1000_NS12placeholders2_5E
	.align		8
        /*0128*/ 	.dword	_ZN30_INTERNAL_db49e458_4_k_cu_main6thrust24THRUST_300001_SM_1000_NS12placeholders2_6E
	.align		8
        /*0130*/ 	.dword	_ZN30_INTERNAL_db49e458_4_k_cu_main6thrust24THRUST_300001_SM_1000_NS12placeholders2_7E
	.align		8
        /*0138*/ 	.dword	_ZN30_INTERNAL_db49e458_4_k_cu_main6thrust24THRUST_300001_SM_1000_NS12placeholders2_8E
	.align		8
        /*0140*/ 	.dword	_ZN30_INTERNAL_db49e458_4_k_cu_main6thrust24THRUST_300001_SM_1000_NS12placeholders2_9E
	.align		8
        /*0148*/ 	.dword	_ZN30_INTERNAL_db49e458_4_k_cu_main6thrust24THRUST_300001_SM_1000_NS12placeholders3_10E
	.align		8
        /*0150*/ 	.dword	_ZN30_INTERNAL_db49e458_4_k_cu_main6thrust24THRUST_300001_SM_1000_NS3seqE


//--------------------- .text._ZN3cub18CUB_300001_SM_10006detail6reduce28DeviceReduceSingleTileKernelINS2_10policy_hubIN18ActivationFunction12CustomTuple2EyNS5_15SumCustomTuple2EE10Policy1000EPS6_SA_iS7_S6_S6_N4cuda3std3__410__identityEEEvT0_T1_T2_T3_T4_T6_ --------------------------
	.section	.text._ZN3cub18CUB_300001_SM_10006detail6reduce28DeviceReduceSingleTileKernelINS2_10policy_hubIN18ActivationFunction12CustomTuple2EyNS5_15SumCustomTuple2EE10Policy1000EPS6_SA_iS7_S6_S6_N4cuda3std3__410__identityEEEvT0_T1_T2_T3_T4_T6_,"ax",@progbits
	.align	128
        .global         _ZN3cub18CUB_300001_SM_10006detail6reduce28DeviceReduceSingleTileKernelINS2_10policy_hubIN18ActivationFunction12CustomTuple2EyNS5_15SumCustomTuple2EE10Policy1000EPS6_SA_iS7_S6_S6_N4cuda3std3__410__identityEEEvT0_T1_T2_T3_T4_T6_
        .type           _ZN3cub18CUB_300001_SM_10006detail6reduce28DeviceReduceSingleTileKernelINS2_10policy_hubIN18ActivationFunction12CustomTuple2EyNS5_15SumCustomTuple2EE10Policy1000EPS6_SA_iS7_S6_S6_N4cuda3std3__410__identityEEEvT0_T1_T2_T3_T4_T6_,@function
        .size           _ZN3cub18CUB_300001_SM_10006detail6reduce28DeviceReduceSingleTileKernelINS2_10policy_hubIN18ActivationFunction12CustomTuple2EyNS5_15SumCustomTuple2EE10Policy1000EPS6_SA_iS7_S6_S6_N4cuda3std3__410__identityEEEvT0_T1_T2_T3_T4_T6_,(.L_x_168 - _ZN3cub18CUB_300001_SM_10006detail6reduce28DeviceReduceSingleTileKernelINS2_10policy_hubIN18ActivationFunction12CustomTuple2EyNS5_15SumCustomTuple2EE10Policy1000EPS6_SA_iS7_S6_S6_N4cuda3std3__410__identityEEEvT0_T1_T2_T3_T4_T6_)
        .other          _ZN3cub18CUB_300001_SM_10006detail6reduce28DeviceReduceSingleTileKernelINS2_10policy_hubIN18ActivationFunction12CustomTuple2EyNS5_15SumCustomTuple2EE10Policy1000EPS6_SA_iS7_S6_S6_N4cuda3std3__410__identityEEEvT0_T1_T2_T3_T4_T6_,@"STO_CUDA_ENTRY STV_DEFAULT"
_ZN3cub18CUB_300001_SM_10006detail6reduce28DeviceReduceSingleTileKernelINS2_10policy_hubIN18ActivationFunction12CustomTuple2EyNS5_15SumCustomTuple2EE10Policy1000EPS6_SA_iS7_S6_S6_N4cuda3std3__410__identityEEEvT0_T1_T2_T3_T4_T6_:
.text._ZN3cub18CUB_300001_SM_10006detail6reduce28DeviceReduceSingleTileKernelINS2_10policy_hubIN18ActivationFunction12CustomTuple2EyNS5_15SumCustomTuple2EE10Policy1000EPS6_SA_iS7_S6_S6_N4cuda3std3__410__identityEEEvT0_T1_T2_T3_T4_T6_:
[----:B------:R-:W-:Y:S01]  /*0000*/  LDC R1, c[0x0][0x37c] ;  /* 0x0000df00ff017b82 */ /* 0x000fe20000000800 */
[----:B------:R-:W0:Y:S01]  /*0010*/  LDCU UR4, c[0x0][0x390] ;  /* 0x00007200ff0477ac */ /* 0x000e220008000800 */
[----:B------:R-:W1:Y:S01]  /*0020*/  LDCU.64 UR6, c[0x0][0x358] ;  /* 0x00006b00ff0677ac */ /* 0x000e620008000a00 */
[----:B0-----:R-:W-:-:S04]  /*0030*/  MOV R10, UR4 ;  /* 0x00000004000a7c02 */ /* 0x001fc80008000f00 */
[----:B------:R-:W-:-:S13]  /*0040*/  ISETP.NE.AND P0, PT, R10, RZ, PT ;  /* 0x000000ff0a00720c */ /* 0x000fda0003f05270 */
[----:B-1----:R-:W-:Y:S05]  /*0050*/  @P0 BRA `(.L_x_0) ;  /* 0x0000000000200947 */ /* 0x002fea0003800000 */
[----:B------:R-:W0:Y:S02]  /*0060*/  S2R R0, SR_TID.X ;  /* 0x0000000000007919 */ /* 0x000e240000002100 */
[----:B0-----:R-:W-:-:S13]  /*0070*/  ISETP.NE.AND P0, PT, R0, RZ, PT ;  /* 0x000000ff0000720c */ /* 0x001fda0003f05270 */
[----:B------:R-:W-:Y:S05]  /*0080*/  @P0 EXIT ;  /* 0x000000000000094d */ /* 0x000fea0003800000 */
[----:B------:R-:W0:Y:S08]  /*0090*/  LDC.64 R2, c[0x0][0x388] ;  /* 0x0000e200ff027b82 */ /* 0x000e300000000a00 */
[----:B------:R-:W0:Y:S02]  /*00a0*/  LDC.64 R4, c[0x0][0x398] ;  /* 0x0000e600ff047b82 */ /* 0x000e240000000a00 */
[----:B0-----:R-:W-:Y:S04]  /*00b0*/  STG.E desc[UR6][R2.64], R4 ;  /* 0x0000000402007986 */ /* 0x001fe8000c101906 */
[----:B------:R-:W-:Y:S01]  /*00c0*/  STG.E desc[UR6][R2.64+0x4], R5 ;  /* 0x0000040502007986 */ /* 0x000fe2000c101906 */
[----:B------:R-:W-:Y:S05]  /*00d0*/  EXIT ;  /* 0x000000000000794d */ /* 0x000fea0003800000 */
.L_x_0:
[----:B------:R-:W-:Y:S01]  /*00e0*/  ISETP.GT.AND P0, PT, R10, 0x7ff, PT ;  /* 0x000007ff0a00780c */ /* 0x000fe20003f04270 */
[----:B------:R-:W-:-:S12]  /*00f0*/  BSSY.RECONVERGENT B0, `(.L_x_1) ;  /* 0x000029b000007945 */ /* 0x000fd80003800200 */
[----:B------:R-:W-:Y:S05]  /*0100*/  @P0 BRA `(.L_x_2) ;  /* 0x00000014002c0947 */ /* 0x000fea0003800000 */
[----:B------:R-:W0:Y:S01]  /*0110*/  S2R R9, SR_TID.X ;  /* 0x0000000000097919 */ /* 0x000e220000002100 */
[----:B------:R-:W-:Y:S01]  /*0120*/  BSSY.RECONVERGENT B1, `(.L_x_3) ;  /* 0x000000b000017945 */ /* 0x000fe20003800200 */
[----:B------:R-:W-:Y:S01]  /*0130*/  HFMA2 R25, -RZ, RZ, 0, 0 ;  /* 0x00000000ff197431 */ /* 0x000fe200000001ff */
[----:B------:R-:W-:Y:S02]  /*0140*/  MOV R0, RZ ;  /* 0x000000ff00007202 */ /* 0x000fe40000000f00 */
[----:B0-----:R-:W-:Y:S02]  /*0150*/  ISETP.GE.AND P0, PT, R9, R10, PT ;  /* 0x0000000a0900720c */ /* 0x001fe40003f06270 */
[----:B------:R-:W-:-:S11]  /*0160*/  MOV R11, R9 ;  /* 0x00000009000b7202 */ /* 0x000fd60000000f00 */
[----:B------:R-:W-:Y:S05]  /*0170*/  @P0 BRA `(.L_x_4) ;  /* 0x0000000000140947 */ /* 0x000fea0003800000 */
[----:B------:R-:W0:Y:S02]  /*0180*/  LDC.64 R2, c[0x0][0x380] ;  /* 0x0000e000ff027b82 */ /* 0x000e240000000a00 */
[----:B0-----:R-:W-:-:S05]  /*0190*/  IMAD.WIDE.U32 R2, R9, 0x8, R2 ;  /* 0x0000000809027825 */ /* 0x001fca00078e0002 */
[----:B------:R0:W5:Y:S04]  /*01a0*/  LDG.E.CONSTANT R0, desc[UR6][R2.64] ;  /* 0x0000000602007981 */ /* 0x000168000c1e9900 */
[----:B------:R0:W5:Y:S01]  /*01b0*/  LDG.E.CONSTANT R25, desc[UR6][R2.64+0x4] ;  /* 0x0000040602197981 */ /* 0x000162000c1e9900 */
[----:B------:R-:W-:-:S07]  /*01c0*/  IADD3 R11, PT, PT, R9, 0x100, RZ ;  /* 0x00000100090b7810 */ /* 0x000fce0007ffe0ff */
.L_x_4:
[----:B------:R-:W-:Y:S05]  /*01d0*/  BSYNC.RECONVERGENT B1 ;  /* 0x0000000000017941 */ /* 0x000fea0003800200 */
.L_x_3:
[----:B------:R-:W-:Y:S01]  /*01e0*/  ISETP.GE.AND P0, PT, R11, R10, PT ;  /* 0x0000000a0b00720c */ /* 0x000fe20003f06270 */
[----:B------:R-:W-:-:S12]  /*01f0*/  BSSY.RECONVERGENT B1, `(.L_x_5) ;  /* 0x00000ac000017945 */ /* 0x000fd80003800200 */
[----:B------:R-:W-:Y:S05]  /*0200*/  @P0 BRA `(.L_x_6) ;  /* 0x0000000800a80947 */ /* 0x000fea0003800000 */
[----:B0-----:R-:W-:Y:S01]  /*0210*/  LOP3.LUT R3, RZ, R11, RZ, 0x33, !PT ;  /* 0x0000000bff037212 */ /* 0x001fe200078e33ff */
[----:B------:R-:W-:Y:S03]  /*0220*/  BSSY.RECONVERGENT B2, `(.L_x_7) ;  /* 0x0000015000027945 */ /* 0x000fe60003800200 */
[----:B------:R-:W-:-:S04]  /*0230*/  IADD3 R4, PT, PT, R3, R10, RZ ;  /* 0x0000000a03047210 */ /* 0x000fc80007ffe0ff */
[C---:B------:R-:W-:Y:S02]  /*0240*/  LOP3.LUT R2, R4.reuse, 0x300, RZ, 0xc0, !PT ;  /* 0x0000030004027812 */ /* 0x040fe400078ec0ff */
[----:B------:R-:W-:Y:S02]  /*0250*/  ISETP.GE.U32.AND P1, PT, R4, 0x300, PT ;  /* 0x000003000400780c */ /* 0x000fe40003f26070 */
[----:B------:R-:W-:-:S13]  /*0260*/  ISETP.NE.AND P0, PT, R2, 0x300, PT ;  /* 0x000003000200780c */ /* 0x000fda0003f05270 */
[----:B------:R-:W-:Y:S05]  /*0270*/  @!P0 BRA `(.L_x_8) ;  /* 0x00000000003c8947 */ /* 0x000fea0003800000 */
[----:B------:R-:W0:Y:S01]  /*0280*/  LDC.64 R2, c[0x0][0x380] ;  /* 0x0000e000ff027b82 */ /* 0x000e220000000a00 */
[----:B------:R-:W-:-:S04]  /*0290*/  LEA.HI R4, R4, 0x1, RZ, 0x18 ;  /* 0x0000000104047811 */ /* 0x000fc800078fc0ff */
[----:B------:R-:W-:-:S04]  /*02a0*/  LOP3.LUT R4, R4, 0x3, RZ, 0xc0, !PT ;  /* 0x0000000304047812 */ /* 0x000fc800078ec0ff */
[----:B------:R-:W-:Y:S01]  /*02b0*/  IADD3 R4, PT, PT, -R4, RZ, RZ ;  /* 0x000000ff04047210 */ /* 0x000fe20007ffe1ff */
[----:B0-----:R-:W-:-:S07]  /*02c0*/  IMAD.WIDE.U32 R2, R11, 0x8, R2 ;  /* 0x000000080b027825 */ /* 0x001fce00078e0002 */
.L_x_9:
[----:B------:R-:W2:Y:S04]  /*02d0*/  LDG.E.CONSTANT R5, desc[UR6][R2.64] ;  /* 0x0000000602057981 */ /* 0x000ea8000c1e9900 */
[----:B------:R0:W3:Y:S01]  /*02e0*/  LDG.E.CONSTANT R6, desc[UR6][R2.64+0x4] ;  /* 0x0000040602067981 */ /* 0x0000e2000c1e9900 */
[----:B------:R-:W-:Y:S02]  /*02f0*/  IADD3 R4, PT, PT, R4, 0x1, RZ ;  /* 0x0000000104047810 */ /* 0x000fe40007ffe0ff */
[----:B------:R-:W-:Y:S02]  /*0300*/  IADD3 R11, PT, PT, R11, 0x100, RZ ;  /* 0x000001000b0b7810 */ /* 0x000fe40007ffe0ff */
[----:B------:R-:W-:Y:S02]  /*0310*/  ISETP.NE.AND P0, PT, R4, RZ, PT ;  /* 0x000000ff0400720c */ /* 0x000fe40003f05270 */
[----:B0-----:R-:W-:-:S04]  /*0320*/  IADD3 R2, P2, PT, R2, 0x800, RZ ;  /* 0x0000080002027810 */ /* 0x001fc80007f5e0ff */
[----:B------:R-:W-:Y:S01]  /*0330*/  IADD3.X R3, PT, PT, RZ, R3, RZ, P2, !PT ;  /* 0x00000003ff037210 */ /* 0x000fe200017fe4ff */
[----:B--2--5:R-:W-:Y:S01]  /*0340*/  FADD R0, R5, R0 ;  /* 0x0000000005007221 */ /* 0x024fe20000000000 */
[----:B---3--:R-:W-:-:S05]  /*0350*/  FADD R25, R6, R25 ;  /* 0x0000001906197221 */ /* 0x008fca0000000000 */
[----:B------:R-:W-:Y:S05]  /*0360*/  @P0 BRA `(.L_x_9) ;  /* 0xfffffffc00d80947 */ /* 0x000fea000383ffff */
.L_x_8:
[----:B------:R-:W-:Y:S05]  /*0370*/  BSYNC.RECONVERGENT B2 ;  /* 0x0000000000027941 */ /* 0x000fea0003800200 */
.L_x_7:
[----:B------:R-:W-:Y:S05]  /*0380*/  @!P1 BRA `(.L_x_6) ;  /* 0x0000000800489947 */ /* 0x000fea0003800000 */
[----:B------:R-:W-:Y:S01]  /*0390*/  IADD3 R2, PT, PT, -R11, R10, RZ ;  /* 0x0000000a0b027210 */ /* 0x000fe20007ffe1ff */
[----:B------:R-:W-:Y:S01]  /*03a0*/  BSSY.RECONVERGENT B2, `(.L_x_10) ;  /* 0x0000051000027945 */ /* 0x000fe20003800200 */
[----:B------:R-:W-:Y:S02]  /*03b0*/  PLOP3.LUT P0, PT, PT, PT, PT, 0x80, 0x8 ;  /* 0x000000000008781c */ /* 0x000fe40003f0f070 */
[----:B------:R-:W-:-:S13]  /*03c0*/  ISETP.GT.AND P1, PT, R2, 0xc00, PT ;  /* 0x00000c000200780c */ /* 0x000fda0003f24270 */
[----:B------:R-:W-:Y:S05]  /*03d0*/  @!P1 BRA `(.L_x_11) ;  /* 0x0000000400349947 */ /* 0x000fea0003800000 */
[----:B------:R-:W-:Y:S02]  /*03e0*/  PLOP3.LUT P0, PT, PT, PT, PT, 0x8, 0x80 ;  /* 0x000000000080781c */ /* 0x000fe40003f0e170 */
[----:B------:R-:W-:-:S11]  /*03f0*/  IADD3 R8, PT, PT, R10, -0xc00, RZ ;  /* 0xfffff4000a087810 */ /* 0x000fd60007ffe0ff */
.L_x_12:
[----:B------:R-:W0:Y:S01]  /*0400*/  LDC.64 R4, c[0x0][0x380] ;  /* 0x0000e000ff047b82 */ /* 0x000e220000000a00 */
[C---:B------:R-:W-:Y:S01]  /*0410*/  IADD3 R7, PT, PT, R11.reuse, 0x400, RZ ;  /* 0x000004000b077810 */ /* 0x040fe20007ffe0ff */
[----:B0-----:R-:W-:-:S05]  /*0420*/  IMAD.WIDE R28, R11, 0x8, R4 ;  /* 0x000000080b1c7825 */ /* 0x001fca00078e0204 */
[----:B------:R-:W2:Y:S04]  /*0430*/  LDG.E.CONSTANT R27, desc[UR6][R28.64] ;  /* 0x000000061c1b7981 */ /* 0x000ea8000c1e9900 */
[----:B------:R-:W3:Y:S04]  /*0440*/  LDG.E.CONSTANT R26, desc[UR6][R28.64+0x4] ;  /* 0x000004061c1a7981 */ /* 0x000ee8000c1e9900 */
[----:B------:R-:W4:Y:S04]  /*0450*/  LDG.E.CONSTANT R24, desc[UR6][R28.64+0x800] ;  /* 0x000800061c187981 */ /* 0x000f28000c1e9900 */
[----:B------:R-:W4:Y:S01]  /*0460*/  LDG.E.CONSTANT R23, desc[UR6][R28.64+0x804] ;  /* 0x000804061c177981 */ /* 0x000f22000c1e9900 */
[----:B------:R-:W-:-:S03]  /*0470*/  IMAD.WIDE R6, R7, 0x8, R4 ;  /* 0x0000000807067825 */ /* 0x000fc600078e0204 */
[----:B------:R-:W4:Y:S04]  /*0480*/  LDG.E.CONSTANT R22, desc[UR6][R28.64+0x1000] ;  /* 0x001000061c167981 */ /* 0x000f28000c1e9900 */
[----:B------:R-:W4:Y:S04]  /*0490*/  LDG.E.CONSTANT R21, desc[UR6][R28.64+0x1004] ;  /* 0x001004061c157981 */ /* 0x000f28000c1e9900 */
[----:B------:R-:W4:Y:S04]  /*04a0*/  LDG.E.CONSTANT R20, desc[UR6][R28.64+0x1800] ;  /* 0x001800061c147981 */ /* 0x000f28000c1e9900 */
[----:B------:R-:W4:Y:S04]  /*04b0*/  LDG.E.CONSTANT R19, desc[UR6][R28.64+0x1804] ;  /* 0x001804061c137981 */ /* 0x000f28000c1e9900 */
[----:B------:R-:W4:Y:S04]  /*04c0*/  LDG.E.CONSTANT R18, desc[UR6][R6.64] ;  /* 0x0000000606127981 */ /* 0x000f28000c1e9900 */
[----:B------:R-:W4:Y:S01]  /*04d0*/  LDG.E.CONSTANT R17, desc[UR6][R6.64+0x4] ;  /* 0x0000040606117981 */ /* 0x000f22000c1e9900 */
[----:B------:R-:W-:-:S03]  /*04e0*/  IADD3 R3, PT, PT, R11, 0x800, RZ ;  /* 0x000008000b037810 */ /* 0x000fc60007ffe0ff */
        /* <DEDUP_REMOVED lines=24> */
[----:B------:R-:W4:Y:S01]  /*0670*/  LDG.E.CONSTANT R42, desc[UR6][R4.64+0x1804] ;  /* 0x00180406042a7981 */ /* 0x000f22000c1e9900 */
[----:B------:R-:W-:-:S04]  /*0680*/  IADD3 R11, PT, PT, R11, 0x1000, RZ ;  /* 0x000010000b0b7810 */ /* 0x000fc80007ffe0ff */
[----:B------:R-:W-:Y:S01]  /*0690*/  ISETP.GE.AND P1, PT, R11, R8, PT ;  /* 0x000000080b00720c */ /* 0x000fe20003f26270 */
[----:B--2--5:R-:W-:Y:S01]  /*06a0*/  FADD R27, R27, R0 ;  /* 0x000000001b1b7221 */ /* 0x024fe20000000000 */
[----:B---3--:R-:W-:-:S03]  /*06b0*/  FADD R26, R26, R25 ;  /* 0x000000191a1a7221 */ /* 0x008fc60000000000 */
[----:B----4-:R-:W-:Y:S01]  /*06c0*/  FADD R27, R27, R24 ;  /* 0x000000181b1b7221 */ /* 0x010fe20000000000 */
[----:B------:R-:W-:-:S03]  /*06d0*/  FADD R26, R26, R23 ;  /* 0x000000171a1a7221 */ /* 0x000fc60000000000 */
[----:B------:R-:W-:Y:S01]  /*06e0*/  FADD R27, R27, R22 ;  /* 0x000000161b1b7221 */ /* 0x000fe20000000000 */
        /* <DEDUP_REMOVED lines=26> */
[----:B------:R-:W-:Y:S01]  /*0890*/  FADD R25, R39, R42 ;  /* 0x0000002a27197221 */ /* 0x000fe20000000000 */
[----:B------:R-:W-:Y:S06]  /*08a0*/  @!P1 BRA `(.L_x_12) ;  /* 0xfffffff800d49947 */ /* 0x000fec000383ffff */
.L_x_11:
[----:B------:R-:W-:Y:S05]  /*08b0*/  BSYNC.RECONVERGENT B2 ;  /* 0x0000000000027941 */ /* 0x000fea0003800200 */
.L_x_10:
[----:B------:R-:W-:Y:S01]  /*08c0*/  IADD3 R2, PT, PT, -R11, R10, RZ ;  /* 0x0000000a0b027210 */ /* 0x000fe20007ffe1ff */
[----:B------:R-:W-:Y:S03]  /*08d0*/  BSSY.RECONVERGENT B2, `(.L_x_13) ;  /* 0x0000029000027945 */ /* 0x000fe60003800200 */
[----:B------:R-:W-:-:S13]  /*08e0*/  ISETP.GT.AND P1, PT, R2, 0x400, PT ;  /* 0x000004000200780c */ /* 0x000fda0003f24270 */
[----:B------:R-:W-:Y:S05]  /*08f0*/  @!P1 BRA `(.L_x_14) ;  /* 0x0000000000989947 */ /* 0x000fea0003800000 */
        /* <DEDUP_REMOVED lines=20> */
[----:B------:R-:W-:-:S02]  /*0a40*/  PLOP3.LUT P0, PT, PT, PT, PT, 0x8, 0x80 ;  /* 0x000000000080781c */ /* 0x000fc40003f0e170 */
[----:B------:R-:W-:Y:S01]  /*0a50*/  IADD3 R11, PT, PT, R11, 0x800, RZ ;  /* 0x000008000b0b7810 */ /* 0x000fe20007ffe0ff */
        /* <DEDUP_REMOVED lines=15> */
[----:B------:R-:W-:-:S07]  /*0b50*/  FADD R25, R6, R27 ;  /* 0x0000001b06197221 */ /* 0x000fce0000000000 */
.L_x_14:
[----:B------:R-:W-:Y:S05]  /*0b60*/  BSYNC.RECONVERGENT B2 ;  /* 0x0000000000027941 */ /* 0x000fea0003800200 */
.L_x_13:
[----:B------:R-:W-:-:S13]  /*0b70*/  ISETP.LT.OR P0, PT, R11, R10, P0 ;  /* 0x0000000a0b00720c */ /* 0x000fda0000701670 */
[----:B------:R-:W-:Y:S05]  /*0b80*/  @!P0 BRA `(.L_x_6) ;  /* 0x0000000000488947 */ /* 0x000fea0003800000 */
[----:B------:R-:W0:Y:S02]  /*0b90*/  LDC.64 R2, c[0x0][0x380] ;  /* 0x0000e000ff027b82 */ /* 0x000e240000000a00 */
[----:B0-----:R-:W-:-:S05]  /*0ba0*/  IMAD.WIDE R2, R11, 0x8, R2 ;  /* 0x000000080b027825 */ /* 0x001fca00078e0202 */
[----:B------:R-:W2:Y:S04]  /*0bb0*/  LDG.E.CONSTANT R5, desc[UR6][R2.64] ;  /* 0x0000000602057981 */ /* 0x000ea8000c1e9900 */
[----:B------:R-:W3:Y:S04]  /*0bc0*/  LDG.E.CONSTANT R4, desc[UR6][R2.64+0x4] ;  /* 0x0000040602047981 */ /* 0x000ee8000c1e9900 */
[----:B------:R-:W4:Y:S04]  /*0bd0*/  LDG.E.CONSTANT R6, desc[UR6][R2.64+0x800] ;  /* 0x0008000602067981 */ /* 0x000f28000c1e9900 */
[----:B------:R-:W4:Y:S04]  /*0be0*/  LDG.E.CONSTANT R7, desc[UR6][R2.64+0x804] ;  /* 0x0008040602077981 */ /* 0x000f28000c1e9900 */
[----:B------:R-:W4:Y:S04]  /*0bf0*/  LDG.E.CONSTANT R8, desc[UR6][R2.64+0x1000] ;  /* 0x0010000602087981 */ /* 0x000f28000c1e9900 */
[----:B------:R-:W4:Y:S04]  /*0c00*/  LDG.E.CONSTANT R11, desc[UR6][R2.64+0x1004] ;  /* 0x00100406020b7981 */ /* 0x000f28000c1e9900 */
[----:B------:R-:W4:Y:S04]  /*0c10*/  LDG.E.CONSTANT R12, desc[UR6][R2.64+0x1800] ;  /* 0x00180006020c7981 */ /* 0x000f28000c1e9900 */
[----:B------:R-:W4:Y:S01]  /*0c20*/  LDG.E.CONSTANT R13, desc[UR6][R2.64+0x1804] ;  /* 0x00180406020d7981 */ /* 0x000f22000c1e9900 */
[----:B--2--5:R-:W-:Y:S01]  /*0c30*/  FADD R5, R0, R5 ;  /* 0x0000000500057221 */ /* 0x024fe20000000000 */
[----:B---3--:R-:W-:-:S03]  /*0c40*/  FADD R4, R25, R4 ;  /* 0x0000000419047221 */ /* 0x008fc60000000000 */
[----:B----4-:R-:W-:Y:S01]  /*0c50*/  FADD R5, R5, R6 ;  /* 0x0000000605057221 */ /* 0x010fe20000000000 */
[----:B------:R-:W-:-:S03]  /*0c60*/  FADD R4, R4, R7 ;  /* 0x0000000704047221 */ /* 0x000fc60000000000 */
[----:B------:R-:W-:Y:S01]  /*0c70*/  FADD R5, R5, R8 ;  /* 0x0000000805057221 */ /* 0x000fe20000000000 */
[----:B------:R-:W-:-:S03]  /*0c80*/  FADD R4, R4, R11 ;  /* 0x0000000b04047221 */ /* 0x000fc60000000000 */
[----:B------:R-:W-:Y:S01]  /*0c90*/  FADD R0, R5, R12 ;  /* 0x0000000c05007221 */ /* 0x000fe20000000000 */
[----:B------:R-:W-:-:S07]  /*0ca0*/  FADD R25, R4, R13 ;  /* 0x0000000d04197221 */ /* 0x000fce0000000000 */
.L_x_6:
[----:B------:R-:W-:Y:S05]  /*0cb0*/  BSYNC.RECONVERGENT B1 ;  /* 0x0000000000017941 */ /* 0x000fea0003800200 */
.L_x_5:
[----:B------:R-:W-:Y:S02]  /*0cc0*/  ISETP.GE.AND P0, PT, R10, 0x100, PT ;  /* 0x000001000a00780c */ /* 0x000fe40003f06270 */
[----:B-----5:R-:W-:-:S11]  /*0cd0*/  MOV R7, R0 ;  /* 0x0000000000077202 */ /* 0x020fd60000000f00 */
[----:B------:R-:W-:Y:S05]  /*0ce0*/  @!P0 BRA `(.L_x_15) ;  /* 0x0000000000fc8947 */ /* 0x000fea0003800000 */
[----:B------:R-:W1:Y:S01]  /*0cf0*/  S2R R8, SR_LANEID ;  /* 0x0000000000087919 */ /* 0x000e620000000000 */
[----:B------:R-:W2:Y:S04]  /*0d00*/  SHFL.DOWN PT, R0, R7, 0x1, 0x1f ;  /* 0x08201f0007007f89 */ /* 0x000ea800000e0000 */
[----:B0-----:R-:W0:Y:S01]  /*0d10*/  SHFL.DOWN PT, R2, R25, 0x1, 0x1f ;  /* 0x08201f0019027f89 */ /* 0x001e2200000e0000 */
[----:B--2---:R-:W-:Y:S01]  /*0d20*/  FADD R0, R0, R7 ;  /* 0x0000000700007221 */ /* 0x004fe20000000000 */
[----:B-1----:R-:W-:Y:S01]  /*0d30*/  ISETP.GT.AND P0, PT, R8, 0x1e, PT ;  /* 0x0000001e0800780c */ /* 0x002fe20003f04270 */
[----:B0-----:R-:W-:Y:S01]  /*0d40*/  FADD R2, R2, R25 ;  /* 0x0000001902027221 */ /* 0x001fe20000000000 */
[----:B------:R-:W-:Y:S02]  /*0d50*/  ISETP.NE.AND P1, PT, R8, RZ, PT ;  /* 0x000000ff0800720c */ /* 0x000fe40003f25270 */
[----:B------:R-:W-:-:S02]  /*0d60*/  FSEL R3, R7, R0, P0 ;  /* 0x0000000007037208 */ /* 0x000fc40000000000 */
[----:B------:R-:W-:Y:S02]  /*0d70*/  FSEL R0, R25, R2, P0 ;  /* 0x0000000219007208 */ /* 0x000fe40000000000 */
[----:B------:R-:W-:Y:S01]  /*0d80*/  ISETP.GT.AND P0, PT, R8, 0x1d, PT ;  /* 0x0000001d0800780c */ /* 0x000fe20003f04270 */
[----:B------:R-:W0:Y:S04]  /*0d90*/  SHFL.DOWN PT, R2, R3, 0x2, 0x1f ;  /* 0x08401f0003027f89 */ /* 0x000e2800000e0000 */
[----:B------:R-:W1:Y:S02]  /*0da0*/  SHFL.DOWN PT, R5, R0, 0x2, 0x1f ;  /* 0x08401f0000057f89 */ /* 0x000e6400000e0000 */
[----:B------:R-:W-:Y:S01]  /*0db0*/  @!P1 MOV R6, 0x400 ;  /* 0x0000040000069802 */ /* 0x000fe20000000f00 */
[----:B------:R-:W2:Y:S01]  /*0dc0*/  @!P1 S2R R7, SR_CgaCtaId ;  /* 0x0000000000079919 */ /* 0x000ea20000008800 */
[----:B------:R-:W-:-:S04]  /*0dd0*/  @!P1 SHF.R.U32.HI R4, RZ, 0x2, R9 ;  /* 0x00000002ff049819 */ /* 0x000fc80000011609 */
[----:B------:R-:W-:Y:S01]  /*0de0*/  @!P1 LOP3.LUT R4, R4, 0xf8, RZ, 0xc0, !PT ;  /* 0x000000f804049812 */ /* 0x000fe200078ec0ff */
[----:B0-----:R-:W-:Y:S01]  /*0df0*/  @!P0 FADD R3, R3, R2 ;  /* 0x0000000203038221 */ /* 0x001fe20000000000 */
[----:B-1----:R-:W-:-:S04]  /*0e00*/  @!P0 FADD R0, R0, R5 ;  /* 0x0000000500008221 */ /* 0x002fc80000000000 */
[----:B------:R-:W0:Y:S01]  /*0e10*/  SHFL.DOWN PT, R2, R3, 0x4, 0x1f ;  /* 0x08801f0003027f89 */ /* 0x000e2200000e0000 */
[----:B------:R-:W-:-:S03]  /*0e20*/  ISETP.GT.AND P0, PT, R8, 0x1b, PT ;  /* 0x0000001b0800780c */ /* 0x000fc60003f04270 */
[----:B------:R-:W1:Y:S01]  /*0e30*/  SHFL.DOWN PT, R5, R0, 0x4, 0x1f ;  /* 0x08801f0000057f89 */ /* 0x000e6200000e0000 */
[----:B--2---:R-:W-:-:S04]  /*0e40*/  @!P1 LEA R7, R7, R6, 0x18 ;  /* 0x0000000607079211 */ /* 0x004fc800078ec0ff */
[----:B------:R-:W-:-:S05]  /*0e50*/  @!P1 IADD3 R4, PT, PT, R4, R7, RZ ;  /* 0x0000000704049210 */ /* 0x000fca0007ffe0ff */
[----:B0-----:R-:W-:Y:S01]  /*0e60*/  @!P0 FADD R3, R3, R2 ;  /* 0x0000000203038221 */ /* 0x001fe20000000000 */
[----:B-1----:R-:W-:-:S04]  /*0e70*/  @!P0 FADD R0, R0, R5 ;  /* 0x0000000500008221 */ /* 0x002fc80000000000 */
[----:B------:R-:W0:Y:S01]  /*0e80*/  SHFL.DOWN PT, R2, R3, 0x8, 0x1f ;  /* 0x09001f0003027f89 */ /* 0x000e2200000e0000 */
[----:B------:R-:W-:-:S03]  /*0e90*/  ISETP.GT.AND P0, PT, R8, 0x17, PT ;  /* 0x000000170800780c */ /* 0x000fc60003f04270 */
[----:B------:R-:W1:Y:S10]  /*0ea0*/  SHFL.DOWN PT, R5, R0, 0x8, 0x1f ;  /* 0x09001f0000057f89 */ /* 0x000e7400000e0000 */
[----:B0-----:R-:W-:Y:S01]  /*0eb0*/  @!P0 FADD R3, R3, R2 ;  /* 0x0000000203038221 */ /* 0x001fe20000000000 */
[----:B-1----:R-:W-:-:S04]  /*0ec0*/  @!P0 FADD R0, R0, R5 ;  /* 0x0000000500008221 */ /* 0x002fc80000000000 */
[----:B------:R-:W0:Y:S01]  /*0ed0*/  SHFL.DOWN PT, R2, R3, 0x10, 0x1f ;  /* 0x0a001f0003027f89 */ /* 0x000e2200000e0000 */
[----:B------:R-:W-:-:S03]  /*0ee0*/  ISETP.NE.AND P0, PT, R9, RZ, PT ;  /* 0x000000ff0900720c */ /* 0x000fc60003f05270 */
[----:B------:R-:W1:Y:S01]  /*0ef0*/  SHFL.DOWN PT, R5, R0, 0x10, 0x1f ;  /* 0x0a001f0000057f89 */ /* 0x000e6200000e0000 */
[----:B0-----:R-:W-:Y:S01]  /*0f00*/  FADD R6, R3, R2 ;  /* 0x0000000203067221 */ /* 0x001fe20000000000 */
[----:B-1----:R-:W-:-:S05]  /*0f10*/  FADD R7, R0, R5 ;  /* 0x0000000500077221 */ /* 0x002fca0000000000 */
[----:B------:R2:W-:Y:S01]  /*0f20*/  @!P1 STS.64 [R4+0x8], R6 ;  /* 0x0000080604009388 */ /* 0x0005e20000000a00 */
[----:B------:R-:W-:Y:S01]  /*0f30*/  BAR.SYNC.DEFER_BLOCKING 0x0 ;  /* 0x0000000000007b1d */ /* 0x000fe20000010000 */
[----:B------:R-:W-:-:S04]  /*0f40*/  ISETP.GT.AND P1, PT, R8, 0xf, PT ;  /* 0x0000000f0800780c */ /* 0x000fc80003f24270 */
[----:B------:R-:W-:Y:S02]  /*0f50*/  FSEL R2, R3, R6, P1 ;  /* 0x0000000603027208 */ /* 0x000fe40000800000 */
[----:B------:R-:W-:Y:S01]  /*0f60*/  FSEL R3, R0, R7, P1 ;  /* 0x0000000700037208 */ /* 0x000fe20000800000 */
[----:B------:R-:W-:Y:S06]  /*0f70*/  @P0 BRA `(.L_x_16) ;  /* 0x0000001800c80947 */ /* 0x000fec0003800000 */
[----:B------:R-:W0:Y:S01]  /*0f80*/  S2UR UR5, SR_CgaCtaId ;  /* 0x00000000000579c3 */ /* 0x000e220000008800 */
[----:B------:R-:W-:Y:S02]  /*0f90*/  UMOV UR4, 0x400 ;  /* 0x0000040000047882 */ /* 0x000fe40000000000 */
[----:B0-----:R-:W-:-:S09]  /*0fa0*/  ULEA UR4, UR5, UR4, 0x18 ;  /* 0x0000000405047291 */ /* 0x001fd2000f8ec0ff */
[----:B------:R-:W0:Y:S04]  /*0fb0*/  LDS.128 R12, [UR4+0x10] ;  /* 0x00001004ff0c7984 */ /* 0x000e280008000c00 */
[----:B------:R-:W1:Y:S04]  /*0fc0*/  LDS.128 R8, [UR4+0x20] ;  /* 0x00002004ff087984 */ /* 0x000e680008000c00 */
[----:B--2---:R-:W2:Y:S04]  /*0fd0*/  LDS.128 R4, [UR4+0x30] ;  /* 0x00003004ff047984 */ /* 0x004ea80008000c00 */
[----:B------:R-:W3:Y:S01]  /*0fe0*/  LDS.64 R18, [UR4+0x40] ;  /* 0x00004004ff127984 */ /* 0x000ee20008000a00 */
[----:B0-----:R-:W-:Y:S01]  /*0ff0*/  FADD R17, R2, R12 ;  /* 0x0000000c02117221 */ /* 0x001fe20000000000 */
[----:B------:R-:W-:-:S03]  /*1000*/  FADD R0, R3, R13 ;  /* 0x0000000d03007221 */ /* 0x000fc60000000000 */
[----:B------:R-:W-:Y:S01]  /*1010*/  FADD R17, R17, R14 ;  /* 0x0000000e11117221 */ /* 0x000fe20000000000 */
[----:B------:R-:W-:-:S03]  /*1020*/  FADD R0, R0, R15 ;  /* 0x0000000f00007221 */ /* 0x000fc60000000000 */
[----:B-1----:R-:W-:Y:S01]  /*1030*/  FADD R17, R17, R8 ;  /* 0x0000000811117221 */ /* 0x002fe20000000000 */
[----:B------:R-:W-:-:S03]  /*1040*/  FADD R0, R0, R9 ;  /* 0x0000000900007221 */ /* 0x000fc60000000000 */
[----:B------:R-:W-:Y:S01]  /*1050*/  FADD R17, R17, R10 ;  /* 0x0000000a11117221 */ /* 0x000fe20000000000 */
[----:B------:R-:W-:-:S03]  /*1060*/  FADD R0, R0, R11 ;  /* 0x0000000b00007221 */ /* 0x000fc60000000000 */
[----:B--2---:R-:W-:Y:S01]  /*1070*/  FADD R17, R17, R4 ;  /* 0x0000000411117221 */ /* 0x004fe20000000000 */
[----:B------:R-:W-:-:S03]  /*1080*/  FADD R0, R0, R5 ;  /* 0x0000000500007221 */ /* 0x000fc60000000000 */
[----:B------:R-:W-:Y:S01]  /*1090*/  FADD R17, R17, R6 ;  /* 0x0000000611117221 */ /* 0x000fe20000000000 */
[----:B------:R-:W-:-:S03]  /*10a0*/  FADD R0, R0, R7 ;  /* 0x0000000700007221 */ /* 0x000fc60000000000 */
[----:B---3--:R-:W-:Y:S01]  /*10b0*/  FADD R2, R17, R18 ;  /* 0x0000001211027221 */ /* 0x008fe20000000000 */
[----:B------:R-:W-:Y:S01]  /*10c0*/  FADD R3, R0, R19 ;  /* 0x0000001300037221 */ /* 0x000fe20000000000 */
[----:B------:R-:W-:Y:S06]  /*10d0*/  BRA `(.L_x_16) ;  /* 0x0000001800707947 */ /* 0x000fec0003800000 */
.L_x_15:
[----:B------:R-:W1:Y:S01]  /*10e0*/  S2R R6, SR_LANEID ;  /* 0x0000000000067919 */ /* 0x000e620000000000 */
[----:B------:R-:W-:-:S04]  /*10f0*/  LOP3.LUT R0, R9, 0x3e0, RZ, 0xc0, !PT ;  /* 0x000003e009007812 */ /* 0x000fc800078ec0ff */
[----:B0-----:R-:W-:Y:S02]  /*1100*/  IADD3 R3, PT, PT, R0, 0x20, RZ ;  /* 0x0000002000037810 */ /* 0x001fe40007ffe0ff */
[----:B------:R-:W-:Y:S02]  /*1110*/  LOP3.LUT R5, RZ, R0, RZ, 0x33, !PT ;  /* 0x00000000ff057212 */ /* 0x000fe400078e33ff */
[-C--:B------:R-:W-:Y:S02]  /*1120*/  ISETP.GT.AND P0, PT, R3, R10.reuse, PT ;  /* 0x0000000a0300720c */ /* 0x080fe40003f04270 */
[----:B------:R-:W-:-:S04]  /*1130*/  IADD3 R5, PT, PT, R5, R10, RZ ;  /* 0x0000000a05057210 */ /* 0x000fc80007ffe0ff */
[----:B------:R-:W-:-:S05]  /*1140*/  SEL R5, R5, 0x1f, P0 ;  /* 0x0000001f05057807 */ /* 0x000fca0000000000 */
[----:B------:R-:W0:Y:S04]  /*1150*/  SHFL.DOWN PT, R0, R7, 0x1, R5 ;  /* 0x0820000007007989 */ /* 0x000e2800000e0005 */
[----:B------:R-:W2:Y:S01]  /*1160*/  SHFL.DOWN PT, R2, R25, 0x1, R5 ;  /* 0x0820000019027989 */ /* 0x000ea200000e0005 */
[C---:B-1----:R-:W-:Y:S02]  /*1170*/  ISETP.GE.AND P0, PT, R6.reuse, R5, PT ;  /* 0x000000050600720c */ /* 0x042fe40003f06270 */
[C---:B------:R-:W-:Y:S02]  /*1180*/  IADD3 R4, PT, PT, R6.reuse, 0x2, RZ ;  /* 0x0000000206047810 */ /* 0x040fe40007ffe0ff */
[----:B------:R-:W-:-:S09]  /*1190*/  ISETP.NE.AND P1, PT, R6, RZ, PT ;  /* 0x000000ff0600720c */ /* 0x000fd20003f25270 */
[----:B0-----:R-:W-:Y:S01]  /*11a0*/  @!P0 FADD R7, R0, R7 ;  /* 0x0000000700078221 */ /* 0x001fe20000000000 */
[----:B--2---:R-:W-:Y:S01]  /*11b0*/  @!P0 FADD R25, R2, R25 ;  /* 0x0000001902198221 */ /* 0x004fe20000000000 */
[----:B------:R-:W-:-:S03]  /*11c0*/  ISETP.GT.AND P0, PT, R4, R5, PT ;  /* 0x000000050400720c */ /* 0x000fc60003f04270 */
[----:B------:R-:W0:Y:S01]  /*11d0*/  SHFL.DOWN PT, R0, R7, 0x2, R5 ;  /* 0x0840000007007989 */ /* 0x000e2200000e0005 */
[----:B------:R-:W-:Y:S02]  /*11e0*/  IADD3 R4, PT, PT, R6, 0x4, RZ ;  /* 0x0000000406047810 */ /* 0x000fe40007ffe0ff */
[----:B------:R-:W-:Y:S01]  /*11f0*/  @!P1 SHF.R.U32.HI R3, RZ, 0x2, R9 ;  /* 0x00000002ff039819 */ /* 0x000fe20000011609 */
[----:B------:R-:W1:Y:S03]  /*1200*/  SHFL.DOWN PT, R2, R25, 0x2, R5 ;  /* 0x0840000019027989 */ /* 0x000e6600000e0005 */
[----:B------:R-:W-:Y:S01]  /*1210*/  @!P1 LOP3.LUT R3, R3, 0xf8, RZ, 0xc0, !PT ;  /* 0x000000f803039812 */ /* 0x000fe200078ec0ff */
[----:B------:R-:W2:Y:S02]  /*1220*/  @!P1 S2R R11, SR_CgaCtaId ;  /* 0x00000000000b9919 */ /* 0x000ea40000008800 */
[----:B0-----:R-:W-:Y:S01]  /*1230*/  @!P0 FADD R7, R7, R0 ;  /* 0x0000000007078221 */ /* 0x001fe20000000000 */
[----:B-1----:R-:W-:-:S04]  /*1240*/  @!P0 FADD R25, R25, R2 ;  /* 0x0000000219198221 */ /* 0x002fc80000000000 */
[----:B------:R-:W0:Y:S01]  /*1250*/  SHFL.DOWN PT, R0, R7, 0x4, R5 ;  /* 0x0880000007007989 */ /* 0x000e2200000e0005 */
[----:B------:R-:W-:Y:S02]  /*1260*/  ISETP.GT.AND P0, PT, R4, R5, PT ;  /* 0x000000050400720c */ /* 0x000fe40003f04270 */
[----:B------:R-:W-:Y:S01]  /*1270*/  IADD3 R4, PT, PT, R6, 0x8, RZ ;  /* 0x0000000806047810 */ /* 0x000fe20007ffe0ff */
[----:B------:R-:W1:Y:S10]  /*1280*/  SHFL.DOWN PT, R2, R25, 0x4, R5 ;  /* 0x0880000019027989 */ /* 0x000e7400000e0005 */
        /* <DEDUP_REMOVED lines=10> */
[----:B------:R-:W-:Y:S01]  /*1330*/  @!P1 MOV R4, 0x400 ;  /* 0x0000040000049802 */ /* 0x000fe20000000f00 */
[----:B------:R-:W1:Y:S03]  /*1340*/  SHFL.DOWN PT, R2, R25, 0x10, R5 ;  /* 0x0a00000019027989 */ /* 0x000e6600000e0005 */
[----:B--2---:R-:W-:-:S04]  /*1350*/  @!P1 LEA R4, R11, R4, 0x18 ;  /* 0x000000040b049211 */ /* 0x004fc800078ec0ff */
[----:B------:R-:W-:-:S03]  /*1360*/  @!P1 IADD3 R4, PT, PT, R3, R4, RZ ;  /* 0x0000000403049210 */ /* 0x000fc60007ffe0ff */
[----:B0-----:R-:W-:Y:S01]  /*1370*/  @!P0 FADD R7, R7, R0 ;  /* 0x0000000007078221 */ /* 0x001fe20000000000 */
[----:B-1----:R-:W-:Y:S01]  /*1380*/  @!P0 FADD R25, R25, R2 ;  /* 0x0000000219198221 */ /* 0x002fe20000000000 */
[----:B------:R-:W-:-:S03]  /*1390*/  ISETP.NE.AND P0, PT, R9, RZ, PT ;  /* 0x000000ff0900720c */ /* 0x000fc60003f05270 */
[----:B------:R-:W-:Y:S02]  /*13a0*/  MOV R2, R7 ;  /* 0x0000000700027202 */ /* 0x000fe40000000f00 */
[----:B------:R-:W-:-:S05]  /*13b0*/  MOV R3, R25 ;  /* 0x0000001900037202 */ /* 0x000fca0000000f00 */
[----:B------:R1:W-:Y:S01]  /*13c0*/  @!P1 STS.64 [R4+0x8], R2 ;  /* 0x0000080204009388 */ /* 0x0003e20000000a00 */
[----:B------:R-:W-:Y:S06]  /*13d0*/  BAR.SYNC.DEFER_BLOCKING 0x0 ;  /* 0x0000000000007b1d */ /* 0x000fec0000010000 */
[----:B------:R-:W-:Y:S05]  /*13e0*/  @P0 BRA `(.L_x_16) ;  /* 0x0000001400ac0947 */ /* 0x000fea0003800000 */
[----:B------:R-:W0:Y:S01]  /*13f0*/  S2UR UR5, SR_CgaCtaId ;  /* 0x00000000000579c3 */ /* 0x000e220000008800 */
[----:B------:R-:W-:Y:S01]  /*1400*/  UMOV UR4, 0x400 ;  /* 0x0000040000047882 */ /* 0x000fe20000000000 */
[C---:B------:R-:W-:Y:S02]  /*1410*/  ISETP.GT.AND P2, PT, R10.reuse, 0x20, PT ;  /* 0x000000200a00780c */ /* 0x040fe40003f44270 */
[C---:B------:R-:W-:Y:S02]  /*1420*/  ISETP.GT.AND P4, PT, R10.reuse, 0x40, PT ;  /* 0x000000400a00780c */ /* 0x040fe40003f84270 */
[C---:B------:R-:W-:Y:S02]  /*1430*/  ISETP.GT.AND P3, PT, R10.reuse, 0x60, PT ;  /* 0x000000600a00780c */ /* 0x040fe40003f64270 */
[----:B------:R-:W-:Y:S01]  /*1440*/  ISETP.GT.AND P1, PT, R10, 0x80, PT ;  /* 0x000000800a00780c */ /* 0x000fe20003f24270 */
[----:B0-----:R-:W-:-:S09]  /*1450*/  ULEA UR4, UR5, UR4, 0x18 ;  /* 0x0000000405047291 */ /* 0x001fd2000f8ec0ff */
[----:B-1----:R-:W0:Y:S04]  /*1460*/  LDS.128 R4, [UR4+0x10] ;  /* 0x00001004ff047984 */ /* 0x002e280008000c00 */
[----:B------:R-:W1:Y:S04]  /*1470*/  LDS.128 R12, [UR4+0x20] ;  /* 0x00002004ff0c7984 */ /* 0x000e680008000c00 */
[----:B------:R-:W2:Y:S04]  /*1480*/  LDS.128 R16, [UR4+0x30] ;  /* 0x00003004ff107984 */ /* 0x000ea80008000c00 */
[----:B------:R-:W3:Y:S01]  /*1490*/  LDS.64 R8, [UR4+0x40] ;  /* 0x00004004ff087984 */ /* 0x000ee20008000a00 */
[----:B0-----:R-:W-:Y:S01]  /*14a0*/  @P2 FADD R2, R2, R4 ;  /* 0x0000000402022221 */ /* 0x001fe20000000000 */
[----:B------:R-:W-:Y:S01]  /*14b0*/  @P2 FADD R3, R3, R5 ;  /* 0x0000000503032221 */ /* 0x000fe20000000000 */
[----:B------:R-:W-:-:S02]  /*14c0*/  ISETP.GT.AND P2, PT, R10, 0xa0, PT ;  /* 0x000000a00a00780c */ /* 0x000fc40003f44270 */
[----:B------:R-:W-:Y:S01]  /*14d0*/  @P4 FADD R2, R2, R6 ;  /* 0x0000000602024221 */ /* 0x000fe20000000000 */
[----:B------:R-:W-:Y:S01]  /*14e0*/  @P4 FADD R3, R3, R7 ;  /* 0x0000000703034221 */ /* 0x000fe20000000000 */
[----:B------:R-:W-:Y:S02]  /*14f0*/  ISETP.GT.AND P4, PT, R10, 0xc0, PT ;  /* 0x000000c00a00780c */ /* 0x000fe40003f84270 */
[----:B-1----:R-:W-:Y:S01]  /*1500*/  @P3 FADD R2, R2, R12 ;  /* 0x0000000c02023221 */ /* 0x002fe20000000000 */
[----:B------:R-:W-:Y:S01]  /*1510*/  @P3 FADD R3, R3, R13 ;  /* 0x0000000d03033221 */ /* 0x000fe20000000000 */
[----:B------:R-:W-:Y:S02]  /*1520*/  ISETP.GT.AND P3, PT, R10, 0xe0, PT ;  /* 0x000000e00a00780c */ /* 0x000fe40003f64270 */
[----:B------:R-:W-:Y:S01]  /*1530*/  @P1 FADD R2, R2, R14 ;  /* 0x0000000e02021221 */ /* 0x000fe20000000000 */
[----:B------:R-:W-:-:S03]  /*1540*/  @P1 FADD R3, R3, R15 ;  /* 0x0000000f03031221 */ /* 0x000fc60000000000 */
[----:B--2---:R-:W-:Y:S01]  /*1550*/  @P2 FADD R2, R2, R16 ;  /* 0x0000001002022221 */ /* 0x004fe20000000000 */
[----:B------:R-:W-:-:S03]  /*1560*/  @P2 FADD R3, R3, R17 ;  /* 0x0000001103032221 */ /* 0x000fc60000000000 */
[----:B------:R-:W-:Y:S01]  /*1570*/  @P4 FADD R2, R2, R18 ;  /* 0x0000001202024221 */ /* 0x000fe20000000000 */
[----:B------:R-:W-:-:S03]  /*1580*/  @P4 FADD R3, R3, R19 ;  /* 0x0000001303034221 */ /* 0x000fc60000000000 */
[----:B---3--:R-:W-:Y:S01]  /*1590*/  @P3 FADD R2, R2, R8 ;  /* 0x0000000802023221 */ /* 0x008fe20000000000 */
[----:B------:R-:W-:Y:S01]  /*15a0*/  @P3 FADD R3, R3, R9 ;  /* 0x0000000903033221 */ /* 0x000fe20000000000 */
[----:B------:R-:W-:Y:S06]  /*15b0*/  BRA `(.L_x_16) ;  /* 0x0000001400387947 */ /* 0x000fec0003800000 */
.L_x_2:
[----:B------:R-:W0:Y:S01]  /*15c0*/  S2R R0, SR_TID.X ;  /* 0x0000000000007919 */ /* 0x000e220000002100 */
[----:B------:R-:W0:Y:S02]  /*15d0*/  LDC.64 R2, c[0x0][0x380] ;  /* 0x0000e000ff027b82 */ /* 0x000e240000000a00 */
[----:B0-----:R-:W-:-:S05]  /*15e0*/  IMAD.WIDE.U32 R2, R0, 0x8, R2 ;  /* 0x0000000800027825 */ /* 0x001fca00078e0002 */
[----:B------:R-:W2:Y:S04]  /*15f0*/  LDG.E.CONSTANT R19, desc[UR6][R2.64] ;  /* 0x0000000602137981 */ /* 0x000ea8000c1e9900 */
[----:B------:R-:W2:Y:S04]  /*1600*/  LDG.E.CONSTANT R4, desc[UR6][R2.64+0x800] ;  /* 0x0008000602047981 */ /* 0x000ea8000c1e9900 */
[----:B------:R-:W3:Y:S04]  /*1610*/  LDG.E.CONSTANT R20, desc[UR6][R2.64+0x4] ;  /* 0x0000040602147981 */ /* 0x000ee8000c1e9900 */
[----:B------:R-:W3:Y:S04]  /*1620*/  LDG.E.CONSTANT R5, desc[UR6][R2.64+0x804] ;  /* 0x0008040602057981 */ /* 0x000ee8000c1e9900 */
[----:B------:R-:W4:Y:S04]  /*1630*/  LDG.E.CONSTANT R6, desc[UR6][R2.64+0x1000] ;  /* 0x0010000602067981 */ /* 0x000f28000c1e9900 */
[----:B------:R-:W5:Y:S04]  /*1640*/  LDG.E.CONSTANT R7, desc[UR6][R2.64+0x1004] ;  /* 0x0010040602077981 */ /* 0x000f68000c1e9900 */
        /* <DEDUP_REMOVED lines=9> */
[----:B------:R-:W5:Y:S01]  /*16e0*/  LDG.E.CONSTANT R18, desc[UR6][R2.64+0x3804] ;  /* 0x0038040602127981 */ /* 0x000f62000c1e9900 */
[----:B------:R-:W-:Y:S01]  /*16f0*/  ISETP.GE.U32.AND P0, PT, R10, 0x1000, PT ;  /* 0x000010000a00780c */ /* 0x000fe20003f06070 */
[----:B--2---:R-:W-:Y:S01]  /*1700*/  FADD R19, R19, R4 ;  /* 0x0000000413137221 */ /* 0x004fe20000000000 */
[----:B---3--:R-:W-:-:S03]  /*1710*/  FADD R4, R20, R5 ;  /* 0x0000000514047221 */ /* 0x008fc60000000000 */
[----:B----4-:R-:W-:Y:S01]  /*1720*/  FADD R19, R6, R19 ;  /* 0x0000001306137221 */ /* 0x010fe20000000000 */
[----:B-----5:R-:W-:-:S03]  /*1730*/  FADD R4, R7, R4 ;  /* 0x0000000407047221 */ /* 0x020fc60000000000 */
[----:B------:R-:W-:Y:S01]  /*1740*/  FADD R8, R8, R19 ;  /* 0x0000001308087221 */ /* 0x000fe20000000000 */
[----:B------:R-:W-:-:S03]  /*1750*/  FADD R9, R9, R4 ;  /* 0x0000000409097221 */ /* 0x000fc60000000000 */
[----:B------:R-:W-:Y:S01]  /*1760*/  FADD R8, R11, R8 ;  /* 0x000000080b087221 */ /* 0x000fe20000000000 */
[----:B------:R-:W-:-:S03]  /*1770*/  FADD R9, R12, R9 ;  /* 0x000000090c097221 */ /* 0x000fc60000000000 */
[----:B------:R-:W-:Y:S01]  /*1780*/  FADD R8, R13, R8 ;  /* 0x000000080d087221 */ /* 0x000fe20000000000 */
[----:B------:R-:W-:Y:S02]  /*1790*/  HFMA2 R13, -RZ, RZ, 0, 0.0001220703125 ;  /* 0x00000800ff0d7431 */ /* 0x000fe400000001ff */
[----:B------:R-:W-:Y:S01]  /*17a0*/  FADD R9, R14, R9 ;  /* 0x000000090e097221 */ /* 0x000fe20000000000 */
[----:B------:R-:W-:-:S03]  /*17b0*/  FADD R8, R15, R8 ;  /* 0x000000080f087221 */ /* 0x000fc60000000000 */
[----:B------:R-:W-:Y:S01]  /*17c0*/  FADD R9, R16, R9 ;  /* 0x0000000910097221 */ /* 0x000fe20000000000 */
[----:B------:R-:W-:-:S03]  /*17d0*/  FADD R8, R17, R8 ;  /* 0x0000000811087221 */ /* 0x000fc60000000000 */
[----:B------:R-:W-:Y:S01]  /*17e0*/  FADD R9, R18, R9 ;  /* 0x0000000912097221 */ /* 0x000fe20000000000 */
[----:B------:R-:W-:Y:S06]  /*17f0*/  @!P0 BRA `(.L_x_17) ;  /* 0x0000000000ac8947 */ /* 0x000fec0003800000 */
[----:B------:R-:W0:Y:S01]  /*1800*/  LDC R26, c[0x0][0x390] ;  /* 0x0000e400ff1a7b82 */ /* 0x000e220000000800 */
[----:B------:R-:W-:Y:S02]  /*1810*/  IADD3 R6, PT, PT, R10, -0x800, RZ ;  /* 0xfffff8000a067810 */ /* 0x000fe40007ffe0ff */
[----:B------:R-:W-:-:S07]  /*1820*/  MOV R13, 0x800 ;  /* 0x00000800000d7802 */ /* 0x000fce0000000f00 */
.L_x_19:
[----:B------:R-:W-:-:S05]  /*1830*/  IMAD.WIDE R4, R13, 0x8, R2 ;  /* 0x000000080d047825 */ /* 0x000fca00078e0202 */
[----:B------:R-:W2:Y:S04]  /*1840*/  LDG.E.CONSTANT R7, desc[UR6][R4.64] ;  /* 0x0000000604077981 */ /* 0x000ea8000c1e9900 */
        /* <DEDUP_REMOVED lines=14> */
[----:B------:R1:W5:Y:S01]  /*1930*/  LDG.E.CONSTANT R25, desc[UR6][R4.64+0x3804] ;  /* 0x0038040604197981 */ /* 0x000362000c1e9900 */
[----:B--2---:R-:W-:Y:S01]  /*1940*/  FADD R8, R7, R8 ;  /* 0x0000000807087221 */ /* 0x004fe20000000000 */
[----:B---3--:R-:W-:Y:S01]  /*1950*/  FADD R9, R10, R9 ;  /* 0x000000090a097221 */ /* 0x008fe20000000000 */
[----:B0-----:R-:W-:-:S02]  /*1960*/  MOV R10, R26 ;  /* 0x0000001a000a7202 */ /* 0x001fc40000000f00 */
[----:B----4-:R-:W-:Y:S02]  /*1970*/  FADD R11, R11, R8 ;  /* 0x000000080b0b7221 */ /* 0x010fe40000000000 */
[----:B-1----:R-:W-:Y:S01]  /*1980*/  IADD3 R4, PT, PT, -R13, R10, RZ ;  /* 0x0000000a0d047210 */ /* 0x002fe20007ffe1ff */
[----:B-----5:R-:W-:-:S03]  /*1990*/  FADD R12, R12, R9 ;  /* 0x000000090c0c7221 */ /* 0x020fc60000000000 */
[----:B------:R-:W-:Y:S01]  /*19a0*/  ISETP.GE.AND P0, PT, R4, 0x800, PT ;  /* 0x000008000400780c */ /* 0x000fe20003f06270 */
        /* <DEDUP_REMOVED lines=13> */
[----:B------:R-:W-:-:S04]  /*1a80*/  IADD3 R13, PT, PT, R13, 0x800, RZ ;  /* 0x000008000d0d7810 */ /* 0x000fc80007ffe0ff */
[----:B------:R-:W-:-:S13]  /*1a90*/  ISETP.GT.AND P0, PT, R13, R6, PT ;  /* 0x000000060d00720c */ /* 0x000fda0003f04270 */
[----:B------:R-:W-:Y:S05]  /*1aa0*/  @!P0 BRA `(.L_x_19) ;  /* 0xfffffffc00608947 */ /* 0x000fea000383ffff */
.L_x_17:
[----:B------:R-:W-:-:S13]  /*1ab0*/  ISETP.GE.AND P0, PT, R13, R10, PT ;  /* 0x0000000a0d00720c */ /* 0x000fda0003f06270 */
[----:B------:R-:W-:Y:S05]  /*1ac0*/  @P0 BRA `(.L_x_18) ;  /* 0x0000000800fc0947 */ /* 0x000fea0003800000 */
[----:B------:R-:W-:Y:S01]  /*1ad0*/  IADD3 R11, PT, PT, -R13, R10, RZ ;  /* 0x0000000a0d0b7210 */ /* 0x000fe20007ffe1ff */
[----:B------:R-:W-:Y:S03]  /*1ae0*/  BSSY.RECONVERGENT B1, `(.L_x_18) ;  /* 0x00000bd000017945 */ /* 0x000fe60003800200 */
[----:B------:R-:W-:-:S13]  /*1af0*/  ISETP.GE.AND P0, PT, R0, R11, PT ;  /* 0x0000000b0000720c */ /* 0x000fda0003f06270 */
[----:B------:R-:W-:Y:S05]  /*1b00*/  @P0 BRA `(.L_x_20) ;  /* 0x0000000800e80947 */ /* 0x000fea0003800000 */
[----:B------:R-:W-:Y:S01]  /*1b10*/  LOP3.LUT R2, RZ, R0, RZ, 0x33, !PT ;  /* 0x00000000ff027212 */ /* 0x000fe200078e33ff */
[----:B------:R-:W-:Y:S03]  /*1b20*/  BSSY.RECONVERGENT B2, `(.L_x_21) ;  /* 0x0000017000027945 */ /* 0x000fe60003800200 */
[----:B------:R-:W-:Y:S02]  /*1b30*/  IADD3 R2, PT, PT, -R13, R10, R2 ;  /* 0x0000000a0d027210 */ /* 0x000fe40007ffe102 */
[----:B------:R-:W-:Y:S02]  /*1b40*/  MOV R10, R0 ;  /* 0x00000000000a7202 */ /* 0x000fe40000000f00 */
[C---:B------:R-:W-:Y:S02]  /*1b50*/  LOP3.LUT R3, R2.reuse, 0x300, RZ, 0xc0, !PT ;  /* 0x0000030002037812 */ /* 0x040fe400078ec0ff */
[----:B------:R-:W-:-:S02]  /*1b60*/  ISETP.GE.U32.AND P1, PT, R2, 0x300, PT ;  /* 0x000003000200780c */ /* 0x000fc40003f26070 */
[----:B------:R-:W-:-:S13]  /*1b70*/  ISETP.NE.AND P0, PT, R3, 0x300, PT ;  /* 0x000003000300780c */ /* 0x000fda0003f05270 */
[----:B------:R-:W-:Y:S05]  /*1b80*/  @!P0 BRA `(.L_x_22) ;  /* 0x0000000000408947 */ /* 0x000fea0003800000 */
[----:B------:R-:W0:Y:S01]  /*1b90*/  LDC.64 R4, c[0x0][0x380] ;  /* 0x0000e000ff047b82 */ /* 0x000e220000000a00 */
[----:B------:R-:W-:Y:S02]  /*1ba0*/  LEA.HI R2, R2, 0x1, RZ, 0x18 ;  /* 0x0000000102027811 */ /* 0x000fe400078fc0ff */
[----:B------:R-:W-:Y:S02]  /*1bb0*/  IADD3 R7, PT, PT, R0, R13, RZ ;  /* 0x0000000d00077210 */ /* 0x000fe40007ffe0ff */
[----:B------:R-:W-:Y:S02]  /*1bc0*/  LOP3.LUT R2, R2, 0x3, RZ, 0xc0, !PT ;  /* 0x0000000302027812 */ /* 0x000fe400078ec0ff */
[----:B------:R-:W-:Y:S02]  /*1bd0*/  MOV R10, R0 ;  /* 0x00000000000a7202 */ /* 0x000fe40000000f00 */
[----:B------:R-:W-:-:S07]  /*1be0*/  IADD3 R6, PT, PT, -R2, RZ, RZ ;  /* 0x000000ff02067210 */ /* 0x000fce0007ffe1ff */
.L_x_23:
[----:B0-----:R-:W-:-:S05]  /*1bf0*/  IMAD.WIDE.U32 R2, R7, 0x8, R4 ;  /* 0x0000000807027825 */ /* 0x001fca00078e0004 */
[----:B------:R-:W2:Y:S04]  /*1c00*/  LDG.E.CONSTANT R15, desc[UR6][R2.64] ;  /* 0x00000006020f7981 */ /* 0x000ea8000c1e9900 */
[----:B------:R-:W3:Y:S01]  /*1c10*/  LDG.E.CONSTANT R12, desc[UR6][R2.64+0x4] ;  /* 0x00000406020c7981 */ /* 0x000ee2000c1e9900 */
[----:B------:R-:W-:Y:S02]  /*1c20*/  IADD3 R6, PT, PT, R6, 0x1, RZ ;  /* 0x0000000106067810 */ /* 0x000fe40007ffe0ff */
[----:B------:R-:W-:Y:S02]  /*1c30*/  IADD3 R10, PT, PT, R10, 0x100, RZ ;  /* 0x000001000a0a7810 */ /* 0x000fe40007ffe0ff */
[----:B------:R-:W-:Y:S02]  /*1c40*/  ISETP.NE.AND P0, PT, R6, RZ, PT ;  /* 0x000000ff0600720c */ /* 0x000fe40003f05270 */
[----:B------:R-:W-:Y:S01]  /*1c50*/  IADD3 R7, PT, PT, R7, 0x100, RZ ;  /* 0x0000010007077810 */ /* 0x000fe20007ffe0ff */
[----:B--2---:R-:W-:Y:S01]  /*1c60*/  FADD R8, R15, R8 ;  /* 0x000000080f087221 */ /* 0x004fe20000000000 */
[----:B---3--:R-:W-:-:S09]  /*1c70*/  FADD R9, R12, R9 ;  /* 0x000000090c097221 */ /* 0x008fd20000000000 */
[----:B------:R-:W-:Y:S05]  /*1c80*/  @P0 BRA `(.L_x_23) ;  /* 0xfffffffc00d80947 */ /* 0x000fea000383ffff */
.L_x_22:
[----:B------:R-:W-:Y:S05]  /*1c90*/  BSYNC.RECONVERGENT B2 ;  /* 0x0000000000027941 */ /* 0x000fea0003800200 */
.L_x_21:
[----:B------:R-:W-:Y:S05]  /*1ca0*/  @!P1 BRA `(.L_x_20) ;  /* 0x0000000800809947 */ /* 0x000fea0003800000 */
[----:B------:R-:W0:Y:S01]  /*1cb0*/  LDCU.64 UR4, c[0x0][0x380] ;  /* 0x00007000ff0477ac */ /* 0x000e220008000a00 */
[----:B------:R-:W-:Y:S01]  /*1cc0*/  IADD3 R5, PT, PT, R11, -R10, RZ ;  /* 0x8000000a0b057210 */ /* 0x000fe20007ffe0ff */
[----:B------:R-:W-:Y:S01]  /*1cd0*/  BSSY.RECONVERGENT B2, `(.L_x_24) ;  /* 0x000005b000027945 */ /* 0x000fe20003800200 */
[CC--:B------:R-:W-:Y:S02]  /*1ce0*/  IADD3 R3, P0, PT, R10.reuse, R13.reuse, RZ ;  /* 0x0000000d0a037210 */ /* 0x0c0fe40007f1e0ff */
[----:B------:R-:W-:Y:S02]  /*1cf0*/  ISETP.GT.AND P1, PT, R5, 0xc00, PT ;  /* 0x00000c000500780c */ /* 0x000fe40003f24270 */
[----:B------:R-:W-:Y:S02]  /*1d00*/  IADD3.X R4, PT, PT, RZ, RZ, RZ, P0, !PT ;  /* 0x000000ffff047210 */ /* 0x000fe400007fe4ff */
[----:B------:R-:W-:Y:S02]  /*1d10*/  IADD3 R13, PT, PT, R10, R13, RZ ;  /* 0x0000000d0a0d7210 */ /* 0x000fe40007ffe0ff */
[----:B0-----:R-:W-:-:S04]  /*1d20*/  LEA R2, P0, R3, UR4, 0x3 ;  /* 0x0000000403027c11 */ /* 0x001fc8000f8018ff */
[----:B------:R-:W-:Y:S02]  /*1d30*/  LEA.HI.X R3, R3, UR5, R4, 0x3, P0 ;  /* 0x0000000503037c11 */ /* 0x000fe400080f1c04 */
[----:B------:R-:W-:-:S04]  /*1d40*/  IADD3 R2, P0, PT, R2, 0x1804, RZ ;  /* 0x0000180402027810 */ /* 0x000fc80007f1e0ff */
[----:B------:R-:W-:Y:S02]  /*1d50*/  IADD3.X R3, PT, PT, RZ, R3, RZ, P0, !PT ;  /* 0x00000003ff037210 */ /* 0x000fe400007fe4ff */
[----:B------:R-:W-:Y:S01]  /*1d60*/  PLOP3.LUT P0, PT, PT, PT, PT, 0x80, 0x8 ;  /* 0x000000000008781c */ /* 0x000fe20003f0f070 */
[----:B------:R-:W-:-:S12]  /*1d70*/  @!P1 BRA `(.L_x_25) ;  /* 0x0000000400409947 */ /* 0x000fd80003800000 */
[----:B------:R-:W-:Y:S02]  /*1d80*/  PLOP3.LUT P0, PT, PT, PT, PT, 0x8, 0x80 ;  /* 0x000000000080781c */ /* 0x000fe40003f0e170 */
[----:B------:R-:W-:-:S11]  /*1d90*/  IADD3 R15, PT, PT, R11, -0xc00, RZ ;  /* 0xfffff4000b0f7810 */ /* 0x000fd60007ffe0ff */
.L_x_26:
[----:B------:R-:W0:Y:S01]  /*1da0*/  LDC.64 R4, c[0x0][0x380] ;  /* 0x0000e000ff047b82 */ /* 0x000e220000000a00 */
[----:B------:R-:W2:Y:S01]  /*1db0*/  LDG.E.CONSTANT R12, desc[UR6][R2.64+-0x1004] ;  /* 0xffeffc06020c7981 */ /* 0x000ea2000c1e9900 */
[----:B------:R-:W-:-:S03]  /*1dc0*/  IADD3 R33, PT, PT, R13, 0x400, RZ ;  /* 0x000004000d217810 */ /* 0x000fc60007ffe0ff */
[----:B------:R-:W3:Y:S04]  /*1dd0*/  LDG.E.CONSTANT R30, desc[UR6][R2.64+-0x1000] ;  /* 0xfff00006021e7981 */ /* 0x000ee8000c1e9900 */
[----:B------:R-:W4:Y:S04]  /*1de0*/  LDG.E.CONSTANT R29, desc[UR6][R2.64+-0x804] ;  /* 0xfff7fc06021d7981 */ /* 0x000f28000c1e9900 */
[----:B------:R-:W5:Y:S04]  /*1df0*/  LDG.E.CONSTANT R28, desc[UR6][R2.64+-0x800] ;  /* 0xfff80006021c7981 */ /* 0x000f68000c1e9900 */
[----:B------:R-:W5:Y:S04]  /*1e00*/  LDG.E.CONSTANT R27, desc[UR6][R2.64+-0x4] ;  /* 0xfffffc06021b7981 */ /* 0x000f68000c1e9900 */
[----:B------:R-:W5:Y:S01]  /*1e10*/  LDG.E.CONSTANT R26, desc[UR6][R2.64] ;  /* 0x00000006021a7981 */ /* 0x000f62000c1e9900 */
[----:B0-----:R-:W-:-:S03]  /*1e20*/  IMAD.WIDE.U32 R6, R13, 0x8, R4 ;  /* 0x000000080d067825 */ /* 0x001fc600078e0004 */
[----:B------:R-:W5:Y:S04]  /*1e30*/  LDG.E.CONSTANT R23, desc[UR6][R2.64+0xffc] ;  /* 0x000ffc0602177981 */ /* 0x000f68000c1e9900 */
[----:B------:R-:W2:Y:S04]  /*1e40*/  LDG.E.CONSTANT R17, desc[UR6][R6.64] ;  /* 0x0000000606117981 */ /* 0x000ea8000c1e9900 */
[----:B------:R0:W3:Y:S01]  /*1e50*/  LDG.E.CONSTANT R14, desc[UR6][R6.64+0x4] ;  /* 0x00000406060e7981 */ /* 0x0000e2000c1e9900 */
[----:B------:R-:W-:-:S03]  /*1e60*/  IMAD.WIDE.U32 R32, R33, 0x8, R4 ;  /* 0x0000000821207825 */ /* 0x000fc600078e0004 */
[----:B------:R-:W5:Y:S04]  /*1e70*/  LDG.E.CONSTANT R22, desc[UR6][R2.64+0x1000] ;  /* 0x0010000602167981 */ /* 0x000f68000c1e9900 */
[----:B------:R-:W5:Y:S04]  /*1e80*/  LDG.E.CONSTANT R25, desc[UR6][R32.64] ;  /* 0x0000000620197981 */ /* 0x000f68000c1e9900 */
[----:B------:R-:W5:Y:S01]  /*1e90*/  LDG.E.CONSTANT R24, desc[UR6][R32.64+0x4] ;  /* 0x0000040620187981 */ /* 0x000f62000c1e9900 */
[----:B0-----:R-:W-:-:S03]  /*1ea0*/  IADD3 R7, PT, PT, R13, 0x800, RZ ;  /* 0x000008000d077810 */ /* 0x001fc60007ffe0ff */
[----:B------:R-:W5:Y:S04]  /*1eb0*/  LDG.E.CONSTANT R21, desc[UR6][R2.64+0x17fc] ;  /* 0x0017fc0602157981 */ /* 0x000f68000c1e9900 */
[----:B------:R-:W5:Y:S01]  /*1ec0*/  LDG.E.CONSTANT R20, desc[UR6][R2.64+0x1800] ;  /* 0x0018000602147981 */ /* 0x000f62000c1e9900 */
[----:B------:R-:W-:-:S03]  /*1ed0*/  IMAD.WIDE.U32 R6, R7, 0x8, R4 ;  /* 0x0000000807067825 */ /* 0x000fc600078e0004 */
[----:B------:R-:W5:Y:S04]  /*1ee0*/  LDG.E.CONSTANT R19, desc[UR6][R2.64+0x1ffc] ;  /* 0x001ffc0602137981 */ /* 0x000f68000c1e9900 */
[----:B------:R-:W5:Y:S04]  /*1ef0*/  LDG.E.CONSTANT R18, desc[UR6][R2.64+0x2000] ;  /* 0x0020000602127981 */ /* 0x000f68000c1e9900 */
[----:B------:R-:W5:Y:S04]  /*1f00*/  LDG.E.CONSTANT R16, desc[UR6][R6.64] ;  /* 0x0000000606107981 */ /* 0x000f68000c1e9900 */
[----:B------:R-:W5:Y:S01]  /*1f10*/  LDG.E.CONSTANT R34, desc[UR6][R6.64+0x4] ;  /* 0x0000040606227981 */ /* 0x000f62000c1e9900 */
[----:B------:R-:W-:-:S03]  /*1f20*/  IADD3 R35, PT, PT, R13, 0xc00, RZ ;  /* 0x00000c000d237810 */ /* 0x000fc60007ffe0ff */
[----:B------:R-:W5:Y:S04]  /*1f30*/  LDG.E.CONSTANT R33, desc[UR6][R2.64+0x2ffc] ;  /* 0x002ffc0602217981 */ /* 0x000f68000c1e9900 */
[----:B------:R-:W5:Y:S01]  /*1f40*/  LDG.E.CONSTANT R32, desc[UR6][R2.64+0x3000] ;  /* 0x0030000602207981 */ /* 0x000f62000c1e9900 */
[----:B------:R-:W-:-:S03]  /*1f50*/  IMAD.WIDE.U32 R4, R35, 0x8, R4 ;  /* 0x0000000823047825 */ /* 0x000fc600078e0004 */
        /* <DEDUP_REMOVED lines=12> */
[----:B------:R-:W-:-:S04]  /*2020*/  IADD3 R10, PT, PT, R10, 0x1000, RZ ;  /* 0x000010000a0a7810 */ /* 0x000fc80007ffe0ff */
[----:B------:R-:W-:Y:S02]  /*2030*/  ISETP.GE.AND P1, PT, R10, R15, PT ;  /* 0x0000000f0a00720c */ /* 0x000fe40003f26270 */
[----:B0-----:R-:W-:Y:S02]  /*2040*/  IADD3 R2, P2, PT, R2, 0x8000, RZ ;  /* 0x0000800002027810 */ /* 0x001fe40007f5e0ff */
[----:B------:R-:W-:Y:S02]  /*2050*/  IADD3 R13, PT, PT, R13, 0x1000, RZ ;  /* 0x000010000d0d7810 */ /* 0x000fe40007ffe0ff */
[----:B------:R-:W-:Y:S01]  /*2060*/  IADD3.X R3, PT, PT, RZ, R3, RZ, P2, !PT ;  /* 0x00000003ff037210 */ /* 0x000fe200017fe4ff */
[----:B--2---:R-:W-:Y:S01]  /*2070*/  FADD R17, R17, R8 ;  /* 0x0000000811117221 */ /* 0x004fe20000000000 */
[----:B---3--:R-:W-:-:S03]  /*2080*/  FADD R9, R14, R9 ;  /* 0x000000090e097221 */ /* 0x008fc60000000000 */
[----:B------:R-:W-:Y:S01]  /*2090*/  FADD R12, R17, R12 ;  /* 0x0000000c110c7221 */ /* 0x000fe20000000000 */
[----:B------:R-:W-:-:S03]  /*20a0*/  FADD R9, R9, R30 ;  /* 0x0000001e09097221 */ /* 0x000fc60000000000 */
[----:B----4-:R-:W-:Y:S01]  /*20b0*/  FADD R12, R12, R29 ;  /* 0x0000001d0c0c7221 */ /* 0x010fe20000000000 */
[----:B-----5:R-:W-:-:S03]  /*20c0*/  FADD R9, R9, R28 ;  /* 0x0000001c09097221 */ /* 0x020fc60000000000 */
        /* <DEDUP_REMOVED lines=27> */
.L_x_25:
[----:B------:R-:W-:Y:S05]  /*2280*/  BSYNC.RECONVERGENT B2 ;  /* 0x0000000000027941 */ /* 0x000fea0003800200 */
.L_x_24:
[----:B------:R-:W-:Y:S01]  /*2290*/  IADD3 R4, PT, PT, R11, -R10, RZ ;  /* 0x8000000a0b047210 */ /* 0x000fe20007ffe0ff */
[----:B------:R-:W-:Y:S03]  /*22a0*/  BSSY.RECONVERGENT B2, `(.L_x_27) ;  /* 0x000002c000027945 */ /* 0x000fe60003800200 */
[----:B------:R-:W-:-:S13]  /*22b0*/  ISETP.GT.AND P1, PT, R4, 0x400, PT ;  /* 0x000004000400780c */ /* 0x000fda0003f24270 */
[----:B------:R-:W-:Y:S05]  /*22c0*/  @!P1 BRA `(.L_x_28) ;  /* 0x0000000000a49947 */ /* 0x000fea0003800000 */
        /* <DEDUP_REMOVED lines=11> */
[----:B------:R-:W3:Y:S01]  /*2380*/  LDG.E.CONSTANT R12, desc[UR6][R4.64+0x4] ;  /* 0x00000406040c7981 */ /* 0x000ee2000c1e9900 */
[----:B------:R-:W-:-:S03]  /*2390*/  IMAD.WIDE.U32 R6, R23, 0x8, R6 ;  /* 0x0000000817067825 */ /* 0x000fc600078e0006 */
[----:B------:R-:W5:Y:S04]  /*23a0*/  LDG.E.CONSTANT R23, desc[UR6][R2.64+-0x4] ;  /* 0xfffffc0602177981 */ /* 0x000f68000c1e9900 */
[----:B------:R-:W5:Y:S04]  /*23b0*/  LDG.E.CONSTANT R27, desc[UR6][R6.64] ;  /* 0x00000006061b7981 */ /* 0x000f68000c1e9900 */
[----:B------:R-:W5:Y:S04]  /*23c0*/  LDG.E.CONSTANT R29, desc[UR6][R6.64+0x4] ;  /* 0x00000406061d7981 */ /* 0x000f68000c1e9900 */
[----:B------:R-:W5:Y:S04]  /*23d0*/  LDG.E.CONSTANT R5, desc[UR6][R2.64+0xffc] ;  /* 0x000ffc0602057981 */ /* 0x000f68000c1e9900 */
[----:B------:R-:W5:Y:S04]  /*23e0*/  LDG.E.CONSTANT R4, desc[UR6][R2.64+0x17fc] ;  /* 0x0017fc0602047981 */ /* 0x000f68000c1e9900 */
[----:B------:R-:W5:Y:S04]  /*23f0*/  LDG.E.CONSTANT R35, desc[UR6][R2.64+0x1ffc] ;  /* 0x001ffc0602237981 */ /* 0x000f68000c1e9900 */
[----:B------:R0:W5:Y:S01]  /*2400*/  LDG.E.CONSTANT R37, desc[UR6][R2.64+0x2000] ;  /* 0x0020000602257981 */ /* 0x000162000c1e9900 */
[----:B------:R-:W-:-:S02]  /*2410*/  PLOP3.LUT P0, PT, PT, PT, PT, 0x8, 0x80 ;  /* 0x000000000080781c */ /* 0x000fc40003f0e170 */
[----:B------:R-:W-:Y:S02]  /*2420*/  IADD3 R10, PT, PT, R10, 0x800, RZ ;  /* 0x000008000a0a7810 */ /* 0x000fe40007ffe0ff */
[----:B------:R-:W-:Y:S02]  /*2430*/  IADD3 R13, PT, PT, R13, 0x800, RZ ;  /* 0x000008000d0d7810 */ /* 0x000fe40007ffe0ff */
[----:B0-----:R-:W-:-:S04]  /*2440*/  IADD3 R2, P1, PT, R2, 0x4000, RZ ;  /* 0x0000400002027810 */ /* 0x001fc80007f3e0ff */
        /* <DEDUP_REMOVED lines=17> */
.L_x_28:
[----:B------:R-:W-:Y:S05]  /*2560*/  BSYNC.RECONVERGENT B2 ;  /* 0x0000000000027941 */ /* 0x000fea0003800200 */
.L_x_27:
[----:B------:R-:W-:-:S13]  /*2570*/  ISETP.LT.OR P0, PT, R10, R11, P0 ;  /* 0x0000000b0a00720c */ /* 0x000fda0000701670 */
[----:B------:R-:W-:Y:S05]  /*2580*/  @!P0 BRA `(.L_x_20) ;  /* 0x0000000000488947 */ /* 0x000fea0003800000 */
[----:B------:R-:W0:Y:S01]  /*2590*/  LDC.64 R4, c[0x0][0x380] ;  /* 0x0000e000ff047b82 */ /* 0x000e220000000a00 */
[----:B------:R-:W2:Y:S04]  /*25a0*/  LDG.E.CONSTANT R10, desc[UR6][R2.64+-0x1004] ;  /* 0xffeffc06020a7981 */ /* 0x000ea8000c1e9900 */
[----:B------:R-:W3:Y:S04]  /*25b0*/  LDG.E.CONSTANT R11, desc[UR6][R2.64+-0x1000] ;  /* 0xfff00006020b7981 */ /* 0x000ee8000c1e9900 */
[----:B------:R-:W4:Y:S04]  /*25c0*/  LDG.E.CONSTANT R12, desc[UR6][R2.64+-0x804] ;  /* 0xfff7fc06020c7981 */ /* 0x000f28000c1e9900 */
[----:B------:R-:W5:Y:S04]  /*25d0*/  LDG.E.CONSTANT R14, desc[UR6][R2.64+-0x4] ;  /* 0xfffffc06020e7981 */ /* 0x000f68000c1e9900 */
[----:B------:R-:W5:Y:S01]  /*25e0*/  LDG.E.CONSTANT R15, desc[UR6][R2.64] ;  /* 0x00000006020f7981 */ /* 0x000f62000c1e9900 */
[----:B0-----:R-:W-:-:S03]  /*25f0*/  IMAD.WIDE.U32 R4, R13, 0x8, R4 ;  /* 0x000000080d047825 */ /* 0x001fc600078e0004 */
[----:B------:R-:W5:Y:S04]  /*2600*/  LDG.E.CONSTANT R13, desc[UR6][R2.64+-0x800] ;  /* 0xfff80006020d7981 */ /* 0x000f68000c1e9900 */
[----:B------:R-:W2:Y:S04]  /*2610*/  LDG.E.CONSTANT R7, desc[UR6][R4.64] ;  /* 0x0000000604077981 */ /* 0x000ea8000c1e9900 */
[----:B------:R-:W3:Y:S01]  /*2620*/  LDG.E.CONSTANT R6, desc[UR6][R4.64+0x4] ;  /* 0x0000040604067981 */ /* 0x000ee2000c1e9900 */
[----:B--2---:R-:W-:Y:S01]  /*2630*/  FADD R7, R8, R7 ;  /* 0x0000000708077221 */ /* 0x004fe20000000000 */
[----:B---3--:R-:W-:-:S03]  /*2640*/  FADD R6, R9, R6 ;  /* 0x0000000609067221 */ /* 0x008fc60000000000 */
[----:B------:R-:W-:Y:S01]  /*2650*/  FADD R7, R7, R10 ;  /* 0x0000000a07077221 */ /* 0x000fe20000000000 */
[----:B------:R-:W-:-:S03]  /*2660*/  FADD R6, R6, R11 ;  /* 0x0000000b06067221 */ /* 0x000fc60000000000 */
[----:B----4-:R-:W-:Y:S01]  /*2670*/  FADD R7, R7, R12 ;  /* 0x0000000c07077221 */ /* 0x010fe20000000000 */
[----:B-----5:R-:W-:-:S03]  /*2680*/  FADD R6, R6, R13 ;  /* 0x0000000d06067221 */ /* 0x020fc60000000000 */
[----:B------:R-:W-:Y:S01]  /*2690*/  FADD R8, R7, R14 ;  /* 0x0000000e07087221 */ /* 0x000fe20000000000 */
[----:B------:R-:W-:-:S07]  /*26a0*/  FADD R9, R6, R15 ;  /* 0x0000000f06097221 */ /* 0x000fce0000000000 */
.L_x_20:
[----:B------:R-:W-:Y:S05]  /*26b0*/  BSYNC.RECONVERGENT B1 ;  /* 0x0000000000017941 */ /* 0x000fea0003800200 */
.L_x_18:
[----:B------:R-:W0:Y:S01]  /*26c0*/  S2R R10, SR_LANEID ;  /* 0x00000000000a7919 */ /* 0x000e220000000000 */
[----:B------:R-:W-:Y:S02]  /*26d0*/  MOV R7, R8 ;  /* 0x0000000800077202 */ /* 0x000fe40000000f00 */
[----:B------:R-:W-:-:S03]  /*26e0*/  MOV R6, R9 ;  /* 0x0000000900067202 */ /* 0x000fc60000000f00 */
[----:B------:R-:W1:Y:S04]  /*26f0*/  SHFL.DOWN PT, R2, R7, 0x1, 0x1f ;  /* 0x08201f0007027f89 */ /* 0x000e6800000e0000 */
[----:B------:R-:W2:Y:S01]  /*2700*/  SHFL.DOWN PT, R3, R6, 0x1, 0x1f ;  /* 0x08201f0006037f89 */ /* 0x000ea200000e0000 */
[C---:B0-----:R-:W-:Y:S02]  /*2710*/  ISETP.GT.AND P0, PT, R10.reuse, 0x1e, PT ;  /* 0x0000001e0a00780c */ /* 0x041fe40003f04270 */
[----:B------:R-:W-:-:S11]  /*2720*/  ISETP.NE.AND P1, PT, R10, RZ, PT ;  /* 0x000000ff0a00720c */ /* 0x000fd60003f25270 */
[----:B-1----:R-:W-:Y:S01]  /*2730*/  @!P0 FADD R7, R2, R7 ;  /* 0x0000000702078221 */ /* 0x002fe20000000000 */
[----:B--2---:R-:W-:Y:S01]  /*2740*/  @!P0 FADD R6, R3, R6 ;  /* 0x0000000603068221 */ /* 0x004fe20000000000 */
[----:B------:R-:W-:Y:S01]  /*2750*/  ISETP.GT.AND P0, PT, R10, 0x1d, PT ;  /* 0x0000001d0a00780c */ /* 0x000fe20003f04270 */
[----:B------:R-:W0:Y:S01]  /*2760*/  @!P1 S2R R8, SR_CgaCtaId ;  /* 0x0000000000089919 */ /* 0x000e220000008800 */
[----:B------:R-:W-:Y:S02]  /*2770*/  @!P1 MOV R5, 0x400 ;  /* 0x0000040000059802 */ /* 0x000fe40000000f00 */
[----:B------:R-:W-:Y:S01]  /*2780*/  @!P1 SHF.R.U32.HI R4, RZ, 0x2, R0 ;  /* 0x00000002ff049819 */ /* 0x000fe20000011600 */
[----:B------:R-:W1:Y:S03]  /*2790*/  SHFL.DOWN PT, R2, R7, 0x2, 0x1f ;  /* 0x08401f0007027f89 */ /* 0x000e6600000e0000 */
[----:B------:R-:W-:Y:S01]  /*27a0*/  @!P1 LOP3.LUT R4, R4, 0xf8, RZ, 0xc0, !PT ;  /* 0x000000f804049812 */ /* 0x000fe200078ec0ff */
[----:B------:R-:W2:Y:S04]  /*27b0*/  SHFL.DOWN PT, R3, R6, 0x2, 0x1f ;  /* 0x08401f0006037f89 */ /* 0x000ea800000e0000 */
[----:B-1----:R-:W-:Y:S01]  /*27c0*/  @!P0 FADD R7, R7, R2 ;  /* 0x0000000207078221 */ /* 0x002fe20000000000 */
[----:B--2---:R-:W-:-:S04]  /*27d0*/  @!P0 FADD R6, R6, R3 ;  /* 0x0000000306068221 */ /* 0x004fc80000000000 */
[----:B------:R-:W1:Y:S01]  /*27e0*/  SHFL.DOWN PT, R2, R7, 0x4, 0x1f ;  /* 0x08801f0007027f89 */ /* 0x000e6200000e0000 */
[----:B------:R-:W-:Y:S02]  /*27f0*/  ISETP.GT.AND P0, PT, R10, 0x1b, PT ;  /* 0x0000001b0a00780c */ /* 0x000fe40003f04270 */
[----:B0-----:R-:W-:Y:S01]  /*2800*/  @!P1 LEA R5, R8, R5, 0x18 ;  /* 0x0000000508059211 */ /* 0x001fe200078ec0ff */
[----:B------:R-:W0:Y:S03]  /*2810*/  SHFL.DOWN PT, R3, R6, 0x4, 0x1f ;  /* 0x08801f0006037f89 */ /* 0x000e2600000e0000 */
[----:B------:R-:W-:-:S07]  /*2820*/  @!P1 IADD3 R8, PT, PT, R4, R5, RZ ;  /* 0x0000000504089210 */ /* 0x000fce0007ffe0ff */
[----:B-1----:R-:W-:Y:S01]  /*2830*/  @!P0 FADD R7, R7, R2 ;  /* 0x0000000207078221 */ /* 0x002fe20000000000 */
[----:B0-----:R-:W-:-:S04]  /*2840*/  @!P0 FADD R6, R6, R3 ;  /* 0x0000000306068221 */ /* 0x001fc80000000000 */
        /* <DEDUP_REMOVED lines=16> */
[----:B------:R-:W1:Y:S01]  /*2950*/  S2UR UR5, SR_CgaCtaId ;  /* 0x00000000000579c3 */ /* 0x000e620000008800 */
[----:B------:R-:W-:Y:S02]  /*2960*/  UMOV UR4, 0x400 ;  /* 0x0000040000047882 */ /* 0x000fe40000000000 */
[----:B-1----:R-:W-:-:S09]  /*2970*/  ULEA UR4, UR5, UR4, 0x18 ;  /* 0x0000000405047291 */ /* 0x002fd2000f8ec0ff */
[----:B------:R-:W1:Y:S04]  /*2980*/  LDS.128 R12, [UR4+0x10] ;  /* 0x00001004ff0c7984 */ /* 0x000e680008000c00 */
[----:B0-----:R-:W0:Y:S04]  /*2990*/  LDS.128 R8, [UR4+0x20] ;  /* 0x00002004ff087984 */ /* 0x001e280008000c00 */
[----:B------:R-:W2:Y:S04]  /*29a0*/  LDS.128 R4, [UR4+0x30] ;  /* 0x00003004ff047984 */ /* 0x000ea80008000c00 */
[----:B------:R-:W3:Y:S01]  /*29b0*/  LDS.64 R18, [UR4+0x40] ;  /* 0x00004004ff127984 */ /* 0x000ee20008000a00 */
[----:B-1----:R-:W-:Y:S01]  /*29c0*/  FADD R17, R2, R12 ;  /* 0x0000000c02117221 */ /* 0x002fe20000000000 */
[----:B------:R-:W-:-:S03]  /*29d0*/  FADD R0, R3, R13 ;  /* 0x0000000d03007221 */ /* 0x000fc60000000000 */
[----:B------:R-:W-:Y:S01]  /*29e0*/  FADD R17, R17, R14 ;  /* 0x0000000e11117221 */ /* 0x000fe20000000000 */
[----:B------:R-:W-:-:S03]  /*29f0*/  FADD R0, R0, R15 ;  /* 0x0000000f00007221 */ /* 0x000fc60000000000 */
[----:B0-----:R-:W-:Y:S01]  /*2a00*/  FADD R17, R17, R8 ;  /* 0x0000000811117221 */ /* 0x001fe20000000000 */
        /* <DEDUP_REMOVED lines=8> */
[----:B------:R-:W-:-:S07]  /*2a90*/  FADD R3, R0, R19 ;  /* 0x0000001300037221 */ /* 0x000fce0000000000 */
.L_x_16:
[----:B------:R-:W-:Y:S05]  /*2aa0*/  BSYNC.RECONVERGENT B0 ;  /* 0x0000000000007941 */ /* 0x000fea0003800200 */
.L_x_1:
[----:B------:R-:W-:Y:S05]  /*2ab0*/  @P0 EXIT ;  /* 0x000000000000094d */ /* 0x000fea0003800000 */
[----:B012---:R-:W0:Y:S01]  /*2ac0*/  LDC.64 R4, c[0x0][0x388] ;  /* 0x0000e200ff047b82 */ /* 0x007e220000000a00 */
[----:B------:R-:W1:Y:S02]  /*2ad0*/  LDCU.64 UR4, c[0x0][0x398] ;  /* 0x00007300ff0477ac */ /* 0x000e640008000a00 */
[----:B-1----:R-:W-:Y:S01]  /*2ae0*/  FADD R7, R2, UR4 ;  /* 0x0000000402077e21 */ /* 0x002fe20008000000 */
[----:B------:R-:W-:-:S04]  /*2af0*/  FADD R3, R3, UR5 ;  /* 0x0000000503037e21 */ /* 0x000fc80008000000 */
[----:B0-----:R-:W-:Y:S04]  /*2b00*/  STG.E desc[UR6][R4.64], R7 ;  /* 0x0000000704007986 */ /* 0x001fe8000c101906 */
[----:B------:R-:W-:Y:S01]  /*2b10*/  STG.E desc[UR6][R4.64+0x4], R3 ;  /* 0x0000040304007986 */ /* 0x000fe2000c101906 */
[----:B------:R-:W-:Y:S05]  /*2b20*/  EXIT ;  /* 0x000000000000794d */ /* 0x000fea0003800000 */
.L_x_29:
[----:B------:R-:W-:-:S00]  /*2b30*/  BRA `(.L_x_29) ;  /* 0xfffffffc00fc7947 */ /* 0x000fc0000383ffff */
[----:B------:R-:W-:-:S00]  /*2b40*/  NOP ;  /* 0x0000000000007918 */ /* 0x000fc00000000000 */
        /* <DEDUP_REMOVED lines=11> */
.L_x_168:


//--------------------- .text._ZN3cub18CUB_300001_SM_10006detail6reduce18DeviceReduceKernelINS2_10policy_hubIN18ActivationFunction12CustomTuple2EyNS5_15SumCustomTuple2EE10Policy1000EN6thrust24THRUST_300001_SM_1000_NS12zip_iteratorIN4cuda3std3__45tupleIJNSB_6detail15normal_iteratorINSB_10device_ptrIfEEEESL_SL_EEEEEyS7_S6_NS5_26TransformationCustomTuple2EEEvT0_PT3_T1_NS0_13GridEvenShareISS_EET2_T4_ --------------------------
	.section	.text._ZN3cub18CUB_300001_SM_10006detail6reduce18DeviceReduceKernelINS2_10policy_hubIN18ActivationFunction12CustomTuple2EyNS5_15SumCustomTuple2EE10Policy1000EN6thrust24THRUST_300001_SM_1000_NS12zip_iteratorIN4cuda3std3__45tupleIJNSB_6detail15normal_iteratorINSB_10device_ptrIfEEEESL_SL_EEEEEyS7_S6_NS5_26TransformationCustomTuple2EEEvT0_PT3_T1_NS0_13GridEvenShareISS_EET2_T4_,"ax",@progbits
	.align	128
        .global         _ZN3cub18CUB_300001_SM_10006detail6reduce18DeviceReduceKernelINS2_10policy_hubIN18ActivationFunction12CustomTuple2EyNS5_15SumCustomTuple2EE10Policy1000EN6thrust24THRUST_300001_SM_1000_NS12zip_iteratorIN4cuda3std3__45tupleIJNSB_6detail15normal_iteratorINSB_10device_ptrIfEEEESL_SL_EEEEEyS7_S6_NS5_26TransformationCustomTuple2EEEvT0_PT3_T1_NS0_13GridEvenShareISS_EET2_T4_
        .type           _ZN3cub18CUB_300001_SM_10006detail6reduce18DeviceReduceKernelINS2_10policy_hubIN18ActivationFunction12CustomTuple2EyNS5_15SumCustomTuple2EE10Policy1000EN6thrust24THRUST_300001_SM_1000_NS12zip_iteratorIN4cuda3std3__45tupleIJNSB_6detail15normal_iteratorINSB_10device_ptrIfEEEESL_SL_EEEEEyS7_S6_NS5_26TransformationCustomTuple2EEEvT0_PT3_T1_NS0_13GridEvenShareISS_EET2_T4_,@function
        .size           _ZN3cub18CUB_300001_SM_10006detail6reduce18DeviceReduceKernelINS2_10policy_hubIN18ActivationFunction12CustomTuple2EyNS5_15SumCustomTuple2EE10Policy1000EN6thrust24THRUST_300001_SM_1000_NS12zip_iteratorIN4cuda3std3__45tupleIJNSB_6detail15normal_iteratorINSB_10device_ptrIfEEEESL_SL_EEEEEyS7_S6_NS5_26TransformationCustomTuple2EEEvT0_PT3_T1_NS0_13GridEvenShareISS_EET2_T4_,(.L_x_169 - _ZN3cub18CUB_300001_SM_10006detail6reduce18DeviceReduceKernelINS2_10policy_hubIN18ActivationFunction12CustomTuple2EyNS5_15SumCustomTuple2EE10Policy1000EN6thrust24THRUST_300001_SM_1000_NS12zip_iteratorIN4cuda3std3__45tupleIJNSB_6detail15normal_iteratorINSB_10device_ptrIfEEEESL_SL_EEEEEyS7_S6_NS5_26TransformationCustomTuple2EEEvT0_PT3_T1_NS0_13GridEvenShareISS_EET2_T4_)
        .other          _ZN3cub18CUB_300001_SM_10006detail6reduce18DeviceReduceKernelINS2_10policy_hubIN18ActivationFunction12CustomTuple2EyNS5_15SumCustomTuple2EE10Policy1000EN6thrust24THRUST_300001_SM_1000_NS12zip_iteratorIN4cuda3std3__45tupleIJNSB_6detail15normal_iteratorINSB_10device_ptrIfEEEESL_SL_EEEEEyS7_S6_NS5_26TransformationCustomTuple2EEEvT0_PT3_T1_NS0_13GridEvenShareISS_EET2_T4_,@"STO_CUDA_ENTRY STV_DEFAULT"
_ZN3cub18CUB_300001_SM_10006detail6reduce18DeviceReduceKernelINS2_10policy_hubIN18ActivationFunction12CustomTuple2EyNS5_15SumCustomTuple2EE10Policy1000EN6thrust24THRUST_300001_SM_1000_NS12zip_iteratorIN4cuda3std3__45tupleIJNSB_6detail15normal_iteratorINSB_10device_ptrIfEEEESL_SL_EEEEEyS7_S6_NS5_26TransformationCustomTuple2EEEvT0_PT3_T1_NS0_13GridEvenShareISS_EET2_T4_:
.text._ZN3cub18CUB_300001_SM_10006detail6reduce18DeviceReduceKernelINS2_10policy_hubIN18ActivationFunction12CustomTuple2EyNS5_15SumCustomTuple2EE10Policy1000EN6thrust24THRUST_300001_SM_1000_NS12zip_iteratorIN4cuda3std3__45tupleIJNSB_6detail15normal_iteratorINSB_10device_ptrIfEEEESL_SL_EEEEEyS7_S6_NS5_26TransformationCustomTuple2EEEvT0_PT3_T1_NS0_13GridEvenShareISS_EET2_T4_:
[----:B------:R-:W-:Y:S08]  /*0000*/  LDC R1, c[0x0][0x37c] ;  /* 0x0000df00ff017b82 */ /* 0x000ff00000000800 */
[----:B------:R-:W0:Y:S01]  /*0010*/  S2UR UR18, SR_CTAID.X ;  /* 0x00000000001279c3 */ /* 0x000e220000002500 */
[----:B------:R-:W1:Y:S01]  /*0020*/  LDCU.64 UR6, c[0x0][0x3c8] ;  /* 0x00007900ff0677ac */ /* 0x000e620008000a00 */
[----:B------:R-:W-:Y:S01]  /*0030*/  BSSY.RECONVERGENT B0, `(.L_x_30) ;  /* 0x00002d7000007945 */ /* 0x000fe20003800200 */
[----:B------:R-:W2:Y:S01]  /*0040*/  LDCU.64 UR16, c[0x0][0x358] ;  /* 0x00006b00ff1077ac */ /* 0x000ea20008000a00 */
[----:B0-----:R-:W-:-:S04]  /*0050*/  USHF.L.U32 UR13, UR18, 0xb, URZ ;  /* 0x0000000b120d7899 */ /* 0x001fc800080006ff */
[----:B-1----:R-:W-:-:S04]  /*0060*/  UIADD3 UR5, UP0, UPT, -UR13, UR6, URZ ;  /* 0x000000060d057290 */ /* 0x002fc8000ff1e1ff */
[----:B------:R-:W-:Y:S02]  /*0070*/  UIADD3.X UR20, UPT, UPT, UR7, -0x1, URZ, UP0, !UPT ;  /* 0xffffffff07147890 */ /* 0x000fe400087fe4ff */
[----:B------:R-:W-:-:S04]  /*0080*/  UISETP.GT.U32.AND UP0, UPT, UR5, 0x7ff, UPT ;  /* 0x000007ff0500788c */ /* 0x000fc8000bf04070 */
[----:B------:R-:W-:-:S09]  /*0090*/  UISETP.GT.U32.AND.EX UP0, UPT, UR20, URZ, UPT, UP0 ;  /* 0x000000ff1400728c */ /* 0x000fd2000bf04100 */
[----:B--2---:R-:W-:Y:S05]  /*00a0*/  BRA.U UP0, `(.L_x_31) ;  /* 0x00000015004c7547 */ /* 0x004fea000b800000 */
[----:B------:R-:W0:Y:S01]  /*00b0*/  S2R R0, SR_TID.X ;  /* 0x0000000000007919 */ /* 0x000e220000002100 */
[----:B------:R-:W-:Y:S01]  /*00c0*/  UIADD3 UR7, UPT, UPT, -UR13, UR6, URZ ;  /* 0x000000060d077290 */ /* 0x000fe2000fffe1ff */
[----:B------:R-:W-:Y:S01]  /*00d0*/  BSSY.RECONVERGENT B1, `(.L_x_32) ;  /* 0x0000012000017945 */ /* 0x000fe20003800200 */
[----:B------:R-:W-:-:S04]  /*00e0*/  CS2R R12, SRZ ;  /* 0x00000000000c7805 */ /* 0x000fc8000001ff00 */
[----:B0-----:R-:W-:Y:S02]  /*00f0*/  ISETP.GE.AND P0, PT, R0, UR7, PT ;  /* 0x0000000700007c0c */ /* 0x001fe4000bf06270 */
[----:B------:R-:W-:-:S11]  /*0100*/  MOV R9, R0 ;  /* 0x0000000000097202 */ /* 0x000fd60000000f00 */
[----:B------:R-:W-:Y:S05]  /*0110*/  @P0 BRA `(.L_x_33) ;  /* 0x0000000000340947 */ /* 0x000fea0003800000 */
[----:B------:R-:W0:Y:S01]  /*0120*/  LDC.64 R2, c[0x0][0x380] ;  /* 0x0000e000ff027b82 */ /* 0x000e220000000a00 */
[----:B------:R-:W-:-:S07]  /*0130*/  IADD3 R9, PT, PT, R0, UR13, RZ ;  /* 0x0000000d00097c10 */ /* 0x000fce000fffe0ff */
[----:B------:R-:W1:Y:S08]  /*0140*/  LDC.64 R4, c[0x0][0x388] ;  /* 0x0000e200ff047b82 */ /* 0x000e700000000a00 */
[----:B------:R-:W2:Y:S01]  /*0150*/  LDC.64 R6, c[0x0][0x390] ;  /* 0x0000e400ff067b82 */ /* 0x000ea20000000a00 */
[----:B0-----:R-:W-:-:S06]  /*0160*/  IMAD.WIDE.U32 R2, R9, 0x4, R2 ;  /* 0x0000000409027825 */ /* 0x001fcc00078e0002 */
[----:B------:R-:W3:Y:S01]  /*0170*/  LDG.E R2, desc[UR16][R2.64] ;  /* 0x0000001002027981 */ /* 0x000ee2000c1e1900 */
[----:B-1----:R-:W-:-:S06]  /*0180*/  IMAD.WIDE.U32 R4, R9, 0x4, R4 ;  /* 0x0000000409047825 */ /* 0x002fcc00078e0004 */
[----:B------:R-:W3:Y:S01]  /*0190*/  LDG.E R5, desc[UR16][R4.64] ;  /* 0x0000001004057981 */ /* 0x000ee2000c1e1900 */
[----:B--2---:R-:W-:-:S06]  /*01a0*/  IMAD.WIDE.U32 R6, R9, 0x4, R6 ;  /* 0x0000000409067825 */ /* 0x004fcc00078e0006 */
[----:B------:R-:W2:Y:S01]  /*01b0*/  LDG.E R7, desc[UR16][R6.64] ;  /* 0x0000001006077981 */ /* 0x000ea2000c1e1900 */
[----:B------:R-:W-:Y:S02]  /*01c0*/  VIADD R9, R0, 0x100 ;  /* 0x0000010000097836 */ /* 0x000fe40000000000 */
[C---:B---3--:R-:W-:Y:S01]  /*01d0*/  FMUL R12, R2.reuse, R5 ;  /* 0x00000005020c7220 */ /* 0x048fe20000400000 */
[----:B--2---:R-:W-:-:S07]  /*01e0*/  FMUL R13, R2, R7 ;  /* 0x00000007020d7220 */ /* 0x004fce0000400000 */
.L_x_33:
[----:B------:R-:W-:Y:S05]  /*01f0*/  BSYNC.RECONVERGENT B1 ;  /* 0x0000000000017941 */ /* 0x000fea0003800200 */
.L_x_32:
[----:B------:R-:W-:Y:S01]  /*0200*/  ISETP.GE.AND P0, PT, R9, UR7, PT ;  /* 0x0000000709007c0c */ /* 0x000fe2000bf06270 */
[----:B------:R-:W-:-:S12]  /*0210*/  BSSY.RECONVERGENT B1, `(.L_x_34) ;  /* 0x00000a6000017945 */ /* 0x000fd80003800200 */
[----:B------:R-:W-:Y:S05]  /*0220*/  @P0 BRA `(.L_x_35) ;  /* 0x0000000800900947 */ /* 0x000fea0003800000 */
[----:B------:R-:W-:Y:S01]  /*0230*/  LOP3.LUT R10, RZ, R9, RZ, 0x33, !PT ;  /* 0x00000009ff0a7212 */ /* 0x000fe200078e33ff */
[----:B------:R-:W-:Y:S03]  /*0240*/  BSSY.RECONVERGENT B2, `(.L_x_36) ;  /* 0x000004c000027945 */ /* 0x000fe60003800200 */
[----:B------:R-:W-:-:S05]  /*0250*/  IADD3 R10, PT, PT, R10, UR6, RZ ;  /* 0x000000060a0a7c10 */ /* 0x000fca000fffe0ff */
[----:B------:R-:W-:-:S05]  /*0260*/  VIADD R2, R10, -UR13 ;  /* 0x8000000d0a027c36 */ /* 0x000fca0008000000 */
[C---:B------:R-:W-:Y:S02]  /*0270*/  ISETP.GE.U32.AND P1, PT, R2.reuse, 0x700, PT ;  /* 0x000007000200780c */ /* 0x040fe40003f26070 */
[----:B------:R-:W-:-:S04]  /*0280*/  LEA.HI R11, R2, 0x1, RZ, 0x18 ;  /* 0x00000001020b7811 */ /* 0x000fc800078fc0ff */
[----:B------:R-:W-:-:S04]  /*0290*/  LOP3.LUT R20, R11, 0x7, RZ, 0xc0, !PT ;  /* 0x000000070b147812 */ /* 0x000fc800078ec0ff */
[----:B------:R-:W-:-:S03]  /*02a0*/  ISETP.NE.AND P0, PT, R20, RZ, PT ;  /* 0x000000ff1400720c */ /* 0x000fc60003f05270 */
[----:B------:R-:W-:Y:S10]  /*02b0*/  @!P1 BRA `(.L_x_37) ;  /* 0x0000000400109947 */ /* 0x000ff40003800000 */
[----:B------:R-:W0:Y:S01]  /*02c0*/  LDCU.128 UR8, c[0x0][0x380] ;  /* 0x00007000ff0877ac */ /* 0x000e220008000c00 */
[----:B------:R-:W-:Y:S01]  /*02d0*/  IMAD.WIDE.U32 R2, R9, 0x4, RZ ;  /* 0x0000000409027825 */ /* 0x000fe200078e00ff */
[----:B------:R-:W-:Y:S01]  /*02e0*/  LOP3.LUT R8, R11, 0x1fffff8, RZ, 0xc0, !PT ;  /* 0x01fffff80b087812 */ /* 0x000fe200078ec0ff */
[----:B------:R-:W1:Y:S04]  /*02f0*/  LDCU.64 UR14, c[0x0][0x390] ;  /* 0x00007200ff0e77ac */ /* 0x000e680008000a00 */
[----:B------:R-:W-:Y:S01]  /*0300*/  IMAD.MOV R8, RZ, RZ, -R8 ;  /* 0x000000ffff087224 */ /* 0x000fe200078e0a08 */
[----:B------:R-:W-:-:S06]  /*0310*/  UIMAD.WIDE.U32 UR4, UR18, 0x2000, URZ ;  /* 0x00002000120478a5 */ /* 0x000fcc000f8e00ff */
[----:B------:R-:W-:Y:S02]  /*0320*/  LOP3.LUT R6, R2, UR4, RZ, 0xfc, !PT ;  /* 0x0000000402067c12 */ /* 0x000fe4000f8efcff */
[----:B------:R-:W-:Y:S02]  /*0330*/  LOP3.LUT R7, R3, UR5, RZ, 0xfc, !PT ;  /* 0x0000000503077c12 */ /* 0x000fe4000f8efcff */
[----:B------:R-:W-:-:S04]  /*0340*/  IADD3 R6, P1, PT, R6, 0x1000, RZ ;  /* 0x0000100006067810 */ /* 0x000fc80007f3e0ff */
[C---:B0-----:R-:W-:Y:S02]  /*0350*/  IADD3 R15, P2, PT, R6.reuse, UR8, RZ ;  /* 0x00000008060f7c10 */ /* 0x041fe4000ff5e0ff */
[C---:B------:R-:W-:Y:S02]  /*0360*/  IADD3 R4, P3, PT, R6.reuse, UR10, RZ ;  /* 0x0000000a06047c10 */ /* 0x040fe4000ff7e0ff */
[----:B------:R-:W-:Y:S02]  /*0370*/  IADD3.X R7, PT, PT, RZ, R7, RZ, P1, !PT ;  /* 0x00000007ff077210 */ /* 0x000fe40000ffe4ff */
[----:B-1----:R-:W-:Y:S02]  /*0380*/  IADD3 R6, P1, PT, R6, UR14, RZ ;  /* 0x0000000e06067c10 */ /* 0x002fe4000ff3e0ff */
[C---:B------:R-:W-:Y:S02]  /*0390*/  IADD3.X R22, PT, PT, R7.reuse, UR9, RZ, P2, !PT ;  /* 0x0000000907167c10 */ /* 0x040fe400097fe4ff */
[----:B------:R-:W-:-:S02]  /*03a0*/  IADD3.X R5, PT, PT, R7, UR11, RZ, P3, !PT ;  /* 0x0000000b07057c10 */ /* 0x000fc40009ffe4ff */
[----:B------:R-:W-:-:S07]  /*03b0*/  IADD3.X R7, PT, PT, R7, UR15, RZ, P1, !PT ;  /* 0x0000000f07077c10 */ /* 0x000fce0008ffe4ff */
.L_x_38:
[----:B------:R-:W-:Y:S01]  /*03c0*/  MOV R2, R15 ;  /* 0x0000000f00027202 */ /* 0x000fe20000000f00 */
[----:B------:R-:W-:Y:S01]  /*03d0*/  IMAD.MOV.U32 R3, RZ, RZ, R22 ;  /* 0x000000ffff037224 */ /* 0x000fe200078e0016 */
[----:B------:R-:W2:Y:S04]  /*03e0*/  LDG.E R17, desc[UR16][R4.64+-0x1000] ;  /* 0xfff0001004117981 */ /* 0x000ea8000c1e1900 */
[----:B------:R-:W2:Y:S04]  /*03f0*/  LDG.E R15, desc[UR16][R2.64+-0x1000] ;  /* 0xfff00010020f7981 */ /* 0x000ea8000c1e1900 */
[----:B------:R-:W3:Y:S04]  /*0400*/  LDG.E R22, desc[UR16][R6.64+-0x1000] ;  /* 0xfff0001006167981 */ /* 0x000ee8000c1e1900 */
[----:B------:R-:W4:Y:S04]  /*0410*/  LDG.E R24, desc[UR16][R2.64+-0xc00] ;  /* 0xfff4001002187981 */ /* 0x000f28000c1e1900 */
[----:B------:R-:W4:Y:S04]  /*0420*/  LDG.E R25, desc[UR16][R4.64+-0xc00] ;  /* 0xfff4001004197981 */ /* 0x000f28000c1e1900 */
[----:B------:R-:W5:Y:S04]  /*0430*/  LDG.E R27, desc[UR16][R6.64+-0xc00] ;  /* 0xfff40010061b7981 */ /* 0x000f68000c1e1900 */
[----:B------:R-:W5:Y:S04]  /*0440*/  LDG.E R23, desc[UR16][R2.64+-0x800] ;  /* 0xfff8001002177981 */ /* 0x000f68000c1e1900 */
[----:B------:R-:W5:Y:S04]  /*0450*/  LDG.E R14, desc[UR16][R4.64+-0x800] ;  /* 0xfff80010040e7981 */ /* 0x000f68000c1e1900 */
[----:B------:R-:W5:Y:S04]  /*0460*/  LDG.E R16, desc[UR16][R6.64+-0x800] ;  /* 0xfff8001006107981 */ /* 0x000f68000c1e1900 */
[----:B------:R-:W5:Y:S04]  /*0470*/  LDG.E R18, desc[UR16][R2.64+-0x400] ;  /* 0xfffc001002127981 */ /* 0x000f68000c1e1900 */
[----:B------:R-:W5:Y:S04]  /*0480*/  LDG.E R21, desc[UR16][R6.64+-0x400] ;  /* 0xfffc001006157981 */ /* 0x000f68000c1e1900 */
[----:B------:R-:W5:Y:S01]  /*0490*/  LDG.E R19, desc[UR16][R4.64+-0x400] ;  /* 0xfffc001004137981 */ /* 0x000f62000c1e1900 */
[----:B--2---:R-:W-:-:S03]  /*04a0*/  FFMA R17, R15, R17, R12 ;  /* 0x000000110f117223 */ /* 0x004fc6000000000c */
[----:B------:R-:W2:Y:S01]  /*04b0*/  LDG.E R12, desc[UR16][R2.64] ;  /* 0x00000010020c7981 */ /* 0x000ea2000c1e1900 */
[----:B---3--:R-:W-:-:S03]  /*04c0*/  FFMA R22, R15, R22, R13 ;  /* 0x000000160f167223 */ /* 0x008fc6000000000d */
[----:B------:R-:W2:Y:S04]  /*04d0*/  LDG.E R15, desc[UR16][R4.64] ;  /* 0x00000010040f7981 */ /* 0x000ea8000c1e1900 */
[----:B------:R-:W3:Y:S01]  /*04e0*/  LDG.E R13, desc[UR16][R6.64] ;  /* 0x00000010060d7981 */ /* 0x000ee2000c1e1900 */
[----:B----4-:R-:W-:-:S03]  /*04f0*/  FFMA R26, R24, R25, R17 ;  /* 0x00000019181a7223 */ /* 0x010fc60000000011 */
[----:B------:R-:W4:Y:S01]  /*0500*/  LDG.E R17, desc[UR16][R4.64+0x400] ;  /* 0x0004001004117981 */ /* 0x000f22000c1e1900 */
[----:B-----5:R-:W-:-:S03]  /*0510*/  FFMA R27, R24, R27, R22 ;  /* 0x0000001b181b7223 */ /* 0x020fc60000000016 */
[----:B------:R-:W5:Y:S01]  /*0520*/  LDG.E R25, desc[UR16][R4.64+0x800] ;  /* 0x0008001004197981 */ /* 0x000f62000c1e1900 */
[----:B------:R-:W-:-:S03]  /*0530*/  FFMA R29, R23, R14, R26 ;  /* 0x0000000e171d7223 */ /* 0x000fc6000000001a */
[----:B------:R-:W4:Y:S01]  /*0540*/  LDG.E R14, desc[UR16][R2.64+0x400] ;  /* 0x00040010020e7981 */ /* 0x000f22000c1e1900 */
[----:B------:R-:W-:-:S03]  /*0550*/  FFMA R22, R23, R16, R27 ;  /* 0x0000001017167223 */ /* 0x000fc6000000001b */
[----:B------:R-:W5:Y:S04]  /*0560*/  LDG.E R23, desc[UR16][R6.64+0x400] ;  /* 0x0004001006177981 */ /* 0x000f68000c1e1900 */
[----:B------:R-:W5:Y:S01]  /*0570*/  LDG.E R16, desc[UR16][R2.64+0x800] ;  /* 0x0008001002107981 */ /* 0x000f62000c1e1900 */
[----:B------:R-:W-:-:S03]  /*0580*/  FFMA R22, R18, R21, R22 ;  /* 0x0000001512167223 */ /* 0x000fc60000000016 */
[----:B------:R-:W5:Y:S01]  /*0590*/  LDG.E R21, desc[UR16][R6.64+0x800] ;  /* 0x0008001006157981 */ /* 0x000f62000c1e1900 */
[----:B------:R-:W-:-:S03]  /*05a0*/  FFMA R29, R18, R19, R29 ;  /* 0x00000013121d7223 */ /* 0x000fc6000000001d */
[----:B------:R-:W5:Y:S04]  /*05b0*/  LDG.E R18, desc[UR16][R2.64+0xc00] ;  /* 0x000c001002127981 */ /* 0x000f68000c1e1900 */
[----:B------:R0:W5:Y:S04]  /*05c0*/  LDG.E R27, desc[UR16][R4.64+0xc00] ;  /* 0x000c0010041b7981 */ /* 0x000168000c1e1900 */
[----:B------:R1:W5:Y:S01]  /*05d0*/  LDG.E R19, desc[UR16][R6.64+0xc00] ;  /* 0x000c001006137981 */ /* 0x000362000c1e1900 */
[----:B------:R-:W-:Y:S01]  /*05e0*/  VIADD R8, R8, 0x8 ;  /* 0x0000000808087836 */ /* 0x000fe20000000000 */
[----:B------:R-:W-:-:S02]  /*05f0*/  IADD3 R9, PT, PT, R9, 0x800, RZ ;  /* 0x0000080009097810 */ /* 0x000fc40007ffe0ff */
[----:B0-----:R-:W-:Y:S02]  /*0600*/  IADD3 R4, P2, PT, R4, 0x2000, RZ ;  /* 0x0000200004047810 */ /* 0x001fe40007f5e0ff */
[----:B-1----:R-:W-:Y:S02]  /*0610*/  IADD3 R6, P3, PT, R6, 0x2000, RZ ;  /* 0x0000200006067810 */ /* 0x002fe40007f7e0ff */
[----:B------:R-:W-:-:S03]  /*0620*/  IADD3.X R5, PT, PT, RZ, R5, RZ, P2, !PT ;  /* 0x00000005ff057210 */ /* 0x000fc600017fe4ff */
[----:B------:R-:W-:Y:S02]  /*0630*/  IMAD.X R7, RZ, RZ, R7, P3 ;  /* 0x000000ffff077224 */ /* 0x000fe400018e0607 */
[----:B--2---:R-:W-:Y:S01]  /*0640*/  FFMA R29, R12, R15, R29 ;  /* 0x0000000f0c1d7223 */ /* 0x004fe2000000001d */
[----:B------:R-:W-:Y:S01]  /*0650*/  IADD3 R15, P1, PT, R2, 0x2000, RZ ;  /* 0x00002000020f7810 */ /* 0x000fe20007f3e0ff */
[----:B---3--:R-:W-:-:S03]  /*0660*/  FFMA R12, R12, R13, R22 ;  /* 0x0000000d0c0c7223 */ /* 0x008fc60000000016 */
[----:B------:R-:W-:Y:S02]  /*0670*/  IADD3.X R22, PT, PT, RZ, R3, RZ, P1, !PT ;  /* 0x00000003ff167210 */ /* 0x000fe40000ffe4ff */
[----:B------:R-:W-:Y:S01]  /*0680*/  ISETP.NE.AND P1, PT, R8, RZ, PT ;  /* 0x000000ff0800720c */ /* 0x000fe20003f25270 */
[C---:B----4-:R-:W-:Y:S01]  /*0690*/  FFMA R17, R14.reuse, R17, R29 ;  /* 0x000000110e117223 */ /* 0x050fe2000000001d */
[----:B-----5:R-:W-:-:S03]  /*06a0*/  FFMA R23, R14, R23, R12 ;  /* 0x000000170e177223 */ /* 0x020fc6000000000c */
[C---:B------:R-:W-:Y:S01]  /*06b0*/  FFMA R17, R16.reuse, R25, R17 ;  /* 0x0000001910117223 */ /* 0x040fe20000000011 */
[----:B------:R-:W-:-:S03]  /*06c0*/  FFMA R16, R16, R21, R23 ;  /* 0x0000001510107223 */ /* 0x000fc60000000017 */
[C---:B------:R-:W-:Y:S01]  /*06d0*/  FFMA R12, R18.reuse, R27, R17 ;  /* 0x0000001b120c7223 */ /* 0x040fe20000000011 */
[----:B------:R-:W-:-:S03]  /*06e0*/  FFMA R13, R18, R19, R16 ;  /* 0x00000013120d7223 */ /* 0x000fc60000000010 */
[----:B------:R-:W-:Y:S05]  /*06f0*/  @P1 BRA `(.L_x_38) ;  /* 0xfffffffc00301947 */ /* 0x000fea000383ffff */
.L_x_37:
[----:B------:R-:W-:Y:S05]  /*0700*/  BSYNC.RECONVERGENT B2 ;  /* 0x0000000000027941 */ /* 0x000fea0003800200 */
.L_x_36:
[----:B------:R-:W-:Y:S05]  /*0710*/  @!P0 BRA `(.L_x_35) ;  /* 0x0000000400548947 */ /* 0x000fea0003800000 */
[----:B------:R-:W-:Y:S01]  /*0720*/  ISETP.GE.U32.AND P1, PT, R20, 0x4, PT ;  /* 0x000000041400780c */ /* 0x000fe20003f26070 */
[----:B------:R-:W-:Y:S01]  /*0730*/  BSSY.RECONVERGENT B2, `(.L_x_39) ;  /* 0x0000024000027945 */ /* 0x000fe20003800200 */
[----:B------:R-:W-:-:S11]  /*0740*/  LOP3.LUT P0, R11, R11, 0x3, RZ, 0xc0, !PT ;  /* 0x000000030b0b7812 */ /* 0x000fd6000780c0ff */
[----:B------:R-:W-:Y:S05]  /*0750*/  @!P1 BRA `(.L_x_40) ;  /* 0x0000000000849947 */ /* 0x000fea0003800000 */
[----:B------:R-:W0:Y:S01]  /*0760*/  LDCU.128 UR8, c[0x0][0x380] ;  /* 0x00007000ff0877ac */ /* 0x000e220008000c00 */
[C---:B------:R-:W-:Y:S01]  /*0770*/  IADD3 R5, P1, PT, R9.reuse, UR13, RZ ;  /* 0x0000000d09057c10 */ /* 0x040fe2000ff3e0ff */
[----:B------:R-:W1:Y:S03]  /*0780*/  LDCU.64 UR4, c[0x0][0x390] ;  /* 0x00007200ff0477ac */ /* 0x000e660008000a00 */
[----:B------:R-:W-:Y:S01]  /*0790*/  LEA.HI.X.SX32 R2, R9, RZ, 0x1, P1 ;  /* 0x000000ff09027211 */ /* 0x000fe200008f0eff */
[----:B------:R-:W-:-:S03]  /*07a0*/  IMAD.SHL.U32 R4, R5, 0x4, RZ ;  /* 0x0000000405047824 */ /* 0x000fc600078e00ff */
[----:B------:R-:W-:Y:S02]  /*07b0*/  SHF.L.U64.HI R5, R5, 0x2, R2 ;  /* 0x0000000205057819 */ /* 0x000fe40000010202 */
[C---:B0-----:R-:W-:Y:S02]  /*07c0*/  IADD3 R6, P1, PT, R4.reuse, UR8, RZ ;  /* 0x0000000804067c10 */ /* 0x041fe4000ff3e0ff */
[C---:B------:R-:W-:Y:S02]  /*07d0*/  IADD3 R2, P2, PT, R4.reuse, UR10, RZ ;  /* 0x0000000a04027c10 */ /* 0x040fe4000ff5e0ff */
[----:B-1----:R-:W-:Y:S02]  /*07e0*/  IADD3 R4, P3, PT, R4, UR4, RZ ;  /* 0x0000000404047c10 */ /* 0x002fe4000ff7e0ff */
[C---:B------:R-:W-:Y:S02]  /*07f0*/  IADD3.X R7, PT, PT, R5.reuse, UR9, RZ, P1, !PT ;  /* 0x0000000905077c10 */ /* 0x040fe40008ffe4ff */
[----:B------:R-:W-:-:S02]  /*0800*/  IADD3.X R3, PT, PT, R5, UR11, RZ, P2, !PT ;  /* 0x0000000b05037c10 */ /* 0x000fc400097fe4ff */
[----:B------:R-:W-:Y:S01]  /*0810*/  IADD3.X R5, PT, PT, R5, UR5, RZ, P3, !PT ;  /* 0x0000000505057c10 */ /* 0x000fe20009ffe4ff */
        /* <DEDUP_REMOVED lines=12> */
[----:B------:R-:W-:Y:S01]  /*08e0*/  IADD3 R9, PT, PT, R9, 0x400, RZ ;  /* 0x0000040009097810 */ /* 0x000fe20007ffe0ff */
[C---:B--2---:R-:W-:Y:S01]  /*08f0*/  FFMA R8, R15.reuse, R8, R12 ;  /* 0x000000080f087223 */ /* 0x044fe2000000000c */
[----:B---3--:R-:W-:-:S03]  /*0900*/  FFMA R14, R15, R14, R13 ;  /* 0x0000000e0f0e7223 */ /* 0x008fc6000000000d */
[C---:B----4-:R-:W-:Y:S01]  /*0910*/  FFMA R8, R17.reuse, R16, R8 ;  /* 0x0000001011087223 */ /* 0x050fe20000000008 */
[----:B-----5:R-:W-:-:S03]  /*0920*/  FFMA R14, R17, R19, R14 ;  /* 0x00000013110e7223 */ /* 0x020fc6000000000e */
[C---:B------:R-:W-:Y:S01]  /*0930*/  FFMA R8, R21.reuse, R18, R8 ;  /* 0x0000001215087223 */ /* 0x040fe20000000008 */
[----:B------:R-:W-:-:S03]  /*0940*/  FFMA R14, R21, R23, R14 ;  /* 0x00000017150e7223 */ /* 0x000fc6000000000e */
[C---:B------:R-:W-:Y:S01]  /*0950*/  FFMA R12, R25.reuse, R20, R8 ;  /* 0x00000014190c7223 */ /* 0x040fe20000000008 */
[----:B------:R-:W-:-:S07]  /*0960*/  FFMA R13, R25, R27, R14 ;  /* 0x0000001b190d7223 */ /* 0x000fce000000000e */
.L_x_40:
[----:B------:R-:W-:Y:S05]  /*0970*/  BSYNC.RECONVERGENT B2 ;  /* 0x0000000000027941 */ /* 0x000fea0003800200 */
.L_x_39:
[----:B------:R-:W-:Y:S05]  /*0980*/  @!P0 BRA `(.L_x_35) ;  /* 0x0000000000b88947 */ /* 0x000fea0003800000 */
[----:B------:R-:W-:Y:S01]  /*0990*/  ISETP.NE.AND P1, PT, R11, 0x1, PT ;  /* 0x000000010b00780c */ /* 0x000fe20003f25270 */
[----:B------:R-:W-:Y:S01]  /*09a0*/  BSSY.RECONVERGENT B2, `(.L_x_41) ;  /* 0x000001a000027945 */ /* 0x000fe20003800200 */
[----:B------:R-:W-:-:S11]  /*09b0*/  LOP3.LUT P0, RZ, R10, 0x100, RZ, 0xc0, !PT ;  /* 0x000001000aff7812 */ /* 0x000fd6000780c0ff */
        /* <DEDUP_REMOVED lines=18> */
[----:B------:R-:W5:Y:S01]  /*0ae0*/  LDG.E R17, desc[UR16][R6.64+0x400] ;  /* 0x0004001006117981 */ /* 0x000f62000c1e1900 */
[----:B------:R-:W-:Y:S01]  /*0af0*/  IADD3 R9, PT, PT, R9, 0x200, RZ ;  /* 0x0000020009097810 */ /* 0x000fe20007ffe0ff */
[C---:B--2---:R-:W-:Y:S01]  /*0b00*/  FFMA R8, R11.reuse, R8, R12 ;  /* 0x000000080b087223 */ /* 0x044fe2000000000c */
[----:B---3--:R-:W-:-:S03]  /*0b10*/  FFMA R10, R11, R10, R13 ;  /* 0x0000000a0b0a7223 */ /* 0x008fc6000000000d */
[C---:B----4-:R-:W-:Y:S01]  /*0b20*/  FFMA R12, R15.reuse, R14, R8 ;  /* 0x0000000e0f0c7223 */ /* 0x050fe20000000008 */
[----:B-----5:R-:W-:-:S07]  /*0b30*/  FFMA R13, R15, R17, R10 ;  /* 0x000000110f0d7223 */ /* 0x020fce000000000a */
.L_x_42:
[----:B------:R-:W-:Y:S05]  /*0b40*/  BSYNC.RECONVERGENT B2 ;  /* 0x0000000000027941 */ /* 0x000fea0003800200 */
.L_x_41:
[----:B------:R-:W-:Y:S05]  /*0b50*/  @P0 BRA `(.L_x_35) ;  /* 0x0000000000440947 */ /* 0x000fea0003800000 */
        /* <DEDUP_REMOVED lines=11> */
[----:B------:R-:W-:Y:S02]  /*0c10*/  IADD3.X R7, PT, PT, R7, UR5, RZ, P2, !PT ;  /* 0x0000000507077c10 */ /* 0x000fe400097fe4ff */
[----:B------:R-:W2:Y:S04]  /*0c20*/  LDG.E R3, desc[UR16][R2.64] ;  /* 0x0000001002037981 */ /* 0x000ea8000c1e1900 */
[----:B------:R-:W2:Y:S04]  /*0c30*/  LDG.E R4, desc[UR16][R4.64] ;  /* 0x0000001004047981 */ /* 0x000ea8000c1e1900 */
[----:B------:R-:W3:Y:S01]  /*0c40*/  LDG.E R6, desc[UR16][R6.64] ;  /* 0x0000001006067981 */ /* 0x000ee2000c1e1900 */
[C---:B--2---:R-:W-:Y:S01]  /*0c50*/  FFMA R12, R3.reuse, R4, R12 ;  /* 0x00000004030c7223 */ /* 0x044fe2000000000c */
[----:B---3--:R-:W-:-:S07]  /*0c60*/  FFMA R13, R3, R6, R13 ;  /* 0x00000006030d7223 */ /* 0x008fce000000000d */
.L_x_35:
[----:B------:R-:W-:Y:S05]  /*0c70*/  BSYNC.RECONVERGENT B1 ;  /* 0x0000000000017941 */ /* 0x000fea0003800200 */
.L_x_34:
[----:B------:R-:W-:Y:S01]  /*0c80*/  UISETP.GE.AND UP0, UPT, UR7, 0x100, UPT ;  /* 0x000001000700788c */ /* 0x000fe2000bf06270 */
[----:B------:R-:W-:Y:S01]  /*0c90*/  MOV R3, R13 ;  /* 0x0000000d00037202 */ /* 0x000fe20000000f00 */
[----:B------:R-:W-:-:S07]  /*0ca0*/  IMAD.MOV.U32 R2, RZ, RZ, R12 ;  /* 0x000000ffff027224 */ /* 0x000fce00078e000c */
[----:B------:R-:W-:Y:S05]  /*0cb0*/  BRA.U !UP0, `(.L_x_43) ;  /* 0x0000000108fc7547 */ /* 0x000fea000b800000 */
[----:B------:R-:W0:Y:S01]  /*0cc0*/  S2R R10, SR_LANEID ;  /* 0x00000000000a7919 */ /* 0x000e220000000000 */
[----:B------:R-:W1:Y:S04]  /*0cd0*/  SHFL.DOWN PT, R5, R2, 0x1, 0x1f ;  /* 0x08201f0002057f89 */ /* 0x000e6800000e0000 */
[----:B------:R-:W2:Y:S01]  /*0ce0*/  SHFL.DOWN PT, R4, R3, 0x1, 0x1f ;  /* 0x08201f0003047f89 */ /* 0x000ea200000e0000 */
[----:B-1----:R-:W-:Y:S01]  /*0cf0*/  FADD R5, R5, R2 ;  /* 0x0000000205057221 */ /* 0x002fe20000000000 */
[----:B--2---:R-:W-:Y:S01]  /*0d00*/  FADD R4, R4, R3 ;  /* 0x0000000304047221 */ /* 0x004fe20000000000 */
[C---:B0-----:R-:W-:Y:S02]  /*0d10*/  ISETP.GT.AND P0, PT, R10.reuse, 0x1e, PT ;  /* 0x0000001e0a00780c */ /* 0x041fe40003f04270 */
[----:B------:R-:W-:-:S02]  /*0d20*/  ISETP.NE.AND P1, PT, R10, RZ, PT ;  /* 0x000000ff0a00720c */ /* 0x000fc40003f25270 */
[----:B------:R-:W-:Y:S02]  /*0d30*/  FSEL R5, R2, R5, P0 ;  /* 0x0000000502057208 */ /* 0x000fe40000000000 */
[----:B------:R-:W-:Y:S02]  /*0d40*/  FSEL R4, R3, R4, P0 ;  /* 0x0000000403047208 */ /* 0x000fe40000000000 */
[----:B------:R-:W-:Y:S01]  /*0d50*/  ISETP.GT.AND P0, PT, R10, 0x1d, PT ;  /* 0x0000001d0a00780c */ /* 0x000fe20003f04270 */
[----:B------:R-:W0:Y:S04]  /*0d60*/  SHFL.DOWN PT, R6, R5, 0x2, 0x1f ;  /* 0x08401f0005067f89 */ /* 0x000e2800000e0000 */
[----:B------:R-:W1:Y:S02]  /*0d70*/  SHFL.DOWN PT, R7, R4, 0x2, 0x1f ;  /* 0x08401f0004077f89 */ /* 0x000e6400000e0000 */
[----:B------:R-:W2:Y:S06]  /*0d80*/  @!P1 S2R R8, SR_CgaCtaId ;  /* 0x0000000000089919 */ /* 0x000eac0000008800 */
[----:B0-----:R-:W-:Y:S01]  /*0d90*/  @!P0 FADD R5, R5, R6 ;  /* 0x0000000605058221 */ /* 0x001fe20000000000 */
[----:B------:R-:W-:Y:S01]  /*0da0*/  @!P1 SHF.R.U32.HI R6, RZ, 0x2, R0 ;  /* 0x00000002ff069819 */ /* 0x000fe20000011600 */
[----:B-1----:R-:W-:-:S03]  /*0db0*/  @!P0 FADD R4, R4, R7 ;  /* 0x0000000704048221 */ /* 0x002fc60000000000 */
[----:B------:R-:W0:Y:S01]  /*0dc0*/  SHFL.DOWN PT, R2, R5, 0x4, 0x1f ;  /* 0x08801f0005027f89 */ /* 0x000e2200000e0000 */
[----:B------:R-:W-:Y:S02]  /*0dd0*/  ISETP.GT.AND P0, PT, R10, 0x1b, PT ;  /* 0x0000001b0a00780c */ /* 0x000fe40003f04270 */
[----:B------:R-:W-:Y:S01]  /*0de0*/  @!P1 MOV R7, 0x400 ;  /* 0x0000040000079802 */ /* 0x000fe20000000f00 */
[----:B------:R-:W1:Y:S01]  /*0df0*/  SHFL.DOWN PT, R3, R4, 0x4, 0x1f ;  /* 0x08801f0004037f89 */ /* 0x000e6200000e0000 */
[----:B------:R-:W-:Y:S02]  /*0e00*/  @!P1 LOP3.LUT R6, R6, 0xf8, RZ, 0xc0, !PT ;  /* 0x000000f806069812 */ /* 0x000fe400078ec0ff */
[----:B--2---:R-:W-:-:S04]  /*0e10*/  @!P1 LEA R7, R8, R7, 0x18 ;  /* 0x0000000708079211 */ /* 0x004fc800078ec0ff */
[----:B------:R-:W-:-:S03]  /*0e20*/  @!P1 IADD3 R6, PT, PT, R6, R7, RZ ;  /* 0x0000000706069210 */ /* 0x000fc60007ffe0ff */
        /* <DEDUP_REMOVED lines=22> */
[----:B--2---:R-:W1:Y:S04]  /*0f90*/  LDS.128 R8, [UR4+0x20] ;  /* 0x00002004ff087984 */ /* 0x004e680008000c00 */
[----:B------:R-:W2:Y:S04]  /*0fa0*/  LDS.128 R4, [UR4+0x30] ;  /* 0x00003004ff047984 */ /* 0x000ea80008000c00 */
        /* <DEDUP_REMOVED lines=16> */
.L_x_43:
[----:B------:R-:W0:Y:S01]  /*10b0*/  S2R R9, SR_LANEID ;  /* 0x0000000000097919 */ /* 0x000e220000000000 */
[----:B------:R-:W-:-:S05]  /*10c0*/  LOP3.LUT R4, R0, 0x3e0, RZ, 0xc0, !PT ;  /* 0x000003e000047812 */ /* 0x000fca00078ec0ff */
[----:B------:R-:W-:Y:S01]  /*10d0*/  VIADD R5, R4, 0x20 ;  /* 0x0000002004057836 */ /* 0x000fe20000000000 */
[----:B------:R-:W-:-:S04]  /*10e0*/  LOP3.LUT R4, RZ, R4, RZ, 0x33, !PT ;  /* 0x00000004ff047212 */ /* 0x000fc800078e33ff */
[----:B------:R-:W-:Y:S02]  /*10f0*/  ISETP.GT.AND P0, PT, R5, UR7, PT ;  /* 0x0000000705007c0c */ /* 0x000fe4000bf04270 */
[----:B------:R-:W-:-:S04]  /*1100*/  IADD3 R4, PT, PT, R4, UR7, RZ ;  /* 0x0000000704047c10 */ /* 0x000fc8000fffe0ff */
[----:B------:R-:W-:-:S05]  /*1110*/  SEL R4, R4, 0x1f, P0 ;  /* 0x0000001f04047807 */ /* 0x000fca0000000000 */
[----:B------:R-:W1:Y:S04]  /*1120*/  SHFL.DOWN PT, R5, R2, 0x1, R4 ;  /* 0x0820000002057989 */ /* 0x000e6800000e0004 */
[----:B------:R-:W2:Y:S01]  /*1130*/  SHFL.DOWN PT, R6, R3, 0x1, R4 ;  /* 0x0820000003067989 */ /* 0x000ea200000e0004 */
[C---:B0-----:R-:W-:Y:S01]  /*1140*/  ISETP.GE.AND P0, PT, R9.reuse, R4, PT ;  /* 0x000000040900720c */ /* 0x041fe20003f06270 */
[C---:B------:R-:W-:Y:S01]  /*1150*/  VIADD R7, R9.reuse, 0x2 ;  /* 0x0000000209077836 */ /* 0x040fe20000000000 */
[----:B------:R-:W-:-:S11]  /*1160*/  ISETP.NE.AND P1, PT, R9, RZ, PT ;  /* 0x000000ff0900720c */ /* 0x000fd60003f25270 */
[----:B-1----:R-:W-:Y:S02]  /*1170*/  @!P0 FADD R2, R5, R2 ;  /* 0x0000000205028221 */ /* 0x002fe40000000000 */
[----:B------:R-:W0:Y:S01]  /*1180*/  @!P1 S2R R11, SR_CgaCtaId ;  /* 0x00000000000b9919 */ /* 0x000e220000008800 */
[----:B------:R-:W-:Y:S01]  /*1190*/  @!P1 MOV R8, 0x400 ;  /* 0x0000040000089802 */ /* 0x000fe20000000f00 */
[----:B--2---:R-:W-:Y:S01]  /*11a0*/  @!P0 FADD R3, R6, R3 ;  /* 0x0000000306038221 */ /* 0x004fe20000000000 */
[----:B------:R-:W1:Y:S01]  /*11b0*/  SHFL.DOWN PT, R5, R2, 0x2, R4 ;  /* 0x0840000002057989 */ /* 0x000e6200000e0004 */
[----:B------:R-:W-:Y:S02]  /*11c0*/  ISETP.GT.AND P0, PT, R7, R4, PT ;  /* 0x000000040700720c */ /* 0x000fe40003f04270 */
[----:B------:R-:W-:Y:S01]  /*11d0*/  IADD3 R7, PT, PT, R9, 0x4, RZ ;  /* 0x0000000409077810 */ /* 0x000fe20007ffe0ff */
[----:B------:R-:W2:Y:S10]  /*11e0*/  SHFL.DOWN PT, R6, R3, 0x2, R4 ;  /* 0x0840000003067989 */ /* 0x000eb400000e0004 */
[----:B-1----:R-:W-:Y:S01]  /*11f0*/  @!P0 FADD R2, R2, R5 ;  /* 0x0000000502028221 */ /* 0x002fe20000000000 */
[----:B--2---:R-:W-:-:S04]  /*1200*/  @!P0 FADD R3, R3, R6 ;  /* 0x0000000603038221 */ /* 0x004fc80000000000 */
[----:B------:R-:W1:Y:S01]  /*1210*/  SHFL.DOWN PT, R5, R2, 0x4, R4 ;  /* 0x0880000002057989 */ /* 0x000e6200000e0004 */
[----:B------:R-:W-:Y:S01]  /*1220*/  ISETP.GT.AND P0, PT, R7, R4, PT ;  /* 0x000000040700720c */ /* 0x000fe20003f04270 */
[----:B------:R-:W-:Y:S01]  /*1230*/  VIADD R7, R9, 0x8 ;  /* 0x0000000809077836 */ /* 0x000fe20000000000 */
[----:B0-----:R-:W-:Y:S01]  /*1240*/  @!P1 LEA R8, R11, R8, 0x18 ;  /* 0x000000080b089211 */ /* 0x001fe200078ec0ff */
[----:B------:R-:W0:Y:S10]  /*1250*/  SHFL.DOWN PT, R6, R3, 0x4, R4 ;  /* 0x0880000003067989 */ /* 0x000e3400000e0004 */
[----:B-1----:R-:W-:Y:S01]  /*1260*/  @!P0 FADD R2, R2, R5 ;  /* 0x0000000502028221 */ /* 0x002fe20000000000 */
[----:B0-----:R-:W-:-:S04]  /*1270*/  @!P0 FADD R3, R3, R6 ;  /* 0x0000000603038221 */ /* 0x001fc80000000000 */
        /* <DEDUP_REMOVED lines=8> */
[----:B------:R-:W-:Y:S01]  /*1300*/  @!P1 SHF.R.U32.HI R7, RZ, 0x2, R0 ;  /* 0x00000002ff079819 */ /* 0x000fe20000011600 */
[----:B------:R-:W1:Y:S03]  /*1310*/  SHFL.DOWN PT, R6, R3, 0x10, R4 ;  /* 0x0a00000003067989 */ /* 0x000e6600000e0004 */
[----:B------:R-:W-:-:S05]  /*1320*/  @!P1 LOP3.LUT R7, R7, 0xf8, RZ, 0xc0, !PT ;  /* 0x000000f807079812 */ /* 0x000fca00078ec0ff */
[----:B------:R-:W-:Y:S02]  /*1330*/  @!P1 IMAD.IADD R7, R7, 0x1, R8 ;  /* 0x0000000107079824 */ /* 0x000fe400078e0208 */
[----:B0-----:R-:W-:Y:S01]  /*1340*/  @!P0 FADD R2, R2, R5 ;  /* 0x0000000502028221 */ /* 0x001fe20000000000 */
[----:B-1----:R-:W-:Y:S01]  /*1350*/  @!P0 FADD R3, R3, R6 ;  /* 0x0000000603038221 */ /* 0x002fe20000000000 */
[----:B------:R-:W-:-:S04]  /*1360*/  ISETP.NE.AND P0, PT, R0, RZ, PT ;  /* 0x000000ff0000720c */ /* 0x000fc80003f05270 */
[----:B------:R1:W-:Y:S01]  /*1370*/  @!P1 STS.64 [R7+0x8], R2 ;  /* 0x0000080207009388 */ /* 0x0003e20000000a00 */
[----:B------:R-:W-:Y:S08]  /*1380*/  BAR.SYNC.DEFER_BLOCKING 0x0 ;  /* 0x0000000000007b1d */ /* 0x000ff00000010000 */
[----:B------:R-:W-:Y:S05]  /*1390*/  @P0 BRA `(.L_x_44) ;  /* 0x0000001800800947 */ /* 0x000fea0003800000 */
[----:B------:R-:W0:Y:S01]  /*13a0*/  S2UR UR5, SR_CgaCtaId ;  /* 0x00000000000579c3 */ /* 0x000e220000008800 */
[----:B------:R-:W-:Y:S01]  /*13b0*/  UMOV UR4, 0x400 ;  /* 0x0000040000047882 */ /* 0x000fe20000000000 */
[----:B------:R-:W-:Y:S02]  /*13c0*/  UISETP.GT.AND UP1, UPT, UR7, 0x20, UPT ;  /* 0x000000200700788c */ /* 0x000fe4000bf24270 */
[----:B------:R-:W-:-:S04]  /*13d0*/  UISETP.GT.AND UP0, UPT, UR7, 0x40, UPT ;  /* 0x000000400700788c */ /* 0x000fc8000bf04270 */
[----:B------:R-:W-:Y:S01]  /*13e0*/  PLOP3.LUT P2, PT, PT, PT, UP1, 0x80, 0x8 ;  /* 0x000000000008781c */ /* 0x000fe20003f4f018 */
[----:B------:R-:W-:Y:S01]  /*13f0*/  UISETP.GT.AND UP1, UPT, UR7, 0x60, UPT ;  /* 0x000000600700788c */ /* 0x000fe2000bf24270 */
[----:B------:R-:W-:Y:S01]  /*1400*/  PLOP3.LUT P4, PT, PT, PT, UP0, 0x80, 0x8 ;  /* 0x000000000008781c */ /* 0x000fe20003f8f008 */
[----:B------:R-:W-:-:S04]  /*1410*/  UISETP.GT.AND UP0, UPT, UR7, 0x80, UPT ;  /* 0x000000800700788c */ /* 0x000fc8000bf04270 */
[----:B------:R-:W-:Y:S01]  /*1420*/  PLOP3.LUT P3, PT, PT, PT, UP1, 0x80, 0x8 ;  /* 0x000000000008781c */ /* 0x000fe20003f6f018 */
[----:B------:R-:W-:Y:S01]  /*1430*/  UISETP.GT.AND UP1, UPT, UR7, 0xa0, UPT ;  /* 0x000000a00700788c */ /* 0x000fe2000bf24270 */
[----:B------:R-:W-:Y:S01]  /*1440*/  PLOP3.LUT P1, PT, PT, PT, UP0, 0x80, 0x8 ;  /* 0x000000000008781c */ /* 0x000fe20003f2f008 */
[----:B------:R-:W-:Y:S02]  /*1450*/  UISETP.GT.AND UP0, UPT, UR7, 0xc0, UPT ;  /* 0x000000c00700788c */ /* 0x000fe4000bf04270 */
[----:B0-----:R-:W-:-:S09]  /*1460*/  ULEA UR4, UR5, UR4, 0x18 ;  /* 0x0000000405047291 */ /* 0x001fd2000f8ec0ff */
[----:B-1----:R-:W0:Y:S04]  /*1470*/  LDS.128 R4, [UR4+0x10] ;  /* 0x00001004ff047984 */ /* 0x002e280008000c00 */
[----:B------:R-:W1:Y:S04]  /*1480*/  LDS.128 R8, [UR4+0x20] ;  /* 0x00002004ff087984 */ /* 0x000e680008000c00 */
[----:B------:R-:W2:Y:S04]  /*1490*/  LDS.128 R12, [UR4+0x30] ;  /* 0x00003004ff0c7984 */ /* 0x000ea80008000c00 */
[----:B------:R-:W3:Y:S01]  /*14a0*/  LDS.64 R16, [UR4+0x40] ;  /* 0x00004004ff107984 */ /* 0x000ee20008000a00 */
[----:B0-----:R-:W-:Y:S01]  /*14b0*/  @P2 FADD R2, R2, R4 ;  /* 0x0000000402022221 */ /* 0x001fe20000000000 */
[----:B------:R-:W-:Y:S01]  /*14c0*/  @P2 FADD R3, R3, R5 ;  /* 0x0000000503032221 */ /* 0x000fe20000000000 */
[----:B------:R-:W-:Y:S01]  /*14d0*/  PLOP3.LUT P2, PT, PT, PT, UP1, 0x80, 0x8 ;  /* 0x000000000008781c */ /* 0x000fe20003f4f018 */
[----:B------:R-:W-:Y:S01]  /*14e0*/  UISETP.GT.AND UP1, UPT, UR7, 0xe0, UPT ;  /* 0x000000e00700788c */ /* 0x000fe2000bf24270 */
[----:B------:R-:W-:Y:S01]  /*14f0*/  @P4 FADD R2, R2, R6 ;  /* 0x0000000602024221 */ /* 0x000fe20000000000 */
[----:B------:R-:W-:Y:S01]  /*1500*/  @P4 FADD R3, R3, R7 ;  /* 0x0000000703034221 */ /* 0x000fe20000000000 */
[----:B------:R-:W-:-:S02]  /*1510*/  PLOP3.LUT P4, PT, PT, PT, UP0, 0x80, 0x8 ;  /* 0x000000000008781c */ /* 0x000fc40003f8f008 */
[----:B-1----:R-:W-:Y:S01]  /*1520*/  @P3 FADD R2, R2, R8 ;  /* 0x0000000802023221 */ /* 0x002fe20000000000 */
[----:B------:R-:W-:Y:S01]  /*1530*/  @P3 FADD R3, R3, R9 ;  /* 0x0000000903033221 */ /* 0x000fe20000000000 */
[----:B------:R-:W-:Y:S02]  /*1540*/  PLOP3.LUT P3, PT, PT, PT, UP1, 0x80, 0x8 ;  /* 0x000000000008781c */ /* 0x000fe40003f6f018 */
        /* <DEDUP_REMOVED lines=9> */
.L_x_31:
[----:B------:R-:W0:Y:S01]  /*15e0*/  S2R R0, SR_TID.X ;  /* 0x0000000000007919 */ /* 0x000e220000002100 */
[----:B------:R-:W1:Y:S01]  /*15f0*/  LDCU.128 UR8, c[0x0][0x380] ;  /* 0x00007000ff0877ac */ /* 0x000e620008000c00 */
[----:B------:R-:W2:Y:S01]  /*1600*/  LDCU.64 UR14, c[0x0][0x390] ;  /* 0x00007200ff0e77ac */ /* 0x000ea20008000a00 */
[----:B------:R-:W3:Y:S01]  /*1610*/  LDCU UR12, c[0x0][0x3d0] ;  /* 0x00007a00ff0c77ac */ /* 0x000ee20008000800 */
[----:B0-----:R-:W-:-:S04]  /*1620*/  IADD3 R5, P0, PT, R0, UR13, RZ ;  /* 0x0000000d00057c10 */ /* 0x001fc8000ff1e0ff */
[----:B------:R-:W-:Y:S01]  /*1630*/  IADD3.X R2, PT, PT, RZ, RZ, RZ, P0, !PT ;  /* 0x000000ffff027210 */ /* 0x000fe200007fe4ff */
[----:B------:R-:W-:-:S03]  /*1640*/  IMAD.SHL.U32 R4, R5, 0x4, RZ ;  /* 0x0000000405047824 */ /* 0x000fc600078e00ff */
[----:B------:R-:W-:Y:S02]  /*1650*/  SHF.L.U64.HI R5, R5, 0x2, R2 ;  /* 0x0000000205057819 */ /* 0x000fe40000010202 */
[C---:B-1----:R-:W-:Y:S02]  /*1660*/  IADD3 R2, P0, PT, R4.reuse, UR8, RZ ;  /* 0x0000000804027c10 */ /* 0x042fe4000ff1e0ff */
[C---:B------:R-:W-:Y:S02]  /*1670*/  IADD3 R6, P1, PT, R4.reuse, UR10, RZ ;  /* 0x0000000a04067c10 */ /* 0x040fe4000ff3e0ff */
[----:B--2---:R-:W-:Y:S02]  /*1680*/  IADD3 R4, P2, PT, R4, UR14, RZ ;  /* 0x0000000e04047c10 */ /* 0x004fe4000ff5e0ff */
[C---:B------:R-:W-:Y:S02]  /*1690*/  IADD3.X R3, PT, PT, R5.reuse, UR9, RZ, P0, !PT ;  /* 0x0000000905037c10 */ /* 0x040fe400087fe4ff */
[----:B------:R-:W-:-:S02]  /*16a0*/  IADD3.X R7, PT, PT, R5, UR11, RZ, P1, !PT ;  /* 0x0000000b05077c10 */ /* 0x000fc40008ffe4ff */
[----:B------:R-:W-:Y:S01]  /*16b0*/  IADD3.X R5, PT, PT, R5, UR15, RZ, P2, !PT ;  /* 0x0000000f05057c10 */ /* 0x000fe200097fe4ff */
[----:B------:R-:W2:Y:S04]  /*16c0*/  LDG.E R20, desc[UR16][R2.64+0x400] ;  /* 0x0004001002147981 */ /* 0x000ea8000c1e1900 */
[----:B------:R-:W2:Y:S04]  /*16d0*/  LDG.E R9, desc[UR16][R6.64+0x400] ;  /* 0x0004001006097981 */ /* 0x000ea8000c1e1900 */
[----:B------:R-:W4:Y:S04]  /*16e0*/  LDG.E R8, desc[UR16][R4.64+0x400] ;  /* 0x0004001004087981 */ /* 0x000f28000c1e1900 */
[----:B------:R-:W5:Y:S04]  /*16f0*/  LDG.E R18, desc[UR16][R2.64] ;  /* 0x0000001002127981 */ /* 0x000f68000c1e1900 */
        /* <DEDUP_REMOVED lines=18> */
[----:B------:R0:W5:Y:S04]  /*1820*/  LDG.E R26, desc[UR16][R6.64+0x1c00] ;  /* 0x001c0010061a7981 */ /* 0x000168000c1e1900 */
[----:B------:R1:W5:Y:S01]  /*1830*/  LDG.E R3, desc[UR16][R4.64+0x1c00] ;  /* 0x001c001004037981 */ /* 0x000362000c1e1900 */
[----:B---3--:R-:W-:-:S04]  /*1840*/  USHF.L.U32 UR19, UR12, 0xb, URZ ;  /* 0x0000000b0c137899 */ /* 0x008fc800080006ff */
[----:B------:R-:W-:Y:S02]  /*1850*/  USHF.R.S32.HI UR4, URZ, 0x1f, UR19 ;  /* 0x0000001fff047899 */ /* 0x000fe40008011413 */
[----:B------:R-:W-:-:S04]  /*1860*/  UISETP.GE.U32.AND UP0, UPT, UR5, UR19, UPT ;  /* 0x000000130500728c */ /* 0x000fc8000bf06070 */
[----:B------:R-:W-:Y:S01]  /*1870*/  UISETP.GE.U32.AND.EX UP0, UPT, UR20, UR4, UPT, UP0 ;  /* 0x000000041400728c */ /* 0x000fe2000bf06100 */
[C---:B--2---:R-:W-:Y:S01]  /*1880*/  FMUL R9, R20.reuse, R9 ;  /* 0x0000000914097220 */ /* 0x044fe20000400000 */
[----:B----4-:R-:W-:-:S03]  /*1890*/  FMUL R8, R20, R8 ;  /* 0x0000000814087220 */ /* 0x010fc60000400000 */
[C---:B-----5:R-:W-:Y:S01]  /*18a0*/  FFMA R9, R18.reuse, R25, R9 ;  /* 0x0000001912097223 */ /* 0x060fe20000000009 */
[----:B------:R-:W-:-:S03]  /*18b0*/  FFMA R8, R18, R23, R8 ;  /* 0x0000001712087223 */ /* 0x000fc60000000008 */
[C---:B------:R-:W-:Y:S01]  /*18c0*/  FFMA R9, R16.reuse, R21, R9 ;  /* 0x0000001510097223 */ /* 0x040fe20000000009 */
[----:B------:R-:W-:-:S03]  /*18d0*/  FFMA R8, R16, R19, R8 ;  /* 0x0000001310087223 */ /* 0x000fc60000000008 */
[C---:B------:R-:W-:Y:S01]  /*18e0*/  FFMA R9, R14.reuse, R17, R9 ;  /* 0x000000110e097223 */ /* 0x040fe20000000009 */
[----:B------:R-:W-:-:S03]  /*18f0*/  FFMA R8, R14, R15, R8 ;  /* 0x0000000f0e087223 */ /* 0x000fc60000000008 */
[C---:B0-----:R-:W-:Y:S01]  /*1900*/  FFMA R6, R12.reuse, R13, R9 ;  /* 0x0000000d0c067223 */ /* 0x041fe20000000009 */
[----:B------:R-:W-:-:S03]  /*1910*/  FFMA R29, R12, R29, R8 ;  /* 0x0000001d0c1d7223 */ /* 0x000fc60000000008 */
[----:B-1----:R-:W-:-:S04]  /*1920*/  FFMA R5, R11, R24, R6 ;  /* 0x000000180b057223 */ /* 0x002fc80000000006 */
[----:B------:R-:W-:Y:S01]  /*1930*/  FFMA R5, R10, R27, R5 ;  /* 0x0000001b0a057223 */ /* 0x000fe20000000005 */
[----:B------:R-:W-:-:S04]  /*1940*/  FFMA R29, R11, R2, R29 ;  /* 0x000000020b1d7223 */ /* 0x000fc8000000001d */
[----:B------:R-:W-:Y:S01]  /*1950*/  FFMA R28, R10, R28, R29 ;  /* 0x0000001c0a1c7223 */ /* 0x000fe2000000001d */
[----:B------:R-:W-:-:S03]  /*1960*/  FFMA R14, R22, R26, R5 ;  /* 0x0000001a160e7223 */ /* 0x000fc60000000005 */
[----:B------:R-:W-:Y:S01]  /*1970*/  FFMA R22, R22, R3, R28 ;  /* 0x0000000316167223 */ /* 0x000fe2000000001c */
[----:B------:R-:W-:Y:S06]  /*1980*/  BRA.U !UP0, `(.L_x_45) ;  /* 0x0000001108107547 */ /* 0x000fec000b800000 */
[----:B------:R-:W-:Y:S02]  /*1990*/  UIADD3 UR23, UP0, UPT, UR13, UR19, URZ ;  /* 0x000000130d177290 */ /* 0x000fe4000ff1e0ff */
[----:B------:R-:W-:Y:S01]  /*19a0*/  MOV R13, UR19 ;  /* 0x00000013000d7c02 */ /* 0x000fe20008000f00 */
[----:B------:R-:W-:Y:S02]  /*19b0*/  UIADD3 UR21, UP1, UPT, UR6, -0x800, URZ ;  /* 0xfffff80006157890 */ /* 0x000fe4000ff3e0ff */
[----:B------:R-:W-:Y:S01]  /*19c0*/  IMAD.U32 R3, RZ, RZ, UR6 ;  /* 0x00000006ff037e24 */ /* 0x000fe2000f8e00ff */
[----:B------:R-:W-:Y:S01]  /*19d0*/  UIADD3.X UR5, UPT, UPT, URZ, UR4, URZ, UP0, !UPT ;  /* 0x00000004ff057290 */ /* 0x000fe200087fe4ff */
[----:B------:R-:W-:Y:S01]  /*19e0*/  IADD3 R13, P0, P1, R0, UR13, R13 ;  /* 0x0000000d000d7c10 */ /* 0x000fe2000f91e00d */
[----:B------:R-:W-:Y:S01]  /*19f0*/  UIADD3.X UR22, UPT, UPT, UR7, -0x1, URZ, UP1, !UPT ;  /* 0xffffffff07167890 */ /* 0x000fe20008ffe4ff */
[----:B------:R-:W-:Y:S01]  /*1a00*/  LOP3.LUT R2, RZ, R0, RZ, 0x33, !PT ;  /* 0x00000000ff027212 */ /* 0x000fe200078e33ff */
[----:B------:R-:W-:Y:S01]  /*1a10*/  UISETP.GT.U32.AND UP0, UPT, UR23, UR21, UPT ;  /* 0x000000151700728c */ /* 0x000fe2000bf04070 */
[----:B------:R-:W-:Y:S01]  /*1a20*/  IADD3.X R4, PT, PT, RZ, UR4, RZ, P0, P1 ;  /* 0x00000004ff047c10 */ /* 0x000fe200087e24ff */
[----:B------:R-:W-:Y:S01]  /*1a30*/  UMOV UR4, URZ ;  /* 0x000000ff00047c82 */ /* 0x000fe20008000000 */
[----:B------:R-:W-:Y:S01]  /*1a40*/  LEA R12, P0, R13, 0x1000, 0x2 ;  /* 0x000010000d0c7811 */ /* 0x000fe200078010ff */
[----:B------:R-:W-:Y:S01]  /*1a50*/  UISETP.GT.U32.AND.EX UP0, UPT, UR5, UR22, UPT, UP0 ;  /* 0x000000160500728c */ /* 0x000fe2000bf04100 */
[----:B------:R-:W-:-:S02]  /*1a60*/  IADD3 R2, PT, PT, R3, -UR19, R2 ;  /* 0x8000001303027c10 */ /* 0x000fc4000fffe002 */
[----:B------:R-:W-:Y:S02]  /*1a70*/  LEA.HI.X R13, R13, RZ, R4, 0x2, P0 ;  /* 0x000000ff0d0d7211 */ /* 0x000fe400000f1404 */
[----:B------:R-:W-:Y:S01]  /*1a80*/  IADD3 R8, P0, PT, R12, UR8, RZ ;  /* 0x000000080c087c10 */ /* 0x000fe2000ff1e0ff */
[----:B------:R-:W-:Y:S01]  /*1a90*/  VIADD R15, R2, -UR13 ;  /* 0x8000000d020f7c36 */ /* 0x000fe20008000000 */
[C---:B------:R-:W-:Y:S02]  /*1aa0*/  IADD3 R10, P1, PT, R12.reuse, UR10, RZ ;  /* 0x0000000a0c0a7c10 */ /* 0x040fe4000ff3e0ff */
[----:B------:R-:W-:Y:S02]  /*1ab0*/  IADD3 R12, P2, PT, R12, UR14, RZ ;  /* 0x0000000e0c0c7c10 */ /* 0x000fe4000ff5e0ff */
[C---:B------:R-:W-:Y:S02]  /*1ac0*/  IADD3.X R9, PT, PT, R13.reuse, UR9, RZ, P0, !PT ;  /* 0x000000090d097c10 */ /* 0x040fe400087fe4ff */
[----:B------:R-:W-:-:S02]  /*1ad0*/  IADD3.X R11, PT, PT, R13, UR11, RZ, P1, !PT ;  /* 0x0000000b0d0b7c10 */ /* 0x000fc40008ffe4ff */
[----:B------:R-:W-:Y:S02]  /*1ae0*/  MOV R4, UR19 ;  /* 0x0000001300047c02 */ /* 0x000fe40008000f00 */
[----:B------:R-:W-:Y:S01]  /*1af0*/  IADD3.X R13, PT, PT, R13, UR15, RZ, P2, !PT ;  /* 0x0000000f0d0d7c10 */ /* 0x000fe200097fe4ff */
[----:B------:R-:W-:Y:S06]  /*1b00*/  BRA.U UP0, `(.L_x_46) ;  /* 0x00000005002c7547 */ /* 0x000fec000b800000 */
[----:B------:R-:W0:Y:S01]  /*1b10*/  LDCU UR12, c[0x0][0x3d0] ;  /* 0x00007a00ff0c77ac */ /* 0x000e220008000800 */
[----:B------:R-:W1:Y:S01]  /*1b20*/  LDCU.64 UR14, c[0x0][0x390] ;  /* 0x00007200ff0e77ac */ /* 0x000e620008000a00 */
[----:B------:R-:W2:Y:S01]  /*1b30*/  LDCU.64 UR6, c[0x0][0x3c8] ;  /* 0x00007900ff0677ac */ /* 0x000ea20008000a00 */
[----:B------:R-:W3:Y:S01]  /*1b40*/  LDCU.128 UR8, c[0x0][0x380] ;  /* 0x00007000ff0877ac */ /* 0x000ee20008000c00 */
[----:B------:R-:W-:Y:S01]  /*1b50*/  NOP ;  /* 0x0000000000007918 */ /* 0x000fe20000000000 */
.L_x_47:
[----:B------:R-:W-:-:S04]  /*1b60*/  IADD3 R4, P0, PT, R0, UR23, RZ ;  /* 0x0000001700047c10 */ /* 0x000fc8000ff1e0ff */
[----:B------:R-:W-:-:S04]  /*1b70*/  IADD3.X R5, PT, PT, RZ, UR5, RZ, P0, !PT ;  /* 0x00000005ff057c10 */ /* 0x000fc800087fe4ff */
[C---:B------:R-:W-:Y:S01]  /*1b80*/  SHF.L.U64.HI R5, R4.reuse, 0x2, R5 ;  /* 0x0000000204057819 */ /* 0x040fe20000010205 */
[----:B------:R-:W-:-:S05]  /*1b90*/  IMAD.SHL.U32 R4, R4, 0x4, RZ ;  /* 0x0000000404047824 */ /* 0x000fca00078e00ff */
[C---:B---3--:R-:W-:Y:S02]  /*1ba0*/  IADD3 R2, P0, PT, R4.reuse, UR8, RZ ;  /* 0x0000000804027c10 */ /* 0x048fe4000ff1e0ff */
[C---:B------:R-:W-:Y:S02]  /*1bb0*/  IADD3 R6, P1, PT, R4.reuse, UR10, RZ ;  /* 0x0000000a04067c10 */ /* 0x040fe4000ff3e0ff */
[----:B-1----:R-:W-:Y:S02]  /*1bc0*/  IADD3 R4, P2, PT, R4, UR14, RZ ;  /* 0x0000000e04047c10 */ /* 0x002fe4000ff5e0ff */
[C---:B------:R-:W-:Y:S02]  /*1bd0*/  IADD3.X R3, PT, PT, R5.reuse, UR9, RZ, P0, !PT ;  /* 0x0000000905037c10 */ /* 0x040fe400087fe4ff */
[C---:B------:R-:W-:Y:S02]  /*1be0*/  IADD3.X R7, PT, PT, R5.reuse, UR11, RZ, P1, !PT ;  /* 0x0000000b05077c10 */ /* 0x040fe40008ffe4ff */
[----:B------:R-:W-:Y:S01]  /*1bf0*/  IADD3.X R5, PT, PT, R5, UR15, RZ, P2, !PT ;  /* 0x0000000f05057c10 */ /* 0x000fe200097fe4ff */
[----:B------:R-:W3:Y:S04]  /*1c00*/  LDG.E R17, desc[UR16][R2.64] ;  /* 0x0000001002117981 */ /* 0x000ee8000c1e1900 */
[----:B------:R-:W3:Y:S04]  /*1c10*/  LDG.E R16, desc[UR16][R6.64] ;  /* 0x0000001006107981 */ /* 0x000ee8000c1e1900 */
[----:B------:R-:W4:Y:S04]  /*1c20*/  LDG.E R19, desc[UR16][R4.64] ;  /* 0x0000001004137981 */ /* 0x000f28000c1e1900 */
[----:B------:R-:W5:Y:S04]  /*1c30*/  LDG.E R18, desc[UR16][R2.64+0x400] ;  /* 0x0004001002127981 */ /* 0x000f68000c1e1900 */
[----:B------:R-:W5:Y:S04]  /*1c40*/  LDG.E R21, desc[UR16][R6.64+0x400] ;  /* 0x0004001006157981 */ /* 0x000f68000c1e1900 */
[----:B------:R-:W2:Y:S04]  /*1c50*/  LDG.E R27, desc[UR16][R4.64+0x400] ;  /* 0x00040010041b7981 */ /* 0x000ea8000c1e1900 */
[----:B------:R-:W2:Y:S04]  /*1c60*/  LDG.E R24, desc[UR16][R2.64+0x800] ;  /* 0x0008001002187981 */ /* 0x000ea8000c1e1900 */
[----:B------:R-:W2:Y:S04]  /*1c70*/  LDG.E R23, desc[UR16][R6.64+0x800] ;  /* 0x0008001006177981 */ /* 0x000ea8000c1e1900 */
[----:B------:R-:W2:Y:S04]  /*1c80*/  LDG.E R25, desc[UR16][R4.64+0x800] ;  /* 0x0008001004197981 */ /* 0x000ea8000c1e1900 */
[----:B------:R-:W2:Y:S04]  /*1c90*/  LDG.E R20, desc[UR16][R6.64+0x1000] ;  /* 0x0010001006147981 */ /* 0x000ea8000c1e1900 */
[----:B------:R-:W2:Y:S01]  /*1ca0*/  LDG.E R28, desc[UR16][R4.64+0x1800] ;  /* 0x00180010041c7981 */ /* 0x000ea2000c1e1900 */
[----:B---3--:R-:W-:-:S03]  /*1cb0*/  FFMA R29, R17, R16, R14 ;  /* 0x00000010111d7223 */ /* 0x008fc6000000000e */
[----:B------:R-:W3:Y:S01]  /*1cc0*/  LDG.E R16, desc[UR16][R2.64+0x1400] ;  /* 0x0014001002107981 */ /* 0x000ee2000c1e1900 */
[----:B----4-:R-:W-:-:S03]  /*1cd0*/  FFMA R22, R17, R19, R22 ;  /* 0x0000001311167223 */ /* 0x010fc60000000016 */
[----:B------:R-:W4:Y:S04]  /*1ce0*/  LDG.E R17, desc[UR16][R6.64+0xc00] ;  /* 0x000c001006117981 */ /* 0x000f28000c1e1900 */
[----:B------:R-:W3:Y:S01]  /*1cf0*/  LDG.E R19, desc[UR16][R2.64+0x1000] ;  /* 0x0010001002137981 */ /* 0x000ee2000c1e1900 */
[----:B-----5:R-:W-:-:S03]  /*1d00*/  FFMA R29, R18, R21, R29 ;  /* 0x00000015121d7223 */ /* 0x020fc6000000001d */
[----:B------:R-:W5:Y:S01]  /*1d10*/  LDG.E R21, desc[UR16][R4.64+0xc00] ;  /* 0x000c001004157981 */ /* 0x000f62000c1e1900 */
[----:B--2---:R-:W-:-:S03]  /*1d20*/  FFMA R26, R18, R27, R22 ;  /* 0x0000001b121a7223 */ /* 0x004fc60000000016 */
[----:B------:R-:W4:Y:S04]  /*1d30*/  LDG.E R18, desc[UR16][R2.64+0xc00] ;  /* 0x000c001002127981 */ /* 0x000f28000c1e1900 */
[----:B------:R-:W2:Y:S01]  /*1d40*/  LDG.E R14, desc[UR16][R2.64+0x1800] ;  /* 0x00180010020e7981 */ /* 0x000ea2000c1e1900 */
[----:B------:R-:W-:-:S03]  /*1d50*/  FFMA R23, R24, R23, R29 ;  /* 0x0000001718177223 */ /* 0x000fc6000000001d */
[----:B------:R1:W2:Y:S01]  /*1d60*/  LDG.E R22, desc[UR16][R2.64+0x1c00] ;  /* 0x001c001002167981 */ /* 0x0002a2000c1e1900 */
[----:B------:R-:W-:-:S03]  /*1d70*/  FFMA R29, R24, R25, R26 ;  /* 0x00000019181d7223 */ /* 0x000fc6000000001a */
[----:B------:R-:W2:Y:S04]  /*1d80*/  LDG.E R24, desc[UR16][R4.64+0x1000] ;  /* 0x0010001004187981 */ /* 0x000ea8000c1e1900 */
[----:B------:R-:W2:Y:S04]  /*1d90*/  LDG.E R27, desc[UR16][R6.64+0x1400] ;  /* 0x00140010061b7981 */ /* 0x000ea8000c1e1900 */
[----:B------:R-:W1:Y:S04]  /*1da0*/  LDG.E R3, desc[UR16][R4.64+0x1400] ;  /* 0x0014001004037981 */ /* 0x000e68000c1e1900 */
[----:B------:R-:W2:Y:S04]  /*1db0*/  LDG.E R25, desc[UR16][R6.64+0x1800] ;  /* 0x0018001006197981 */ /* 0x000ea8000c1e1900 */
[----:B------:R-:W2:Y:S04]  /*1dc0*/  LDG.E R26, desc[UR16][R6.64+0x1c00] ;  /* 0x001c0010061a7981 */ /* 0x000ea8000c1e1900 */
[----:B------:R-:W2:Y:S01]  /*1dd0*/  LDG.E R2, desc[UR16][R4.64+0x1c00] ;  /* 0x001c001004027981 */ /* 0x000ea2000c1e1900 */
[----:B------:R-:W-:-:S02]  /*1de0*/  UIADD3 UR19, UP0, UPT, -UR23, UR6, URZ ;  /* 0x0000000617137290 */ /* 0x000fc4000ff1e1ff */
[----:B0-----:R-:W-:Y:S02]  /*1df0*/  USHF.L.U32 UR24, UR12, 0xb, URZ ;  /* 0x0000000b0c187899 */ /* 0x001fe400080006ff */
[----:B------:R-:W-:Y:S02]  /*1e00*/  UIADD3.X UR20, UPT, UPT, ~UR5, UR7, URZ, UP0, !UPT ;  /* 0x0000000705147290 */ /* 0x000fe400087fe5ff */
[----:B------:R-:W-:Y:S02]  /*1e10*/  USHF.R.S32.HI UR13, URZ, 0x1f, UR24 ;  /* 0x0000001fff0d7899 */ /* 0x000fe40008011418 */
[----:B------:R-:W-:-:S04]  /*1e20*/  UISETP.GE.U32.AND UP0, UPT, UR19, UR24, UPT ;  /* 0x000000181300728c */ /* 0x000fc8000bf06070 */
[----:B------:R-:W-:Y:S01]  /*1e30*/  UISETP.GE.U32.AND.EX UP0, UPT, UR20, UR13, UPT, UP0 ;  /* 0x0000000d1400728c */ /* 0x000fe2000bf06100 */
[C---:B----4-:R-:W-:Y:S01]  /*1e40*/  FFMA R17, R18.reuse, R17, R23 ;  /* 0x0000001112117223 */ /* 0x050fe20000000017 */
[----:B-----5:R-:W-:-:S03]  /*1e50*/  FFMA R21, R18, R21, R29 ;  /* 0x0000001512157223 */ /* 0x020fc6000000001d */
[C---:B---3--:R-:W-:Y:S01]  /*1e60*/  FFMA R17, R19.reuse, R20, R17 ;  /* 0x0000001413117223 */ /* 0x048fe20000000011 */
[----:B--2---:R-:W-:-:S03]  /*1e70*/  FFMA R24, R19, R24, R21 ;  /* 0x0000001813187223 */ /* 0x004fc60000000015 */
[C---:B------:R-:W-:Y:S01]  /*1e80*/  FFMA R17, R16.reuse, R27, R17 ;  /* 0x0000001b10117223 */ /* 0x040fe20000000011 */
[----:B-1----:R-:W-:-:S03]  /*1e90*/  FFMA R3, R16, R3, R24 ;  /* 0x0000000310037223 */ /* 0x002fc60000000018 */
[C---:B------:R-:W-:Y:S01]  /*1ea0*/  FFMA R17, R14.reuse, R25, R17 ;  /* 0x000000190e117223 */ /* 0x040fe20000000011 */
[----:B------:R-:W-:-:S03]  /*1eb0*/  FFMA R3, R14, R28, R3 ;  /* 0x0000001c0e037223 */ /* 0x000fc60000000003 */
[C---:B------:R-:W-:Y:S01]  /*1ec0*/  FFMA R14, R22.reuse, R26, R17 ;  /* 0x0000001a160e7223 */ /* 0x040fe20000000011 */
[----:B------:R-:W-:Y:S01]  /*1ed0*/  FFMA R22, R22, R2, R3 ;  /* 0x0000000216167223 */ /* 0x000fe20000000003 */
[----:B------:R-:W-:Y:S06]  /*1ee0*/  BRA.U !UP0, `(.L_x_45) ;  /* 0x0000000908b87547 */ /* 0x000fec000b800000 */
[----:B------:R-:W-:Y:S02]  /*1ef0*/  UIADD3 UR23, UP0, UPT, UR24, UR23, URZ ;  /* 0x0000001718177290 */ /* 0x000fe4000ff1e0ff */
[----:B------:R-:W-:Y:S01]  /*1f00*/  MOV R3, UR24 ;  /* 0x0000001800037c02 */ /* 0x000fe20008000f00 */
[----:B------:R-:W-:Y:S01]  /*1f10*/  IMAD.U32 R5, RZ, RZ, UR24 ;  /* 0x00000018ff057e24 */ /* 0x000fe2000f8e00ff */
[----:B------:R-:W-:Y:S01]  /*1f20*/  IADD3 R15, PT, PT, R15, -UR24, RZ ;  /* 0x800000180f0f7c10 */ /* 0x000fe2000fffe0ff */
[----:B------:R-:W-:Y:S02]  /*1f30*/  UIADD3.X UR5, UPT, UPT, UR13, UR5, URZ, UP0, !UPT ;  /* 0x000000050d057290 */ /* 0x000fe400087fe4ff */
[----:B------:R-:W-:Y:S01]  /*1f40*/  UISETP.GT.U32.AND UP0, UPT, UR23, UR21, UPT ;  /* 0x000000151700728c */ /* 0x000fe2000bf04070 */
[----:B------:R-:W-:Y:S01]  /*1f50*/  IMAD.WIDE R8, R3, 0x4, R8 ;  /* 0x0000000403087825 */ /* 0x000fe200078e0208 */
[----:B------:R-:W-:Y:S02]  /*1f60*/  UIADD3 UR4, UPT, UPT, UR4, 0x1, URZ ;  /* 0x0000000104047890 */ /* 0x000fe4000fffe0ff */
[----:B------:R-:W-:Y:S01]  /*1f70*/  UISETP.GT.U32.AND.EX UP0, UPT, UR5, UR22, UPT, UP0 ;  /* 0x000000160500728c */ /* 0x000fe2000bf04100 */
[----:B------:R-:W-:-:S04]  /*1f80*/  IMAD.WIDE R10, R5, 0x4, R10 ;  /* 0x00000004050a7825 */ /* 0x000fc800078e020a */
[----:B------:R-:W-:-:S04]  /*1f90*/  IMAD.WIDE R12, R3, 0x4, R12 ;  /* 0x00000004030c7825 */ /* 0x000fc800078e020c */
[----:B------:R-:W-:Y:S05]  /*1fa0*/  BRA.U !UP0, `(.L_x_47) ;  /* 0xfffffff908ec7547 */ /* 0x000fea000b83ffff */
[----:B------:R-:W-:-:S07]  /*1fb0*/  IMAD.U32 R4, RZ, RZ, UR24 ;  /* 0x00000018ff047e24 */ /* 0x000fce000f8e00ff */
.L_x_46:
[----:B------:R-:W-:Y:S01]  /*1fc0*/  UIADD3 UR13, UPT, UPT, -UR23, UR6, URZ ;  /* 0x00000006170d7290 */ /* 0x000fe2000fffe1ff */
[----:B------:R-:W-:Y:S01]  /*1fd0*/  IMAD.U32 R3, RZ, RZ, UR5 ;  /* 0x00000005ff037e24 */ /* 0x000fe2000f8e00ff */
[----:B------:R-:W-:Y:S01]  /*1fe0*/  UISETP.GE.U32.AND UP0, UPT, UR23, UR6, UPT ;  /* 0x000000061700728c */ /* 0x000fe2000bf06070 */
[----:B------:R-:W-:Y:S01]  /*1ff0*/  MOV R2, UR7 ;  /* 0x0000000700027c02 */ /* 0x000fe20008000f00 */
[----:B------:R-:W-:Y:S02]  /*2000*/  BSSY.RECONVERGENT B1, `(.L_x_45) ;  /* 0x000009c000017945 */ /* 0x000fe40003800200 */
[----:B------:R-:W-:Y:S02]  /*2010*/  ISETP.GE.AND P0, PT, R0, UR13, PT ;  /* 0x0000000d00007c0c */ /* 0x000fe4000bf06270 */
[----:B------:R-:W-:-:S04]  /*2020*/  PLOP3.LUT P1, PT, PT, PT, UP0, 0x80, 0x8 ;  /* 0x000000000008781c */ /* 0x000fc80003f2f008 */
[----:B------:R-:W-:-:S13]  /*2030*/  ISETP.GE.U32.OR.EX P0, PT, R3, R2, P0, P1 ;  /* 0x000000020300720c */ /* 0x000fda0000706510 */
[----:B------:R-:W-:Y:S05]  /*2040*/  @P0 BRA `(.L_x_48) ;  /* 0x00000008005c0947 */ /* 0x000fea0003800000 */
[----:B------:R-:W-:Y:S01]  /*2050*/  LOP3.LUT R5, RZ, R0, RZ, 0x33, !PT ;  /* 0x00000000ff057212 */ /* 0x000fe200078e33ff */
[----:B------:R-:W-:Y:S01]  /*2060*/  USHF.L.U32 UR13, UR18, 0xb, URZ ;  /* 0x0000000b120d7899 */ /* 0x000fe200080006ff */
[----:B------:R-:W-:Y:S01]  /*2070*/  BSSY.RECONVERGENT B2, `(.L_x_49) ;  /* 0x0000044000027945 */ /* 0x000fe20003800200 */
[----:B------:R-:W-:Y:S01]  /*2080*/  UIMAD UR7, UR4, UR12, URZ ;  /* 0x0000000c040772a4 */ /* 0x000fe2000f8e02ff */
[----:B------:R-:W-:-:S04]  /*2090*/  IADD3 R5, PT, PT, R5, UR6, RZ ;  /* 0x0000000605057c10 */ /* 0x000fc8000fffe0ff */
[----:B------:R-:W-:Y:S01]  /*20a0*/  IADD3 R2, PT, PT, R5, -UR13, -R4 ;  /* 0x8000000d05027c10 */ /* 0x000fe2000fffe804 */
[----:B------:R-:W-:Y:S01]  /*20b0*/  IMAD.U32 R3, RZ, RZ, UR7 ;  /* 0x00000007ff037e24 */ /* 0x000fe2000f8e00ff */
[----:B------:R-:W-:-:S03]  /*20c0*/  MOV R4, R0 ;  /* 0x0000000000047202 */ /* 0x000fc60000000f00 */
[----:B------:R-:W-:-:S05]  /*20d0*/  IMAD R2, R3, -0x800, R2 ;  /* 0xfffff80003027824 */ /* 0x000fca00078e0202 */
[C---:B------:R-:W-:Y:S02]  /*20e0*/  ISETP.GE.U32.AND P1, PT, R2.reuse, 0x700, PT ;  /* 0x000007000200780c */ /* 0x040fe40003f26070 */
[----:B------:R-:W-:-:S04]  /*20f0*/  LEA.HI R6, R2, 0x1, RZ, 0x18 ;  /* 0x0000000102067811 */ /* 0x000fc800078fc0ff */
[----:B------:R-:W-:-:S04]  /*2100*/  LOP3.LUT R19, R6, 0x7, RZ, 0xc0, !PT ;  /* 0x0000000706137812 */ /* 0x000fc800078ec0ff */
[----:B------:R-:W-:-:S03]  /*2110*/  ISETP.NE.AND P0, PT, R19, RZ, PT ;  /* 0x000000ff1300720c */ /* 0x000fc60003f05270 */
[----:B------:R-:W-:Y:S10]  /*2120*/  @!P1 BRA `(.L_x_50) ;  /* 0x0000000000e09947 */ /* 0x000ff40003800000 */
[----:B------:R-:W-:Y:S01]  /*2130*/  LEA.HI R15, R15, 0x1, RZ, 0x18 ;  /* 0x000000010f0f7811 */ /* 0x000fe200078fc0ff */
[----:B------:R-:W-:-:S03]  /*2140*/  IMAD.MOV.U32 R4, RZ, RZ, R0 ;  /* 0x000000ffff047224 */ /* 0x000fc600078e0000 */
[----:B------:R-:W-:-:S04]  /*2150*/  LOP3.LUT R15, R15, 0x1fffff8, RZ, 0xc0, !PT ;  /* 0x01fffff80f0f7812 */ /* 0x000fc800078ec0ff */
[----:B------:R-:W-:-:S07]  /*2160*/  IADD3 R7, PT, PT, -R15, RZ, RZ ;  /* 0x000000ff0f077210 */ /* 0x000fce0007ffe1ff */
.L_x_51:
[----:B------:R-:W-:Y:S01]  /*2170*/  IMAD.MOV.U32 R2, RZ, RZ, R8 ;  /* 0x000000ffff027224 */ /* 0x000fe200078e0008 */
[----:B------:R-:W-:Y:S01]  /*2180*/  MOV R3, R9 ;  /* 0x0000000900037202 */ /* 0x000fe20000000f00 */
        /* <DEDUP_REMOVED lines=12> */
[C---:B--2---:R-:W-:Y:S01]  /*2250*/  FFMA R8, R9.reuse, R8, R14 ;  /* 0x0000000809087223 */ /* 0x044fe2000000000e */
[----:B---3--:R-:W-:-:S02]  /*2260*/  FFMA R23, R9, R23, R22 ;  /* 0x0000001709177223 */ /* 0x008fc40000000016 */
[----:B------:R-:W2:Y:S01]  /*2270*/  LDG.E R9, desc[UR16][R10.64] ;  /* 0x000000100a097981 */ /* 0x000ea2000c1e1900 */
[----:B----4-:R-:W-:-:S03]  /*2280*/  FFMA R27, R25, R16, R8 ;  /* 0x00000010191b7223 */ /* 0x010fc60000000008 */
[----:B------:R-:W3:Y:S01]  /*2290*/  LDG.E R8, desc[UR16][R12.64] ;  /* 0x000000100c087981 */ /* 0x000ee2000c1e1900 */
[----:B-----5:R-:W-:-:S03]  /*22a0*/  FFMA R14, R25, R18, R23 ;  /* 0x00000012190e7223 */ /* 0x020fc60000000017 */
[----:B------:R-:W3:Y:S04]  /*22b0*/  LDG.E R18, desc[UR16][R2.64] ;  /* 0x0000001002127981 */ /* 0x000ee8000c1e1900 */
[----:B------:R-:W4:Y:S01]  /*22c0*/  LDG.E R16, desc[UR16][R10.64+0x400] ;  /* 0x000400100a107981 */ /* 0x000f22000c1e1900 */
[----:B------:R-:W-:-:S03]  /*22d0*/  FFMA R22, R26, R15, R27 ;  /* 0x0000000f1a167223 */ /* 0x000fc6000000001b */
[----:B------:R-:W4:Y:S01]  /*22e0*/  LDG.E R15, desc[UR16][R2.64+0x400] ;  /* 0x00040010020f7981 */ /* 0x000f22000c1e1900 */
[----:B------:R-:W-:-:S03]  /*22f0*/  FFMA R21, R26, R21, R14 ;  /* 0x000000151a157223 */ /* 0x000fc6000000000e */
[----:B------:R-:W5:Y:S04]  /*2300*/  LDG.E R26, desc[UR16][R12.64+0x400] ;  /* 0x000400100c1a7981 */ /* 0x000f68000c1e1900 */
[----:B------:R-:W5:Y:S04]  /*2310*/  LDG.E R14, desc[UR16][R2.64+0x800] ;  /* 0x00080010020e7981 */ /* 0x000f68000c1e1900 */
[----:B------:R-:W5:Y:S01]  /*2320*/  LDG.E R23, desc[UR16][R10.64+0x800] ;  /* 0x000800100a177981 */ /* 0x000f62000c1e1900 */
[C---:B------:R-:W-:Y:S01]  /*2330*/  FFMA R27, R17.reuse, R20, R22 ;  /* 0x00000014111b7223 */ /* 0x040fe20000000016 */
[----:B------:R-:W-:-:S02]  /*2340*/  FFMA R29, R17, R24, R21 ;  /* 0x00000018111d7223 */ /* 0x000fc40000000015 */
[----:B------:R-:W5:Y:S04]  /*2350*/  LDG.E R25, desc[UR16][R12.64+0x800] ;  /* 0x000800100c197981 */ /* 0x000f68000c1e1900 */
[----:B------:R-:W5:Y:S04]  /*2360*/  LDG.E R22, desc[UR16][R2.64+0xc00] ;  /* 0x000c001002167981 */ /* 0x000f68000c1e1900 */
[----:B------:R0:W5:Y:S04]  /*2370*/  LDG.E R21, desc[UR16][R10.64+0xc00] ;  /* 0x000c00100a157981 */ /* 0x000168000c1e1900 */
[----:B------:R1:W5:Y:S01]  /*2380*/  LDG.E R17, desc[UR16][R12.64+0xc00] ;  /* 0x000c00100c117981 */ /* 0x000362000c1e1900 */
[----:B------:R-:W-:-:S02]  /*2390*/  IADD3 R7, PT, PT, R7, 0x8, RZ ;  /* 0x0000000807077810 */ /* 0x000fc40007ffe0ff */
[----:B0-----:R-:W-:Y:S02]  /*23a0*/  IADD3 R10, P2, PT, R10, 0x2000, RZ ;  /* 0x000020000a0a7810 */ /* 0x001fe40007f5e0ff */
[----:B-1----:R-:W-:-:S03]  /*23b0*/  IADD3 R12, P3, PT, R12, 0x2000, RZ ;  /* 0x000020000c0c7810 */ /* 0x002fc60007f7e0ff */
[----:B------:R-:W-:Y:S02]  /*23c0*/  IMAD.X R11, RZ, RZ, R11, P2 ;  /* 0x000000ffff0b7224 */ /* 0x000fe400010e060b */
[----:B------:R-:W-:Y:S01]  /*23d0*/  VIADD R4, R4, 0x800 ;  /* 0x0000080004047836 */ /* 0x000fe20000000000 */
[----:B------:R-:W-:Y:S01]  /*23e0*/  IADD3.X R13, PT, PT, RZ, R13, RZ, P3, !PT ;  /* 0x0000000dff0d7210 */ /* 0x000fe20001ffe4ff */
[----:B---3--:R-:W-:Y:S01]  /*23f0*/  FFMA R29, R18, R8, R29 ;  /* 0x00000008121d7223 */ /* 0x008fe2000000001d */
[----:B------:R-:W-:Y:S01]  /*2400*/  IADD3 R8, P1, PT, R2, 0x2000, RZ ;  /* 0x0000200002087810 */ /* 0x000fe20007f3e0ff */
[----:B--2---:R-:W-:-:S04]  /*2410*/  FFMA R20, R18, R9, R27 ;  /* 0x0000000912147223 */ /* 0x004fc8000000001b */
[----:B------:R-:W-:Y:S01]  /*2420*/  IMAD.X R9, RZ, RZ, R3, P1 ;  /* 0x000000ffff097224 */ /* 0x000fe200008e0603 */
        /* <DEDUP_REMOVED lines=8> */
.L_x_50:
[----:B------:R-:W-:Y:S05]  /*24b0*/  BSYNC.RECONVERGENT B2 ;  /* 0x0000000000027941 */ /* 0x000fea0003800200 */
.L_x_49:
[----:B------:R-:W-:Y:S05]  /*24c0*/  @!P0 BRA `(.L_x_48) ;  /* 0x00000004003c8947 */ /* 0x000fea0003800000 */
[----:B------:R-:W-:Y:S01]  /*24d0*/  ISETP.GE.U32.AND P1, PT, R19, 0x4, PT ;  /* 0x000000041300780c */ /* 0x000fe20003f26070 */
[----:B------:R-:W-:Y:S01]  /*24e0*/  BSSY.RECONVERGENT B2, `(.L_x_52) ;  /* 0x0000022000027945 */ /* 0x000fe20003800200 */
[----:B------:R-:W-:-:S11]  /*24f0*/  LOP3.LUT P0, R10, R6, 0x3, RZ, 0xc0, !PT ;  /* 0x00000003060a7812 */ /* 0x000fd6000780c0ff */
[----:B------:R-:W-:Y:S05]  /*2500*/  @!P1 BRA `(.L_x_53) ;  /* 0x00000000007c9947 */ /* 0x000fea0003800000 */
[----:B------:R-:W-:-:S04]  /*2510*/  IADD3 R7, P1, PT, R4, UR23, RZ ;  /* 0x0000001704077c10 */ /* 0x000fc8000ff3e0ff */
[----:B------:R-:W-:Y:S01]  /*2520*/  IADD3.X R2, PT, PT, RZ, UR5, RZ, P1, !PT ;  /* 0x00000005ff027c10 */ /* 0x000fe20008ffe4ff */
[----:B------:R-:W-:-:S03]  /*2530*/  IMAD.SHL.U32 R6, R7, 0x4, RZ ;  /* 0x0000000407067824 */ /* 0x000fc600078e00ff */
[----:B------:R-:W-:Y:S02]  /*2540*/  SHF.L.U64.HI R7, R7, 0x2, R2 ;  /* 0x0000000207077819 */ /* 0x000fe40000010202 */
[C---:B------:R-:W-:Y:S02]  /*2550*/  IADD3 R8, P1, PT, R6.reuse, UR8, RZ ;  /* 0x0000000806087c10 */ /* 0x040fe4000ff3e0ff */
[C---:B------:R-:W-:Y:S02]  /*2560*/  IADD3 R2, P2, PT, R6.reuse, UR10, RZ ;  /* 0x0000000a06027c10 */ /* 0x040fe4000ff5e0ff */
[----:B------:R-:W-:Y:S02]  /*2570*/  IADD3 R6, P3, PT, R6, UR14, RZ ;  /* 0x0000000e06067c10 */ /* 0x000fe4000ff7e0ff */
        /* <DEDUP_REMOVED lines=24> */
.L_x_53:
[----:B------:R-:W-:Y:S05]  /*2700*/  BSYNC.RECONVERGENT B2 ;  /* 0x0000000000027941 */ /* 0x000fea0003800200 */
.L_x_52:
[----:B------:R-:W-:Y:S05]  /*2710*/  @!P0 BRA `(.L_x_48) ;  /* 0x0000000000a88947 */ /* 0x000fea0003800000 */
[----:B------:R-:W-:Y:S01]  /*2720*/  ISETP.NE.AND P1, PT, R10, 0x1, PT ;  /* 0x000000010a00780c */ /* 0x000fe20003f25270 */
[----:B------:R-:W-:Y:S01]  /*2730*/  BSSY.RECONVERGENT B2, `(.L_x_54) ;  /* 0x0000018000027945 */ /* 0x000fe20003800200 */
[----:B------:R-:W-:-:S11]  /*2740*/  LOP3.LUT P0, RZ, R5, 0x100, RZ, 0xc0, !PT ;  /* 0x0000010005ff7812 */ /* 0x000fd6000780c0ff */
[----:B------:R-:W-:Y:S05]  /*2750*/  @!P1 BRA `(.L_x_55) ;  /* 0x0000000000549947 */ /* 0x000fea0003800000 */
[----:B------:R-:W-:-:S04]  /*2760*/  IADD3 R2, P1, PT, R4, UR23, RZ ;  /* 0x0000001704027c10 */ /* 0x000fc8000ff3e0ff */
[----:B------:R-:W-:Y:S01]  /*2770*/  SHF.L.U32 R8, R2, 0x2, RZ ;  /* 0x0000000202087819 */ /* 0x000fe200000006ff */
[----:B------:R-:W-:-:S03]  /*2780*/  IMAD.X R3, RZ, RZ, UR5, P1 ;  /* 0x00000005ff037e24 */ /* 0x000fc600088e06ff */
[----:B------:R-:W-:Y:S02]  /*2790*/  IADD3 R6, P2, PT, R8, UR10, RZ ;  /* 0x0000000a08067c10 */ /* 0x000fe4000ff5e0ff */
[----:B------:R-:W-:Y:S02]  /*27a0*/  SHF.L.U64.HI R5, R2, 0x2, R3 ;  /* 0x0000000202057819 */ /* 0x000fe40000010203 */
[C---:B------:R-:W-:Y:S02]  /*27b0*/  IADD3 R2, P1, PT, R8.reuse, UR8, RZ ;  /* 0x0000000808027c10 */ /* 0x040fe4000ff3e0ff */
[----:B------:R-:W-:Y:S02]  /*27c0*/  IADD3 R8, P3, PT, R8, UR14, RZ ;  /* 0x0000000e08087c10 */ /* 0x000fe4000ff7e0ff */
[C---:B------:R-:W-:Y:S02]  /*27d0*/  IADD3.X R3, PT, PT, R5.reuse, UR9, RZ, P1, !PT ;  /* 0x0000000905037c10 */ /* 0x040fe40008ffe4ff */
[----:B------:R-:W-:-:S02]  /*27e0*/  IADD3.X R7, PT, PT, R5, UR11, RZ, P2, !PT ;  /* 0x0000000b05077c10 */ /* 0x000fc400097fe4ff */
[----:B------:R-:W-:Y:S01]  /*27f0*/  IADD3.X R9, PT, PT, R5, UR15, RZ, P3, !PT ;  /* 0x0000000f05097c10 */ /* 0x000fe20009ffe4ff */
[----:B------:R-:W2:Y:S04]  /*2800*/  LDG.E R13, desc[UR16][R2.64+0x400] ;  /* 0x00040010020d7981 */ /* 0x000ea8000c1e1900 */
[----:B------:R-:W3:Y:S04]  /*2810*/  LDG.E R5, desc[UR16][R2.64] ;  /* 0x0000001002057981 */ /* 0x000ee8000c1e1900 */
[----:B------:R-:W3:Y:S04]  /*2820*/  LDG.E R10, desc[UR16][R6.64] ;  /* 0x00000010060a7981 */ /* 0x000ee8000c1e1900 */
[----:B------:R-:W4:Y:S04]  /*2830*/  LDG.E R11, desc[UR16][R8.64] ;  /* 0x00000010080b7981 */ /* 0x000f28000c1e1900 */
[----:B------:R-:W2:Y:S04]  /*2840*/  LDG.E R12, desc[UR16][R6.64+0x400] ;  /* 0x00040010060c7981 */ /* 0x000ea8000c1e1900 */
[----:B------:R-:W5:Y:S01]  /*2850*/  LDG.E R16, desc[UR16][R8.64+0x400] ;  /* 0x0004001008107981 */ /* 0x000f62000c1e1900 */
[----:B------:R-:W-:-:S02]  /*2860*/  VIADD R4, R4, 0x200 ;  /* 0x0000020004047836 */ /* 0x000fc40000000000 */
[C---:B---3--:R-:W-:Y:S01]  /*2870*/  FFMA R10, R5.reuse, R10, R14 ;  /* 0x0000000a050a7223 */ /* 0x048fe2000000000e */
[----:B----4-:R-:W-:-:S03]  /*2880*/  FFMA R11, R5, R11, R22 ;  /* 0x0000000b050b7223 */ /* 0x010fc60000000016 */
[C---:B--2---:R-:W-:Y:S01]  /*2890*/  FFMA R14, R13.reuse, R12, R10 ;  /* 0x0000000c0d0e7223 */ /* 0x044fe2000000000a */
[----:B-----5:R-:W-:-:S07]  /*28a0*/  FFMA R22, R13, R16, R11 ;  /* 0x000000100d167223 */ /* 0x020fce000000000b */
.L_x_55:
[----:B------:R-:W-:Y:S05]  /*28b0*/  BSYNC.RECONVERGENT B2 ;  /* 0x0000000000027941 */ /* 0x000fea0003800200 */
.L_x_54:
[----:B------:R-:W-:Y:S05]  /*28c0*/  @P0 BRA `(.L_x_48) ;  /* 0x00000000003c0947 */ /* 0x000fea0003800000 */
        /* <DEDUP_REMOVED lines=15> */
.L_x_48:
[----:B------:R-:W-:Y:S05]  /*29c0*/  BSYNC.RECONVERGENT B1 ;  /* 0x0000000000017941 */ /* 0x000fea0003800200 */
.L_x_45:
[----:B------:R-:W0:Y:S01]  /*29d0*/  S2R R8, SR_LANEID ;  /* 0x0000000000087919 */ /* 0x000e220000000000 */
[----:B------:R-:W-:Y:S01]  /*29e0*/  MOV R7, R14 ;  /* 0x0000000e00077202 */ /* 0x000fe20000000f00 */
[----:B------:R-:W-:Y:S04]  /*29f0*/  SHFL.DOWN PT, R3, R22, 0x1, 0x1f ;  /* 0x08201f0016037f89 */ /* 0x000fe800000e0000 */
[----:B------:R-:W1:Y:S01]  /*2a00*/  SHFL.DOWN PT, R2, R7, 0x1, 0x1f ;  /* 0x08201f0007027f89 */ /* 0x000e6200000e0000 */
[C---:B0-----:R-:W-:Y:S02]  /*2a10*/  ISETP.GT.AND P0, PT, R8.reuse, 0x1e, PT ;  /* 0x0000001e0800780c */ /* 0x041fe40003f04270 */
[----:B------:R-:W-:-:S11]  /*2a20*/  ISETP.NE.AND P1, PT, R8, RZ, PT ;  /* 0x000000ff0800720c */ /* 0x000fd60003f25270 */
[----:B-1----:R-:W-:Y:S01]  /*2a30*/  @!P0 FADD R7, R2, R7 ;  /* 0x0000000702078221 */ /* 0x002fe20000000000 */
[----:B------:R-:W-:Y:S01]  /*2a40*/  @!P0 FADD R22, R3, R22 ;  /* 0x0000001603168221 */ /* 0x000fe20000000000 */
        /* <DEDUP_REMOVED lines=12> */
[----:B------:R-:W0:Y:S04]  /*2b10*/  SHFL.DOWN PT, R3, R22, 0x4, 0x1f ;  /* 0x08801f0016037f89 */ /* 0x000e2800000e0000 */
[----:B------:R-:W-:-:S06]  /*2b20*/  @!P1 IMAD.IADD R6, R4, 0x1, R5 ;  /* 0x0000000104069824 */ /* 0x000fcc00078e0205 */
        /* <DEDUP_REMOVED lines=22> */
[----:B------:R-:W2:Y:S04]  /*2c90*/  LDS.128 R8, [UR4+0x20] ;  /* 0x00002004ff087984 */ /* 0x000ea80008000c00 */
[----:B0-----:R-:W0:Y:S04]  /*2ca0*/  LDS.128 R4, [UR4+0x30] ;  /* 0x00003004ff047984 */ /* 0x001e280008000c00 */
[----:B------:R-:W3:Y:S01]  /*2cb0*/  LDS.64 R16, [UR4+0x40] ;  /* 0x00004004ff107984 */ /* 0x000ee20008000a00 */
        /* <DEDUP_REMOVED lines=8> */
[----:B0-----:R-:W-:Y:S01]  /*2d40*/  FADD R19, R19, R4 ;  /* 0x0000000413137221 */ /* 0x001fe20000000000 */
[----:B------:R-:W-:-:S03]  /*2d50*/  FADD R0, R0, R5 ;  /* 0x0000000500007221 */ /* 0x000fc60000000000 */
[----:B------:R-:W-:Y:S01]  /*2d60*/  FADD R19, R19, R6 ;  /* 0x0000000613137221 */ /* 0x000fe20000000000 */
[----:B------:R-:W-:-:S03]  /*2d70*/  FADD R0, R0, R7 ;  /* 0x0000000700007221 */ /* 0x000fc60000000000 */
[----:B---3--:R-:W-:Y:S01]  /*2d80*/  FADD R2, R19, R16 ;  /* 0x0000001013027221 */ /* 0x008fe20000000000 */
[----:B------:R-:W-:-:S07]  /*2d90*/  FADD R3, R0, R17 ;  /* 0x0000001100037221 */ /* 0x000fce0000000000 */
.L_x_44:
[----:B------:R-:W-:Y:S05]  /*2da0*/  BSYNC.RECONVERGENT B0 ;  /* 0x0000000000007941 */ /* 0x000fea0003800200 */
.L_x_30:
[----:B------:R-:W-:Y:S05]  /*2db0*/  @P0 EXIT ;  /* 0x000000000000094d */ /* 0x000fea0003800000 */
[----:B------:R-:W3:Y:S02]  /*2dc0*/  LDCU.64 UR4, c[0x0][0x398] ;  /* 0x00007300ff0477ac */ /* 0x000ee40008000a00 */
[----:B---3--:R-:W-:-:S06]  /*2dd0*/  UIMAD.WIDE.U32 UR4, UR18, 0x8, UR4 ;  /* 0x00000008120478a5 */ /* 0x008fcc000f8e0004 */
[----:B0-----:R-:W-:Y:S01]  /*2de0*/  MOV R4, UR4 ;  /* 0x0000000400047c02 */ /* 0x001fe20008000f00 */
[----:B------:R-:W-:Y:S01]  /*2df0*/  IMAD.U32 R5, RZ, RZ, UR5 ;  /* 0x00000005ff057e24 */ /* 0x000fe2000f8e00ff */
[----:B--2---:R-:W-:Y:S01]  /*2e00*/  MOV R6, UR4 ;  /* 0x0000000400067c02 */ /* 0x004fe20008000f00 */
[----:B-1----:R-:W-:-:S03]  /*2e10*/  IMAD.U32 R7, RZ, RZ, UR5 ;  /* 0x00000005ff077e24 */ /* 0x002fc6000f8e00ff */
[----:B------:R-:W-:Y:S04]  /*2e20*/  STG.E desc[UR16][R4.64], R2 ;  /* 0x0000000204007986 */ /* 0x000fe8000c101910 */
[----:B------:R-:W-:Y:S01]  /*2e30*/  STG.E desc[UR16][R6.64+0x4], R3 ;  /* 0x0000040306007986 */ /* 0x000fe2000c101910 */
[----:B------:R-:W-:Y:S05]  /*2e40*/  EXIT ;  /* 0x000000000000794d */ /* 0x000fea0003800000 */
.L_x_56:
        /* <DEDUP_REMOVED lines=11> */
.L_x_169:


//--------------------- .text._ZN3cub18CUB_300001_SM_10006detail6reduce28DeviceReduceSingleTileKernelINS2_10policy_hubIN18ActivationFunction12CustomTuple2EyNS5_15SumCustomTuple2EE10Policy1000EN6thrust24THRUST_300001_SM_1000_NS12zip_iteratorIN4cuda3std3__45tupleIJNSB_6detail15normal_iteratorINSB_10device_ptrIfEEEESL_SL_EEEEEPS6_yS7_S6_S6_NS5_26TransformationCustomTuple2EEEvT0_T1_T2_T3_T4_T6_ --------------------------
	.section	.text._ZN3cub18CUB_300001_SM_10006detail6reduce28DeviceReduceSingleTileKernelINS2_10policy_hubIN18ActivationFunction12CustomTuple2EyNS5_15SumCustomTuple2EE10Policy1000EN6thrust24THRUST_300001_SM_1000_NS12zip_iteratorIN4cuda3std3__45tupleIJNSB_6detail15normal_iteratorINSB_10device_ptrIfEEEESL_SL_EEEEEPS6_yS7_S6_S6_NS5_26TransformationCustomTuple2EEEvT0_T1_T2_T3_T4_T6_,"ax",@progbits
	.align	128
        .global         _ZN3cub18CUB_300001_SM_10006detail6reduce28DeviceReduceSingleTileKernelINS2_10policy_hubIN18ActivationFunction12CustomTuple2EyNS5_15SumCustomTuple2EE10Policy1000EN6thrust24THRUST_300001_SM_1000_NS12zip_iteratorIN4cuda3std3__45tupleIJNSB_6detail15normal_iteratorINSB_10device_ptrIfEEEESL_SL_EEEEEPS6_yS7_S6_S6_NS5_26TransformationCustomTuple2EEEvT0_T1_T2_T3_T4_T6_
        .type           _ZN3cub18CUB_300001_SM_10006detail6reduce28DeviceReduceSingleTileKernelINS2_10policy_hubIN18ActivationFunction12CustomTuple2EyNS5_15SumCustomTuple2EE10Policy1000EN6thrust24THRUST_300001_SM_1000_NS12zip_iteratorIN4cuda3std3__45tupleIJNSB_6detail15normal_iteratorINSB_10device_ptrIfEEEESL_SL_EEEEEPS6_yS7_S6_S6_NS5_26TransformationCustomTuple2EEEvT0_T1_T2_T3_T4_T6_,@function
        .size           _ZN3cub18CUB_300001_SM_10006detail6reduce28DeviceReduceSingleTileKernelINS2_10policy_hubIN18ActivationFunction12CustomTuple2EyNS5_15SumCustomTuple2EE10Policy1000EN6thrust24THRUST_300001_SM_1000_NS12zip_iteratorIN4cuda3std3__45tupleIJNSB_6detail15normal_iteratorINSB_10device_ptrIfEEEESL_SL_EEEEEPS6_yS7_S6_S6_NS5_26TransformationCustomTuple2EEEvT0_T1_T2_T3_T4_T6_,(.L_x_170 - _ZN3cub18CUB_300001_SM_10006detail6reduce28DeviceReduceSingleTileKernelINS2_10policy_hubIN18ActivationFunction12CustomTuple2EyNS5_15SumCustomTuple2EE10Policy1000EN6thrust24THRUST_300001_SM_1000_NS12zip_iteratorIN4cuda3std3__45tupleIJNSB_6detail15normal_iteratorINSB_10device_ptrIfEEEESL_SL_EEEEEPS6_yS7_S6_S6_NS5_26TransformationCustomTuple2EEEvT0_T1_T2_T3_T4_T6_)
        .other          _ZN3cub18CUB_300001_SM_10006detail6reduce28DeviceReduceSingleTileKernelINS2_10policy_hubIN18ActivationFunction12CustomTuple2EyNS5_15SumCustomTuple2EE10Policy1000EN6thrust24THRUST_300001_SM_1000_NS12zip_iteratorIN4cuda3std3__45tupleIJNSB_6detail15normal_iteratorINSB_10device_ptrIfEEEESL_SL_EEEEEPS6_yS7_S6_S6_NS5_26TransformationCustomTuple2EEEvT0_T1_T2_T3_T4_T6_,@"STO_CUDA_ENTRY STV_DEFAULT"
_ZN3cub18CUB_300001_SM_10006detail6reduce28DeviceReduceSingleTileKernelINS2_10policy_hubIN18ActivationFunction12CustomTuple2EyNS5_15SumCustomTuple2EE10Policy1000EN6thrust24THRUST_300001_SM_1000_NS12zip_iteratorIN4cuda3std3__45tupleIJNSB_6detail15normal_iteratorINSB_10device_ptrIfEEEESL_SL_EEEEEPS6_yS7_S6_S6_NS5_26TransformationCustomTuple2EEEvT0_T1_T2_T3_T4_T6_:
.text._ZN3cub18CUB_300001_SM_10006detail6reduce28DeviceReduceSingleTileKernelINS2_10policy_hubIN18ActivationFunction12CustomTuple2EyNS5_15SumCustomTuple2EE10Policy1000EN6thrust24THRUST_300001_SM_1000_NS12zip_iteratorIN4cuda3std3__45tupleIJNSB_6detail15normal_iteratorINSB_10device_ptrIfEEEESL_SL_EEEEEPS6_yS7_S6_S6_NS5_26TransformationCustomTuple2EEEvT0_T1_T2_T3_T4_T6_:
[----:B------:R-:W-:Y:S01]  /*0000*/  LDC R1, c[0x0][0x37c] ;  /* 0x0000df00ff017b82 */ /* 0x000fe20000000800 */
[----:B------:R-:W0:Y:S01]  /*0010*/  LDCU.64 UR4, c[0x0][0x3a0] ;  /* 0x00007400ff0477ac */ /* 0x000e220008000a00 */
[----:B------:R-:W1:Y:S01]  /*0020*/  LDCU.64 UR6, c[0x0][0x358] ;  /* 0x00006b00ff0677ac */ /* 0x000e620008000a00 */
[----:B0-----:R-:W-:Y:S02]  /*0030*/  MOV R0, UR4 ;  /* 0x0000000400007c02 */ /* 0x001fe40008000f00 */
[----:B------:R-:W-:Y:S02]  /*0040*/  MOV R8, UR5 ;  /* 0x0000000500087c02 */ /* 0x000fe40008000f00 */
[----:B------:R-:W-:-:S04]  /*0050*/  ISETP.NE.U32.AND P0, PT, R0, RZ, PT ;  /* 0x000000ff0000720c */ /* 0x000fc80003f05070 */
[----:B------:R-:W-:-:S13]  /*0060*/  ISETP.NE.AND.EX P0, PT, R8, RZ, PT, P0 ;  /* 0x000000ff0800720c */ /* 0x000fda0003f05300 */
[----:B-1----:R-:W-:Y:S05]  /*0070*/  @P0 BRA `(.L_x_57) ;  /* 0x0000000000240947 */ /* 0x002fea0003800000 */
[----:B------:R-:W0:Y:S02]  /*0080*/  S2R R0, SR_TID.X ;  /* 0x0000000000007919 */ /* 0x000e240000002100 */
[----:B0-----:R-:W-:-:S13]  /*0090*/  ISETP.NE.AND P0, PT, R0, RZ, PT ;  /* 0x000000ff0000720c */ /* 0x001fda0003f05270 */
[----:B------:R-:W-:Y:S05]  /*00a0*/  @P0 EXIT ;  /* 0x000000000000094d */ /* 0x000fea0003800000 */
[----:B------:R-:W0:Y:S08]  /*00b0*/  LDC R5, c[0x0][0x3ac] ;  /* 0x0000eb00ff057b82 */ /* 0x000e300000000800 */
[----:B------:R-:W0:Y:S08]  /*00c0*/  LDC.64 R2, c[0x0][0x398] ;  /* 0x0000e600ff027b82 */ /* 0x000e300000000a00 */
[----:B------:R-:W1:Y:S01]  /*00d0*/  LDC R7, c[0x0][0x3b0] ;  /* 0x0000ec00ff077b82 */ /* 0x000e620000000800 */
[----:B0-----:R-:W-:Y:S04]  /*00e0*/  STG.E desc[UR6][R2.64], R5 ;  /* 0x0000000502007986 */ /* 0x001fe8000c101906 */
[----:B-1----:R-:W-:Y:S01]  /*00f0*/  STG.E desc[UR6][R2.64+0x4], R7 ;  /* 0x0000040702007986 */ /* 0x002fe2000c101906 */
[----:B------:R-:W-:Y:S05]  /*0100*/  EXIT ;  /* 0x000000000000794d */ /* 0x000fea0003800000 */
.L_x_57:
[----:B------:R-:W-:Y:S01]  /*0110*/  ISETP.GT.U32.AND P0, PT, R0, 0x7ff, PT ;  /* 0x000007ff0000780c */ /* 0x000fe20003f04070 */
[----:B------:R-:W-:Y:S03]  /*0120*/  BSSY.RECONVERGENT B0, `(.L_x_58) ;  /* 0x0000297000007945 */ /* 0x000fe60003800200 */
[----:B------:R-:W-:-:S13]  /*0130*/  ISETP.GT.U32.AND.EX P0, PT, R8, RZ, PT, P0 ;  /* 0x000000ff0800720c */ /* 0x000fda0003f04100 */
[----:B------:R-:W-:Y:S05]  /*0140*/  @P0 BRA `(.L_x_59) ;  /* 0x0000001000e40947 */ /* 0x000fea0003800000 */
[----:B------:R-:W0:Y:S01]  /*0150*/  S2R R9, SR_TID.X ;  /* 0x0000000000097919 */ /* 0x000e220000002100 */
[----:B------:R-:W-:Y:S01]  /*0160*/  BSSY.RECONVERGENT B1, `(.L_x_60) ;  /* 0x0000011000017945 */ /* 0x000fe20003800200 */
[----:B------:R-:W-:Y:S02]  /*0170*/  CS2R R10, SRZ ;  /* 0x00000000000a7805 */ /* 0x000fe4000001ff00 */
[----:B0-----:R-:W-:Y:S02]  /*0180*/  ISETP.GE.U32.AND P0, PT, R9, R0, PT ;  /* 0x000000000900720c */ /* 0x001fe40003f06070 */
[----:B------:R-:W-:-:S11]  /*0190*/  MOV R13, R9 ;  /* 0x00000009000d7202 */ /* 0x000fd60000000f00 */
[----:B------:R-:W-:Y:S05]  /*01a0*/  @P0 BRA `(.L_x_61) ;  /* 0x0000000000300947 */ /* 0x000fea0003800000 */
[----:B------:R-:W0:Y:S08]  /*01b0*/  LDC.64 R2, c[0x0][0x380] ;  /* 0x0000e000ff027b82 */ /* 0x000e300000000a00 */
        /* <DEDUP_REMOVED lines=8> */
[----:B------:R-:W-:Y:S01]  /*0240*/  IADD3 R13, PT, PT, R9, 0x100, RZ ;  /* 0x00000100090d7810 */ /* 0x000fe20007ffe0ff */
[C---:B---3--:R-:W-:Y:S01]  /*0250*/  FMUL R11, R2.reuse, R5 ;  /* 0x00000005020b7220 */ /* 0x048fe20000400000 */
[----:B--2---:R-:W-:-:S07]  /*0260*/  FMUL R10, R2, R7 ;  /* 0x00000007020a7220 */ /* 0x004fce0000400000 */
.L_x_61:
[----:B------:R-:W-:Y:S05]  /*0270*/  BSYNC.RECONVERGENT B1 ;  /* 0x0000000000017941 */ /* 0x000fea0003800200 */
.L_x_60:
[----:B------:R-:W-:Y:S01]  /*0280*/  ISETP.GE.U32.AND P0, PT, R13, R0, PT ;  /* 0x000000000d00720c */ /* 0x000fe20003f06070 */
[----:B------:R-:W-:-:S12]  /*0290*/  BSSY.RECONVERGENT B1, `(.L_x_62) ;  /* 0x000008d000017945 */ /* 0x000fd80003800200 */
[----:B------:R-:W-:Y:S05]  /*02a0*/  @P0 BRA `(.L_x_63) ;  /* 0x00000008002c0947 */ /* 0x000fea0003800000 */
[----:B------:R-:W-:Y:S01]  /*02b0*/  LOP3.LUT R3, RZ, R13, RZ, 0x33, !PT ;  /* 0x0000000dff037212 */ /* 0x000fe200078e33ff */
[----:B------:R-:W-:Y:S04]  /*02c0*/  BSSY.RECONVERGENT B2, `(.L_x_64) ;  /* 0x0000049000027945 */ /* 0x000fe80003800200 */
[----:B------:R-:W-:-:S05]  /*02d0*/  IMAD.IADD R12, R3, 0x1, R0 ;  /* 0x00000001030c7824 */ /* 0x000fca00078e0200 */
[C---:B------:R-:W-:Y:S02]  /*02e0*/  ISETP.GE.U32.AND P1, PT, R12.reuse, 0x700, PT ;  /* 0x000007000c00780c */ /* 0x040fe40003f26070 */
[----:B------:R-:W-:-:S04]  /*02f0*/  LEA.HI R14, R12, 0x1, RZ, 0x18 ;  /* 0x000000010c0e7811 */ /* 0x000fc800078fc0ff */
[----:B------:R-:W-:-:S04]  /*0300*/  LOP3.LUT R35, R14, 0x7, RZ, 0xc0, !PT ;  /* 0x000000070e237812 */ /* 0x000fc800078ec0ff */
[----:B------:R-:W-:-:S03]  /*0310*/  ISETP.NE.AND P0, PT, R35, RZ, PT ;  /* 0x000000ff2300720c */ /* 0x000fc60003f05270 */
[----:B------:R-:W-:Y:S10]  /*0320*/  @!P1 BRA `(.L_x_65) ;  /* 0x0000000400089947 */ /* 0x000ff40003800000 */
[----:B------:R-:W0:Y:S01]  /*0330*/  LDCU.128 UR8, c[0x0][0x380] ;  /* 0x00007000ff0877ac */ /* 0x000e220008000c00 */
[----:B------:R-:W-:Y:S01]  /*0340*/  HFMA2 R2, -RZ, RZ, 0, 0.00048828125 ;  /* 0x00001000ff027431 */ /* 0x000fe200000001ff */
[----:B------:R-:W-:Y:S01]  /*0350*/  MOV R3, 0x0 ;  /* 0x0000000000037802 */ /* 0x000fe20000000f00 */
[----:B------:R-:W1:Y:S01]  /*0360*/  LDCU.64 UR4, c[0x0][0x390] ;  /* 0x00007200ff0477ac */ /* 0x000e620008000a00 */
[----:B------:R-:W-:-:S04]  /*0370*/  LOP3.LUT R16, R14, 0x1fffff8, RZ, 0xc0, !PT ;  /* 0x01fffff80e107812 */ /* 0x000fc800078ec0ff */
[----:B------:R-:W-:Y:S01]  /*0380*/  IADD3 R16, PT, PT, -R16, RZ, RZ ;  /* 0x000000ff10107210 */ /* 0x000fe20007ffe1ff */
[----:B------:R-:W-:-:S03]  /*0390*/  IMAD.WIDE.U32 R2, R13, 0x4, R2 ;  /* 0x000000040d027825 */ /* 0x000fc600078e0002 */
[C---:B0-----:R-:W-:Y:S02]  /*03a0*/  IADD3 R25, P1, PT, R2.reuse, UR8, RZ ;  /* 0x0000000802197c10 */ /* 0x041fe4000ff3e0ff */
[C---:B------:R-:W-:Y:S02]  /*03b0*/  IADD3 R21, P2, PT, R2.reuse, UR10, RZ ;  /* 0x0000000a02157c10 */ /* 0x040fe4000ff5e0ff */
[----:B-1----:R-:W-:Y:S02]  /*03c0*/  IADD3 R6, P3, PT, R2, UR4, RZ ;  /* 0x0000000402067c10 */ /* 0x002fe4000ff7e0ff */
[C---:B------:R-:W-:Y:S02]  /*03d0*/  IADD3.X R5, PT, PT, R3.reuse, UR9, RZ, P1, !PT ;  /* 0x0000000903057c10 */ /* 0x040fe40008ffe4ff */
[C---:B------:R-:W-:Y:S02]  /*03e0*/  IADD3.X R18, PT, PT, R3.reuse, UR11, RZ, P2, !PT ;  /* 0x0000000b03127c10 */ /* 0x040fe400097fe4ff */
[----:B------:R-:W-:-:S07]  /*03f0*/  IADD3.X R7, PT, PT, R3, UR5, RZ, P3, !PT ;  /* 0x0000000503077c10 */ /* 0x000fce0009ffe4ff */
.L_x_66:
[----:B------:R-:W-:Y:S01]  /*0400*/  IMAD.MOV.U32 R4, RZ, RZ, R25 ;  /* 0x000000ffff047224 */ /* 0x000fe200078e0019 */
[----:B------:R-:W-:Y:S01]  /*0410*/  MOV R2, R21 ;  /* 0x0000001500027202 */ /* 0x000fe20000000f00 */
[----:B------:R-:W2:Y:S01]  /*0420*/  LDG.E R31, desc[UR6][R6.64+-0x1000] ;  /* 0xfff00006061f7981 */ /* 0x000ea2000c1e1900 */
[----:B------:R-:W-:-:S03]  /*0430*/  MOV R3, R18 ;  /* 0x0000001200037202 */ /* 0x000fc60000000f00 */
[----:B------:R-:W3:Y:S04]  /*0440*/  LDG.E R34, desc[UR6][R4.64+-0x1000] ;  /* 0xfff0000604227981 */ /* 0x000ee8000c1e1900 */
        /* <DEDUP_REMOVED lines=21> */
[----:B------:R0:W5:Y:S01]  /*05a0*/  LDG.E R20, desc[UR6][R6.64+0xc00] ;  /* 0x000c000606147981 */ /* 0x000162000c1e1900 */
[----:B------:R-:W-:Y:S01]  /*05b0*/  VIADD R16, R16, 0x8 ;  /* 0x0000000810107836 */ /* 0x000fe20000000000 */
[----:B------:R-:W-:-:S02]  /*05c0*/  IADD3 R13, PT, PT, R13, 0x800, RZ ;  /* 0x000008000d0d7810 */ /* 0x000fc40007ffe0ff */
[----:B0-----:R-:W-:-:S04]  /*05d0*/  IADD3 R6, P3, PT, R6, 0x2000, RZ ;  /* 0x0000200006067810 */ /* 0x001fc80007f7e0ff */
[----:B------:R-:W-:Y:S01]  /*05e0*/  IADD3.X R7, PT, PT, RZ, R7, RZ, P3, !PT ;  /* 0x00000007ff077210 */ /* 0x000fe20001ffe4ff */
[C---:B---3--:R-:W-:Y:S01]  /*05f0*/  FFMA R29, R34.reuse, R29, R11 ;  /* 0x0000001d221d7223 */ /* 0x048fe2000000000b */
[----:B--2---:R-:W-:-:S03]  /*0600*/  FFMA R31, R34, R31, R10 ;  /* 0x0000001f221f7223 */ /* 0x004fc6000000000a */
[----:B----4-:R-:W-:-:S04]  /*0610*/  FFMA R29, R36, R33, R29 ;  /* 0x00000021241d7223 */ /* 0x010fc8000000001d */
[----:B-----5:R-:W-:-:S04]  /*0620*/  FFMA R10, R40, R37, R29 ;  /* 0x00000025280a7223 */ /* 0x020fc8000000001d */
[----:B------:R-:W-:Y:S01]  /*0630*/  FFMA R11, R27, R32, R10 ;  /* 0x000000201b0b7223 */ /* 0x000fe2000000000a */
[----:B------:R-:W-:-:S03]  /*0640*/  FFMA R31, R36, R38, R31 ;  /* 0x00000026241f7223 */ /* 0x000fc6000000001f */
[----:B------:R-:W-:Y:S01]  /*0650*/  FFMA R10, R28, R25, R11 ;  /* 0x000000191c0a7223 */ /* 0x000fe2000000000b */
[----:B------:R-:W-:Y:S01]  /*0660*/  IADD3 R25, P1, PT, R4, 0x2000, RZ ;  /* 0x0000200004197810 */ /* 0x000fe20007f3e0ff */
[----:B------:R-:W-:-:S03]  /*0670*/  FFMA R31, R40, R42, R31 ;  /* 0x0000002a281f7223 */ /* 0x000fc6000000001f */
[----:B------:R-:W-:Y:S02]  /*0680*/  IADD3.X R5, PT, PT, RZ, R5, RZ, P1, !PT ;  /* 0x00000005ff057210 */ /* 0x000fe40000ffe4ff */
[----:B------:R-:W-:Y:S01]  /*0690*/  ISETP.NE.AND P1, PT, R16, RZ, PT ;  /* 0x000000ff1000720c */ /* 0x000fe20003f25270 */
[----:B------:R-:W-:-:S04]  /*06a0*/  FFMA R30, R27, R30, R31 ;  /* 0x0000001e1b1e7223 */ /* 0x000fc8000000001f */
[----:B------:R-:W-:Y:S01]  /*06b0*/  FFMA R17, R28, R17, R30 ;  /* 0x000000111c117223 */ /* 0x000fe2000000001e */
[----:B------:R-:W-:-:S03]  /*06c0*/  FFMA R11, R23, R26, R10 ;  /* 0x0000001a170b7223 */ /* 0x000fc6000000000a */
[----:B------:R-:W-:Y:S01]  /*06d0*/  FFMA R17, R23, R24, R17 ;  /* 0x0000001817117223 */ /* 0x000fe20000000011 */
[----:B------:R-:W-:Y:S01]  /*06e0*/  FFMA R4, R18, R21, R11 ;  /* 0x0000001512047223 */ /* 0x000fe2000000000b */
[----:B------:R-:W-:Y:S02]  /*06f0*/  IADD3 R21, P2, PT, R2, 0x2000, RZ ;  /* 0x0000200002157810 */ /* 0x000fe40007f5e0ff */
[----:B------:R-:W-:Y:S02]  /*0700*/  FFMA R15, R18, R15, R17 ;  /* 0x0000000f120f7223 */ /* 0x000fe40000000011 */
[----:B------:R-:W-:Y:S01]  /*0710*/  IADD3.X R18, PT, PT, RZ, R3, RZ, P2, !PT ;  /* 0x00000003ff127210 */ /* 0x000fe200017fe4ff */
[C---:B------:R-:W-:Y:S01]  /*0720*/  FFMA R11, R19.reuse, R22, R4 ;  /* 0x00000016130b7223 */ /* 0x040fe20000000004 */
[----:B------:R-:W-:Y:S01]  /*0730*/  FFMA R10, R19, R20, R15 ;  /* 0x00000014130a7223 */ /* 0x000fe2000000000f */
[----:B------:R-:W-:Y:S06]  /*0740*/  @P1 BRA `(.L_x_66) ;  /* 0xfffffffc002c1947 */ /* 0x000fec000383ffff */
.L_x_65:
[----:B------:R-:W-:Y:S05]  /*0750*/  BSYNC.RECONVERGENT B2 ;  /* 0x0000000000027941 */ /* 0x000fea0003800200 */
.L_x_64:
[----:B------:R-:W-:Y:S05]  /*0760*/  @!P0 BRA `(.L_x_63) ;  /* 0x0000000000fc8947 */ /* 0x000fea0003800000 */
[----:B------:R-:W-:Y:S01]  /*0770*/  ISETP.GE.U32.AND P0, PT, R35, 0x4, PT ;  /* 0x000000042300780c */ /* 0x000fe20003f06070 */
[----:B------:R-:W-:Y:S01]  /*0780*/  BSSY.RECONVERGENT B2, `(.L_x_67) ;  /* 0x000001e000027945 */ /* 0x000fe20003800200 */
[----:B------:R-:W-:-:S11]  /*0790*/  LOP3.LUT P1, R23, R14, 0x3, RZ, 0xc0, !PT ;  /* 0x000000030e177812 */ /* 0x000fd6000782c0ff */
[----:B------:R-:W-:Y:S05]  /*07a0*/  @!P0 BRA `(.L_x_68) ;  /* 0x00000000006c8947 */ /* 0x000fea0003800000 */
[----:B------:R-:W0:Y:S08]  /*07b0*/  LDC.64 R2, c[0x0][0x380] ;  /* 0x0000e000ff027b82 */ /* 0x000e300000000a00 */
[----:B------:R-:W1:Y:S08]  /*07c0*/  LDC.64 R4, c[0x0][0x388] ;  /* 0x0000e200ff047b82 */ /* 0x000e700000000a00 */
[----:B------:R-:W2:Y:S01]  /*07d0*/  LDC.64 R6, c[0x0][0x390] ;  /* 0x0000e400ff067b82 */ /* 0x000ea20000000a00 */
[----:B0-----:R-:W-:-:S05]  /*07e0*/  IMAD.WIDE R2, R13, 0x4, R2 ;  /* 0x000000040d027825 */ /* 0x001fca00078e0202 */
[----:B------:R-:W3:Y:S01]  /*07f0*/  LDG.E R14, desc[UR6][R2.64] ;  /* 0x00000006020e7981 */ /* 0x000ee2000c1e1900 */
[----:B-1----:R-:W-:-:S03]  /*0800*/  IMAD.WIDE R4, R13, 0x4, R4 ;  /* 0x000000040d047825 */ /* 0x002fc600078e0204 */
[----:B------:R-:W4:Y:S04]  /*0810*/  LDG.E R16, desc[UR6][R2.64+0x400] ;  /* 0x0004000602107981 */ /* 0x000f28000c1e1900 */
[----:B------:R-:W3:Y:S01]  /*0820*/  LDG.E R15, desc[UR6][R4.64] ;  /* 0x00000006040f7981 */ /* 0x000ee2000c1e1900 */
[----:B--2---:R-:W-:-:S03]  /*0830*/  IMAD.WIDE R6, R13, 0x4, R6 ;  /* 0x000000040d067825 */ /* 0x004fc600078e0206 */
[----:B------:R-:W4:Y:S04]  /*0840*/  LDG.E R18, desc[UR6][R4.64+0x400] ;  /* 0x0004000604127981 */ /* 0x000f28000c1e1900 */
[----:B------:R-:W2:Y:S04]  /*0850*/  LDG.E R17, desc[UR6][R6.64] ;  /* 0x0000000606117981 */ /* 0x000ea8000c1e1900 */
[----:B------:R-:W5:Y:S04]  /*0860*/  LDG.E R20, desc[UR6][R6.64+0x400] ;  /* 0x0004000606147981 */ /* 0x000f68000c1e1900 */
[----:B------:R-:W5:Y:S04]  /*0870*/  LDG.E R22, desc[UR6][R2.64+0x800] ;  /* 0x0008000602167981 */ /* 0x000f68000c1e1900 */
[----:B------:R-:W5:Y:S04]  /*0880*/  LDG.E R19, desc[UR6][R4.64+0x800] ;  /* 0x0008000604137981 */ /* 0x000f68000c1e1900 */
[----:B------:R-:W5:Y:S04]  /*0890*/  LDG.E R24, desc[UR6][R6.64+0x800] ;  /* 0x0008000606187981 */ /* 0x000f68000c1e1900 */
[----:B------:R-:W5:Y:S04]  /*08a0*/  LDG.E R26, desc[UR6][R2.64+0xc00] ;  /* 0x000c0006021a7981 */ /* 0x000f68000c1e1900 */
[----:B------:R-:W5:Y:S04]  /*08b0*/  LDG.E R21, desc[UR6][R4.64+0xc00] ;  /* 0x000c000604157981 */ /* 0x000f68000c1e1900 */
[----:B------:R-:W5:Y:S01]  /*08c0*/  LDG.E R28, desc[UR6][R6.64+0xc00] ;  /* 0x000c0006061c7981 */ /* 0x000f62000c1e1900 */
[----:B------:R-:W-:-:S02]  /*08d0*/  VIADD R13, R13, 0x400 ;  /* 0x000004000d0d7836 */ /* 0x000fc40000000000 */
[----:B---3--:R-:W-:-:S04]  /*08e0*/  FFMA R15, R14, R15, R11 ;  /* 0x0000000f0e0f7223 */ /* 0x008fc8000000000b */
[----:B----4-:R-:W-:Y:S01]  /*08f0*/  FFMA R15, R16, R18, R15 ;  /* 0x00000012100f7223 */ /* 0x010fe2000000000f */
[----:B--2---:R-:W-:-:S04]  /*0900*/  FFMA R17, R14, R17, R10 ;  /* 0x000000110e117223 */ /* 0x004fc8000000000a */
[----:B-----5:R-:W-:Y:S01]  /*0910*/  FFMA R17, R16, R20, R17 ;  /* 0x0000001410117223 */ /* 0x020fe20000000011 */
[----:B------:R-:W-:-:S03]  /*0920*/  FFMA R15, R22, R19, R15 ;  /* 0x00000013160f7223 */ /* 0x000fc6000000000f */
[----:B------:R-:W-:Y:S01]  /*0930*/  FFMA R17, R22, R24, R17 ;  /* 0x0000001816117223 */ /* 0x000fe20000000011 */
[----:B------:R-:W-:-:S03]  /*0940*/  FFMA R11, R26, R21, R15 ;  /* 0x000000151a0b7223 */ /* 0x000fc6000000000f */
[----:B------:R-:W-:-:S07]  /*0950*/  FFMA R10, R26, R28, R17 ;  /* 0x0000001c1a0a7223 */ /* 0x000fce0000000011 */
.L_x_68:
[----:B------:R-:W-:Y:S05]  /*0960*/  BSYNC.RECONVERGENT B2 ;  /* 0x0000000000027941 */ /* 0x000fea0003800200 */
.L_x_67:
[----:B------:R-:W-:Y:S05]  /*0970*/  @!P1 BRA `(.L_x_63) ;  /* 0x0000000000789947 */ /* 0x000fea0003800000 */
[----:B------:R-:W-:Y:S01]  /*0980*/  ISETP.NE.AND P1, PT, R23, 0x1, PT ;  /* 0x000000011700780c */ /* 0x000fe20003f25270 */
[----:B------:R-:W0:Y:S01]  /*0990*/  LDC.64 R2, c[0x0][0x380] ;  /* 0x0000e000ff027b82 */ /* 0x000e220000000a00 */
[----:B------:R-:W-:-:S07]  /*09a0*/  LOP3.LUT P0, RZ, R12, 0x100, RZ, 0xc0, !PT ;  /* 0x000001000cff7812 */ /* 0x000fce000780c0ff */
[----:B------:R-:W1:Y:S08]  /*09b0*/  LDC.64 R4, c[0x0][0x388] ;  /* 0x0000e200ff047b82 */ /* 0x000e700000000a00 */
[----:B------:R-:W2:Y:S08]  /*09c0*/  @P1 LDC.64 R6, c[0x0][0x390] ;  /* 0x0000e400ff061b82 */ /* 0x000eb00000000a00 */
[----:B------:R-:W3:Y:S01]  /*09d0*/  LDC.64 R20, c[0x0][0x380] ;  /* 0x0000e000ff147b82 */ /* 0x000ee20000000a00 */
[----:B0-----:R-:W-:-:S05]  /*09e0*/  @P1 IMAD.WIDE R14, R13, 0x4, R2 ;  /* 0x000000040d0e1825 */ /* 0x001fca00078e0202 */
[----:B------:R-:W4:Y:S02]  /*09f0*/  @P1 LDG.E R12, desc[UR6][R14.64] ;  /* 0x000000060e0c1981 */ /* 0x000f24000c1e1900 */
[----:B------:R-:W0:Y:S01]  /*0a00*/  LDC.64 R22, c[0x0][0x388] ;  /* 0x0000e200ff167b82 */ /* 0x000e220000000a00 */
[C---:B-1----:R-:W-:Y:S01]  /*0a10*/  @P1 IMAD.WIDE R16, R13.reuse, 0x4, R4 ;  /* 0x000000040d101825 */ /* 0x042fe200078e0204 */
[----:B------:R-:W5:Y:S04]  /*0a20*/  @P1 LDG.E R29, desc[UR6][R14.64+0x400] ;  /* 0x000400060e1d1981 */ /* 0x000f68000c1e1900 */
[----:B------:R-:W4:Y:S02]  /*0a30*/  @P1 LDG.E R26, desc[UR6][R16.64] ;  /* 0x00000006101a1981 */ /* 0x000f24000c1e1900 */
[----:B------:R-:W1:Y:S01]  /*0a40*/  @!P0 LDC.64 R24, c[0x0][0x390] ;  /* 0x0000e400ff188b82 */ /* 0x000e620000000a00 */
[C---:B--2---:R-:W-:Y:S01]  /*0a50*/  @P1 IMAD.WIDE R18, R13.reuse, 0x4, R6 ;  /* 0x000000040d121825 */ /* 0x044fe200078e0206 */
[----:B------:R-:W-:Y:S01]  /*0a60*/  @P1 IADD3 R13, PT, PT, R13, 0x200, RZ ;  /* 0x000002000d0d1810 */ /* 0x000fe20007ffe0ff */
[----:B------:R-:W5:Y:S04]  /*0a70*/  @P1 LDG.E R28, desc[UR6][R16.64+0x400] ;  /* 0x00040006101c1981 */ /* 0x000f68000c1e1900 */
[----:B------:R-:W2:Y:S01]  /*0a80*/  @P1 LDG.E R27, desc[UR6][R18.64] ;  /* 0x00000006121b1981 */ /* 0x000ea2000c1e1900 */
[----:B---3--:R-:W-:-:S03]  /*0a90*/  @!P0 IMAD.WIDE R2, R13, 0x4, R20 ;  /* 0x000000040d028825 */ /* 0x008fc600078e0214 */
[----:B------:R-:W3:Y:S04]  /*0aa0*/  @P1 LDG.E R20, desc[UR6][R18.64+0x400] ;  /* 0x0004000612141981 */ /* 0x000ee8000c1e1900 */
[----:B------:R-:W3:Y:S01]  /*0ab0*/  @!P0 LDG.E R2, desc[UR6][R2.64] ;  /* 0x0000000602028981 */ /* 0x000ee2000c1e1900 */
[----:B0-----:R-:W-:-:S06]  /*0ac0*/  @!P0 IMAD.WIDE R4, R13, 0x4, R22 ;  /* 0x000000040d048825 */ /* 0x001fcc00078e0216 */
[----:B------:R-:W3:Y:S01]  /*0ad0*/  @!P0 LDG.E R4, desc[UR6][R4.64] ;  /* 0x0000000604048981 */ /* 0x000ee2000c1e1900 */
[----:B-1----:R-:W-:-:S06]  /*0ae0*/  @!P0 IMAD.WIDE R6, R13, 0x4, R24 ;  /* 0x000000040d068825 */ /* 0x002fcc00078e0218 */
[----:B------:R-:W3:Y:S01]  /*0af0*/  @!P0 LDG.E R7, desc[UR6][R6.64] ;  /* 0x0000000606078981 */ /* 0x000ee2000c1e1900 */
[----:B----4-:R-:W-:-:S04]  /*0b00*/  @P1 FFMA R26, R12, R26, R11 ;  /* 0x0000001a0c1a1223 */ /* 0x010fc8000000000b */
[----:B-----5:R-:W-:Y:S01]  /*0b10*/  @P1 FFMA R11, R29, R28, R26 ;  /* 0x0000001c1d0b1223 */ /* 0x020fe2000000001a */
[----:B--2---:R-:W-:-:S04]  /*0b20*/  @P1 FFMA R27, R12, R27, R10 ;  /* 0x0000001b0c1b1223 */ /* 0x004fc8000000000a */
[----:B---3--:R-:W-:Y:S01]  /*0b30*/  @P1 FFMA R10, R29, R20, R27 ;  /* 0x000000141d0a1223 */ /* 0x008fe2000000001b */
[----:B------:R-:W-:-:S03]  /*0b40*/  @!P0 FFMA R11, R2, R4, R11 ;  /* 0x00000004020b8223 */ /* 0x000fc6000000000b */
[----:B------:R-:W-:-:S07]  /*0b50*/  @!P0 FFMA R10, R2, R7, R10 ;  /* 0x00000007020a8223 */ /* 0x000fce000000000a */
.L_x_63:
[----:B------:R-:W-:Y:S05]  /*0b60*/  BSYNC.RECONVERGENT B1 ;  /* 0x0000000000017941 */ /* 0x000fea0003800200 */
.L_x_62:
[----:B------:R-:W-:-:S04]  /*0b70*/  ISETP.GE.U32.AND P0, PT, R0, 0x100, PT ;  /* 0x000001000000780c */ /* 0x000fc80003f06070 */
[----:B------:R-:W-:-:S13]  /*0b80*/  ISETP.GE.U32.AND.EX P0, PT, R8, RZ, PT, P0 ;  /* 0x000000ff0800720c */ /* 0x000fda0003f06100 */
[----:B------:R-:W-:Y:S05]  /*0b90*/  @!P0 BRA `(.L_x_69) ;  /* 0x0000000000fc8947 */ /* 0x000fea0003800000 */
[----:B------:R-:W0:Y:S01]  /*0ba0*/  S2R R8, SR_LANEID ;  /* 0x0000000000087919 */ /* 0x000e220000000000 */
[----:B------:R-:W-:Y:S01]  /*0bb0*/  ISETP.NE.AND P5, PT, R9, RZ, PT ;  /* 0x000000ff0900720c */ /* 0x000fe20003fa5270 */
[----:B------:R-:W1:Y:S04]  /*0bc0*/  SHFL.DOWN PT, R0, R11, 0x1, 0x1f ;  /* 0x08201f000b007f89 */ /* 0x000e6800000e0000 */
[----:B------:R-:W2:Y:S01]  /*0bd0*/  SHFL.DOWN PT, R2, R10, 0x1, 0x1f ;  /* 0x08201f000a027f89 */ /* 0x000ea200000e0000 */
[----:B-1----:R-:W-:Y:S01]  /*0be0*/  FADD R0, R0, R11 ;  /* 0x0000000b00007221 */ /* 0x002fe20000000000 */
[----:B0-----:R-:W-:Y:S01]  /*0bf0*/  ISETP.GT.AND P0, PT, R8, 0x1e, PT ;  /* 0x0000001e0800780c */ /* 0x001fe20003f04270 */
[----:B--2---:R-:W-:Y:S01]  /*0c00*/  FADD R2, R2, R10 ;  /* 0x0000000a02027221 */ /* 0x004fe20000000000 */
[----:B------:R-:W-:-:S02]  /*0c10*/  ISETP.NE.AND P1, PT, R8, RZ, PT ;  /* 0x000000ff0800720c */ /* 0x000fc40003f25270 */
[----:B------:R-:W-:Y:S02]  /*0c20*/  FSEL R3, R11, R0, P0 ;  /* 0x000000000b037208 */ /* 0x000fe40000000000 */
        /* <DEDUP_REMOVED lines=23> */
[----:B------:R-:W-:-:S03]  /*0da0*/  ISETP.GT.AND P0, PT, R8, 0xf, PT ;  /* 0x0000000f0800780c */ /* 0x000fc60003f04270 */
[----:B------:R-:W1:Y:S01]  /*0db0*/  SHFL.DOWN PT, R5, R0, 0x10, 0x1f ;  /* 0x0a001f0000057f89 */ /* 0x000e6200000e0000 */
[----:B0-----:R-:W-:Y:S01]  /*0dc0*/  FADD R6, R3, R2 ;  /* 0x0000000203067221 */ /* 0x001fe20000000000 */
[----:B-1----:R-:W-:-:S04]  /*0dd0*/  FADD R7, R0, R5 ;  /* 0x0000000500077221 */ /* 0x002fc80000000000 */
[----:B------:R-:W-:Y:S01]  /*0de0*/  FSEL R2, R3, R6, P0 ;  /* 0x0000000603027208 */ /* 0x000fe20000000000 */
[----:B------:R2:W-:Y:S01]  /*0df0*/  @!P1 STS.64 [R4+0x8], R6 ;  /* 0x0000080604009388 */ /* 0x0005e20000000a00 */
[----:B------:R-:W-:Y:S01]  /*0e00*/  FSEL R3, R0, R7, P0 ;  /* 0x0000000700037208 */ /* 0x000fe20000000000 */
[----:B------:R-:W-:Y:S06]  /*0e10*/  BAR.SYNC.DEFER_BLOCKING 0x0 ;  /* 0x0000000000007b1d */ /* 0x000fec0000010000 */
[----:B------:R-:W-:Y:S05]  /*0e20*/  @P5 BRA `(.L_x_70) ;  /* 0x0000001c00185947 */ /* 0x000fea0003800000 */
        /* <DEDUP_REMOVED lines=22> */
.L_x_69:
[----:B------:R-:W0:Y:S01]  /*0f90*/  S2R R6, SR_LANEID ;  /* 0x0000000000067919 */ /* 0x000e220000000000 */
[C---:B------:R-:W-:Y:S02]  /*0fa0*/  LOP3.LUT R2, R9.reuse, 0x3e0, RZ, 0xc0, !PT ;  /* 0x000003e009027812 */ /* 0x040fe400078ec0ff */
[----:B------:R-:W-:Y:S02]  /*0fb0*/  ISETP.NE.AND P5, PT, R9, RZ, PT ;  /* 0x000000ff0900720c */ /* 0x000fe40003fa5270 */
[----:B------:R-:W-:Y:S02]  /*0fc0*/  IADD3 R3, PT, PT, R2, 0x20, RZ ;  /* 0x0000002002037810 */ /* 0x000fe40007ffe0ff */
[----:B------:R-:W-:Y:S02]  /*0fd0*/  LOP3.LUT R5, RZ, R2, RZ, 0x33, !PT ;  /* 0x00000002ff057212 */ /* 0x000fe400078e33ff */
[-C--:B------:R-:W-:Y:S02]  /*0fe0*/  ISETP.GT.U32.AND P0, PT, R3, R0.reuse, PT ;  /* 0x000000000300720c */ /* 0x080fe40003f04070 */
[----:B------:R-:W-:-:S04]  /*0ff0*/  IADD3 R5, PT, PT, R5, R0, RZ ;  /* 0x0000000005057210 */ /* 0x000fc80007ffe0ff */
        /* <DEDUP_REMOVED lines=8> */
[----:B--2---:R-:W-:Y:S01]  /*1080*/  @!P0 FADD R11, R2, R11 ;  /* 0x0000000b020b8221 */ /* 0x004fe20000000000 */
[----:B------:R-:W-:Y:S01]  /*1090*/  ISETP.GT.AND P0, PT, R4, R5, PT ;  /* 0x000000050400720c */ /* 0x000fe20003f04270 */
[----:B------:R-:W1:Y:S01]  /*10a0*/  SHFL.DOWN PT, R3, R10, 0x2, R5 ;  /* 0x084000000a037989 */ /* 0x000e6200000e0005 */
[----:B------:R-:W-:-:S03]  /*10b0*/  IADD3 R4, PT, PT, R6, 0x4, RZ ;  /* 0x0000000406047810 */ /* 0x000fc60007ffe0ff */
[----:B------:R-:W2:Y:S08]  /*10c0*/  SHFL.DOWN PT, R2, R11, 0x2, R5 ;  /* 0x084000000b027989 */ /* 0x000eb000000e0005 */
[----:B-1----:R-:W-:Y:S01]  /*10d0*/  @!P0 FADD R10, R10, R3 ;  /* 0x000000030a0a8221 */ /* 0x002fe20000000000 */
[----:B--2---:R-:W-:-:S04]  /*10e0*/  @!P0 FADD R11, R11, R2 ;  /* 0x000000020b0b8221 */ /* 0x004fc80000000000 */
[----:B------:R-:W1:Y:S01]  /*10f0*/  SHFL.DOWN PT, R3, R10, 0x4, R5 ;  /* 0x088000000a037989 */ /* 0x000e6200000e0005 */
[----:B------:R-:W-:Y:S02]  /*1100*/  ISETP.GT.AND P0, PT, R4, R5, PT ;  /* 0x000000050400720c */ /* 0x000fe40003f04270 */
[----:B------:R-:W-:Y:S01]  /*1110*/  IADD3 R4, PT, PT, R6, 0x8, RZ ;  /* 0x0000000806047810 */ /* 0x000fe20007ffe0ff */
[----:B------:R-:W2:Y:S10]  /*1120*/  SHFL.DOWN PT, R2, R11, 0x4, R5 ;  /* 0x088000000b027989 */ /* 0x000eb400000e0005 */
[----:B-1----:R-:W-:Y:S01]  /*1130*/  @!P0 FADD R10, R10, R3 ;  /* 0x000000030a0a8221 */ /* 0x002fe20000000000 */
[----:B--2---:R-:W-:-:S04]  /*1140*/  @!P0 FADD R11, R11, R2 ;  /* 0x000000020b0b8221 */ /* 0x004fc80000000000 */
[----:B------:R-:W1:Y:S01]  /*1150*/  SHFL.DOWN PT, R3, R10, 0x8, R5 ;  /* 0x090000000a037989 */ /* 0x000e6200000e0005 */
[----:B------:R-:W-:Y:S02]  /*1160*/  ISETP.GT.AND P0, PT, R4, R5, PT ;  /* 0x000000050400720c */ /* 0x000fe40003f04270 */
[----:B------:R-:W-:Y:S01]  /*1170*/  IADD3 R4, PT, PT, R6, 0x10, RZ ;  /* 0x0000001006047810 */ /* 0x000fe20007ffe0ff */
[----:B------:R-:W2:Y:S01]  /*1180*/  SHFL.DOWN PT, R2, R11, 0x8, R5 ;  /* 0x090000000b027989 */ /* 0x000ea200000e0005 */
[----:B------:R-:W-:-:S04]  /*1190*/  @!P1 MOV R6, 0x400 ;  /* 0x0000040000069802 */ /* 0x000fc80000000f00 */
[----:B0-----:R-:W-:-:S05]  /*11a0*/  @!P1 LEA R7, R7, R6, 0x18 ;  /* 0x0000000607079211 */ /* 0x001fca00078ec0ff */
[----:B-1----:R-:W-:Y:S01]  /*11b0*/  @!P0 FADD R10, R10, R3 ;  /* 0x000000030a0a8221 */ /* 0x002fe20000000000 */
[----:B--2---:R-:W-:-:S04]  /*11c0*/  @!P0 FADD R11, R11, R2 ;  /* 0x000000020b0b8221 */ /* 0x004fc80000000000 */
[----:B------:R-:W0:Y:S01]  /*11d0*/  SHFL.DOWN PT, R3, R10, 0x10, R5 ;  /* 0x0a0000000a037989 */ /* 0x000e2200000e0005 */
[----:B------:R-:W-:Y:S02]  /*11e0*/  ISETP.GT.AND P0, PT, R4, R5, PT ;  /* 0x000000050400720c */ /* 0x000fe40003f04270 */
[----:B------:R-:W-:Y:S01]  /*11f0*/  @!P1 SHF.R.U32.HI R4, RZ, 0x2, R9 ;  /* 0x00000002ff049819 */ /* 0x000fe20000011609 */
[----:B------:R-:W1:Y:S03]  /*1200*/  SHFL.DOWN PT, R2, R11, 0x10, R5 ;  /* 0x0a0000000b027989 */ /* 0x000e6600000e0005 */
[----:B------:R-:W-:-:S04]  /*1210*/  @!P1 LOP3.LUT R4, R4, 0xf8, RZ, 0xc0, !PT ;  /* 0x000000f804049812 */ /* 0x000fc800078ec0ff */
[----:B------:R-:W-:-:S03]  /*1220*/  @!P1 IADD3 R4, PT, PT, R4, R7, RZ ;  /* 0x0000000704049210 */ /* 0x000fc60007ffe0ff */
[----:B0-----:R-:W-:Y:S01]  /*1230*/  @!P0 FADD R10, R10, R3 ;  /* 0x000000030a0a8221 */ /* 0x001fe20000000000 */
[----:B-1----:R-:W-:-:S04]  /*1240*/  @!P0 FADD R11, R11, R2 ;  /* 0x000000020b0b8221 */ /* 0x002fc80000000000 */
[----:B------:R-:W-:Y:S01]  /*1250*/  MOV R3, R10 ;  /* 0x0000000a00037202 */ /* 0x000fe20000000f00 */
[----:B------:R-:W-:-:S05]  /*1260*/  IMAD.MOV.U32 R2, RZ, RZ, R11 ;  /* 0x000000ffff027224 */ /* 0x000fca00078e000b */
[----:B------:R1:W-:Y:S01]  /*1270*/  @!P1 STS.64 [R4+0x8], R2 ;  /* 0x0000080204009388 */ /* 0x0003e20000000a00 */
[----:B------:R-:W-:Y:S06]  /*1280*/  BAR.SYNC.DEFER_BLOCKING 0x0 ;  /* 0x0000000000007b1d */ /* 0x000fec0000010000 */
[----:B------:R-:W-:Y:S05]  /*1290*/  @P5 BRA `(.L_x_70) ;  /* 0x0000001400fc5947 */ /* 0x000fea0003800000 */
[----:B------:R-:W0:Y:S01]  /*12a0*/  S2UR UR5, SR_CgaCtaId ;  /* 0x00000000000579c3 */ /* 0x000e220000008800 */
[----:B------:R-:W-:Y:S01]  /*12b0*/  UMOV UR4, 0x400 ;  /* 0x0000040000047882 */ /* 0x000fe20000000000 */
[C---:B------:R-:W-:Y:S02]  /*12c0*/  ISETP.GT.U32.AND P3, PT, R0.reuse, 0x20, PT ;  /* 0x000000200000780c */ /* 0x040fe40003f64070 */
[----:B------:R-:W-:Y:S02]  /*12d0*/  ISETP.GT.U32.AND P1, PT, R0, 0x40, PT ;  /* 0x000000400000780c */ /* 0x000fe40003f24070 */
[----:B------:R-:W-:Y:S02]  /*12e0*/  ISETP.GT.U32.AND.EX P3, PT, R8, RZ, PT, P3 ;  /* 0x000000ff0800720c */ /* 0x000fe40003f64130 */
[----:B------:R-:W-:Y:S02]  /*12f0*/  ISETP.GT.U32.AND P0, PT, R0, 0x60, PT ;  /* 0x000000600000780c */ /* 0x000fe40003f04070 */
[----:B------:R-:W-:-:S02]  /*1300*/  ISETP.GT.U32.AND.EX P1, PT, R8, RZ, PT, P1 ;  /* 0x000000ff0800720c */ /* 0x000fc40003f24110 */
[----:B------:R-:W-:Y:S02]  /*1310*/  ISETP.GT.U32.AND P2, PT, R0, 0x80, PT ;  /* 0x000000800000780c */ /* 0x000fe40003f44070 */
[----:B------:R-:W-:Y:S02]  /*1320*/  ISETP.GT.U32.AND.EX P0, PT, R8, RZ, PT, P0 ;  /* 0x000000ff0800720c */ /* 0x000fe40003f04100 */
[----:B------:R-:W-:Y:S02]  /*1330*/  ISETP.GT.U32.AND P4, PT, R0, 0xa0, PT ;  /* 0x000000a00000780c */ /* 0x000fe40003f84070 */
[C---:B------:R-:W-:Y:S02]  /*1340*/  ISETP.GT.U32.AND.EX P2, PT, R8.reuse, RZ, PT, P2 ;  /* 0x000000ff0800720c */ /* 0x040fe40003f44120 */
[----:B------:R-:W-:Y:S01]  /*1350*/  ISETP.GT.U32.AND.EX P4, PT, R8, RZ, PT, P4 ;  /* 0x000000ff0800720c */ /* 0x000fe20003f84140 */
[----:B0-----:R-:W-:-:S09]  /*1360*/  ULEA UR4, UR5, UR4, 0x18 ;  /* 0x0000000405047291 */ /* 0x001fd2000f8ec0ff */
[----:B-1----:R-:W0:Y:S04]  /*1370*/  LDS.128 R4, [UR4+0x10] ;  /* 0x00001004ff047984 */ /* 0x002e280008000c00 */
[----:B------:R-:W1:Y:S04]  /*1380*/  LDS.128 R12, [UR4+0x20] ;  /* 0x00002004ff0c7984 */ /* 0x000e680008000c00 */
[----:B------:R-:W2:Y:S04]  /*1390*/  LDS.128 R16, [UR4+0x30] ;  /* 0x00003004ff107984 */ /* 0x000ea80008000c00 */
[----:B------:R-:W3:Y:S01]  /*13a0*/  LDS.64 R10, [UR4+0x40] ;  /* 0x00004004ff0a7984 */ /* 0x000ee20008000a00 */
[----:B0-----:R-:W-:Y:S01]  /*13b0*/  @P3 FADD R2, R2, R4 ;  /* 0x0000000402023221 */ /* 0x001fe20000000000 */
[----:B------:R-:W-:Y:S01]  /*13c0*/  @P3 FADD R3, R3, R5 ;  /* 0x0000000503033221 */ /* 0x000fe20000000000 */
[----:B------:R-:W-:-:S02]  /*13d0*/  ISETP.GT.U32.AND P3, PT, R0, 0xc0, PT ;  /* 0x000000c00000780c */ /* 0x000fc40003f64070 */
[----:B------:R-:W-:Y:S01]  /*13e0*/  @P1 FADD R2, R2, R6 ;  /* 0x0000000602021221 */ /* 0x000fe20000000000 */
[----:B------:R-:W-:Y:S01]  /*13f0*/  @P1 FADD R3, R3, R7 ;  /* 0x0000000703031221 */ /* 0x000fe20000000000 */
[----:B------:R-:W-:Y:S02]  /*1400*/  ISETP.GT.U32.AND P1, PT, R0, 0xe0, PT ;  /* 0x000000e00000780c */ /* 0x000fe40003f24070 */
[----:B------:R-:W-:Y:S01]  /*1410*/  ISETP.GT.U32.AND.EX P3, PT, R8, RZ, PT, P3 ;  /* 0x000000ff0800720c */ /* 0x000fe20003f64130 */
[----:B-1----:R-:W-:Y:S01]  /*1420*/  @P0 FADD R2, R2, R12 ;  /* 0x0000000c02020221 */ /* 0x002fe20000000000 */
[----:B------:R-:W-:Y:S01]  /*1430*/  @P0 FADD R3, R3, R13 ;  /* 0x0000000d03030221 */ /* 0x000fe20000000000 */
[----:B------:R-:W-:Y:S02]  /*1440*/  ISETP.GT.U32.AND.EX P1, PT, R8, RZ, PT, P1 ;  /* 0x000000ff0800720c */ /* 0x000fe40003f24110 */
        /* <DEDUP_REMOVED lines=9> */
.L_x_59:
[----:B------:R-:W0:Y:S01]  /*14e0*/  S2R R16, SR_TID.X ;  /* 0x0000000000107919 */ /* 0x000e220000002100 */
[----:B------:R-:W0:Y:S08]  /*14f0*/  LDC.64 R2, c[0x0][0x380] ;  /* 0x0000e000ff027b82 */ /* 0x000e300000000a00 */
[----:B------:R-:W1:Y:S08]  /*1500*/  LDC.64 R4, c[0x0][0x388] ;  /* 0x0000e200ff047b82 */ /* 0x000e700000000a00 */
[----:B------:R-:W2:Y:S01]  /*1510*/  LDC.64 R6, c[0x0][0x390] ;  /* 0x0000e400ff067b82 */ /* 0x000ea20000000a00 */
[----:B0-----:R-:W-:-:S04]  /*1520*/  IMAD.WIDE.U32 R2, R16, 0x4, R2 ;  /* 0x0000000410027825 */ /* 0x001fc800078e0002 */
[C---:B-1----:R-:W-:Y:S01]  /*1530*/  IMAD.WIDE.U32 R4, R16.reuse, 0x4, R4 ;  /* 0x0000000410047825 */ /* 0x042fe200078e0004 */
[----:B------:R-:W3:Y:S03]  /*1540*/  LDG.E R18, desc[UR6][R2.64+0x400] ;  /* 0x0004000602127981 */ /* 0x000ee6000c1e1900 */
[----:B--2---:R-:W-:Y:S01]  /*1550*/  IMAD.WIDE.U32 R6, R16, 0x4, R6 ;  /* 0x0000000410067825 */ /* 0x004fe200078e0006 */
[----:B------:R-:W3:Y:S04]  /*1560*/  LDG.E R23, desc[UR6][R4.64+0x400] ;  /* 0x0004000604177981 */ /* 0x000ee8000c1e1900 */
[----:B------:R-:W2:Y:S04]  /*1570*/  LDG.E R25, desc[UR6][R6.64+0x400] ;  /* 0x0004000606197981 */ /* 0x000ea8000c1e1900 */
        /* <DEDUP_REMOVED lines=20> */
[----:B------:R-:W5:Y:S01]  /*16c0*/  LDG.E R9, desc[UR6][R6.64+0x1c00] ;  /* 0x001c000606097981 */ /* 0x000f62000c1e1900 */
[----:B------:R-:W-:Y:S01]  /*16d0*/  UMOV UR9, 0x800 ;  /* 0x0000080000097882 */ /* 0x000fe20000000000 */
[----:B------:R-:W-:Y:S01]  /*16e0*/  UMOV UR4, URZ ;  /* 0x000000ff00047c82 */ /* 0x000fe20008000000 */
[C---:B---3--:R-:W-:Y:S01]  /*16f0*/  FMUL R23, R18.reuse, R23 ;  /* 0x0000001712177220 */ /* 0x048fe20000400000 */
[----:B--2---:R-:W-:-:S03]  /*1700*/  FMUL R18, R18, R25 ;  /* 0x0000001912127220 */ /* 0x004fc60000400000 */
[C---:B----4-:R-:W-:Y:S01]  /*1710*/  FFMA R17, R14.reuse, R17, R23 ;  /* 0x000000110e117223 */ /* 0x050fe20000000017 */
[----:B-----5:R-:W-:-:S03]  /*1720*/  FFMA R18, R14, R21, R18 ;  /* 0x000000150e127223 */ /* 0x020fc60000000012 */
[C---:B------:R-:W-:Y:S01]  /*1730*/  FFMA R17, R22.reuse, R27, R17 ;  /* 0x0000001b16117223 */ /* 0x040fe20000000011 */
[----:B------:R-:W-:-:S03]  /*1740*/  FFMA R18, R22, R29, R18 ;  /* 0x0000001d16127223 */ /* 0x000fc60000000012 */
[----:B------:R-:W-:Y:S01]  /*1750*/  FFMA R31, R24, R31, R17 ;  /* 0x0000001f181f7223 */ /* 0x000fe20000000011 */
[----:B------:R-:W-:Y:S01]  /*1760*/  IADD3 R17, P1, PT, R0, -0x800, RZ ;  /* 0xfffff80000117810 */ /* 0x000fe20007f3e0ff */
[----:B------:R-:W-:-:S03]  /*1770*/  FFMA R18, R24, R33, R18 ;  /* 0x0000002118127223 */ /* 0x000fc60000000012 */
[----:B------:R-:W-:Y:S01]  /*1780*/  ISETP.GE.U32.AND P0, PT, R17, 0x800, PT ;  /* 0x000008001100780c */ /* 0x000fe20003f06070 */
[C---:B------:R-:W-:Y:S01]  /*1790*/  FFMA R31, R26.reuse, R35, R31 ;  /* 0x000000231a1f7223 */ /* 0x040fe2000000001f */
[----:B------:R-:W-:Y:S01]  /*17a0*/  FFMA R26, R26, R37, R18 ;  /* 0x000000251a1a7223 */ /* 0x000fe20000000012 */
[----:B------:R-:W-:-:S04]  /*17b0*/  IADD3.X R18, PT, PT, R8, -0x1, RZ, P1, !PT ;  /* 0xffffffff08127810 */ /* 0x000fc80000ffe4ff */
[----:B------:R-:W-:Y:S01]  /*17c0*/  ISETP.GE.U32.AND.EX P0, PT, R18, RZ, PT, P0 ;  /* 0x000000ff1200720c */ /* 0x000fe20003f06100 */
[C---:B------:R-:W-:Y:S01]  /*17d0*/  FFMA R31, R12.reuse, R39, R31 ;  /* 0x000000270c1f7223 */ /* 0x040fe2000000001f */
[----:B------:R-:W-:-:S03]  /*17e0*/  FFMA R26, R12, R15, R26 ;  /* 0x0000000f0c1a7223 */ /* 0x000fc6000000001a */
[C---:B------:R-:W-:Y:S01]  /*17f0*/  FFMA R13, R10.reuse, R13, R31 ;  /* 0x0000000d0a0d7223 */ /* 0x040fe2000000001f */
[----:B------:R-:W-:-:S03]  /*1800*/  FFMA R26, R10, R11, R26 ;  /* 0x0000000b0a1a7223 */ /* 0x000fc6000000001a */
[C---:B------:R-:W-:Y:S01]  /*1810*/  FFMA R19, R20.reuse, R19, R13 ;  /* 0x0000001314137223 */ /* 0x040fe2000000000d */
[----:B------:R-:W-:-:S03]  /*1820*/  FFMA R20, R20, R9, R26 ;  /* 0x0000000914147223 */ /* 0x000fc6000000001a */
[----:B------:R-:W-:Y:S05]  /*1830*/  @!P0 BRA `(.L_x_71) ;  /* 0x0000000400008947 */ /* 0x000fea0003800000 */
[----:B------:R-:W0:Y:S01]  /*1840*/  LDC.64 R10, c[0x0][0x3a0] ;  /* 0x0000e800ff0a7b82 */ /* 0x000e220000000a00 */
[----:B------:R-:W-:Y:S01]  /*1850*/  UMOV UR9, 0x800 ;  /* 0x0000080000097882 */ /* 0x000fe20000000000 */
[----:B------:R-:W-:-:S05]  /*1860*/  UMOV UR4, URZ ;  /* 0x000000ff00047c82 */ /* 0x000fca0008000000 */
.L_x_73:
[----:B------:R-:W-:Y:S02]  /*1870*/  USHF.L.U32 UR5, UR9, 0x2, URZ ;  /* 0x0000000209057899 */ /* 0x000fe400080006ff */
[----:B------:R-:W-:-:S04]  /*1880*/  USHF.L.U64.HI UR8, UR9, 0x2, UR4 ;  /* 0x0000000209087899 */ /* 0x000fc80008010204 */
[----:B------:R-:W-:Y:S02]  /*1890*/  IADD3 R14, P0, PT, R2, UR5, RZ ;  /* 0x00000005020e7c10 */ /* 0x000fe4000ff1e0ff */
[----:B------:R-:W-:Y:S02]  /*18a0*/  IADD3 R8, P1, PT, R4, UR5, RZ ;  /* 0x0000000504087c10 */ /* 0x000fe4000ff3e0ff */
[----:B------:R-:W-:Y:S02]  /*18b0*/  IADD3 R12, P2, PT, R6, UR5, RZ ;  /* 0x00000005060c7c10 */ /* 0x000fe4000ff5e0ff */
[----:B------:R-:W-:Y:S02]  /*18c0*/  IADD3.X R15, PT, PT, R3, UR8, RZ, P0, !PT ;  /* 0x00000008030f7c10 */ /* 0x000fe400087fe4ff */
[----:B------:R-:W-:Y:S02]  /*18d0*/  IADD3.X R9, PT, PT, R5, UR8, RZ, P1, !PT ;  /* 0x0000000805097c10 */ /* 0x000fe40008ffe4ff */
        /* <DEDUP_REMOVED lines=25> */
[----:B0-----:R-:W-:Y:S01]  /*1a70*/  MOV R8, R11 ;  /* 0x0000000b00087202 */ /* 0x001fe20000000f00 */
[C---:B--2---:R-:W-:Y:S01]  /*1a80*/  FFMA R41, R40.reuse, R41, R19 ;  /* 0x0000002928297223 */ /* 0x044fe20000000013 */
[----:B---3--:R-:W-:-:S03]  /*1a90*/  FFMA R20, R40, R43, R20 ;  /* 0x0000002b28147223 */ /* 0x008fc60000000014 */
[C---:B----4-:R-:W-:Y:S01]  /*1aa0*/  FFMA R41, R34.reuse, R45, R41 ;  /* 0x0000002d22297223 */ /* 0x050fe20000000029 */
[----:B-----5:R-:W-:-:S03]  /*1ab0*/  FFMA R20, R34, R39, R20 ;  /* 0x0000002722147223 */ /* 0x020fc60000000014 */
[C---:B------:R-:W-:Y:S01]  /*1ac0*/  FFMA R34, R0.reuse, R37, R41 ;  /* 0x0000002500227223 */ /* 0x040fe20000000029 */
[----:B------:R-:W-:Y:S01]  /*1ad0*/  FFMA R35, R0, R35, R20 ;  /* 0x0000002300237223 */ /* 0x000fe20000000014 */
[----:B------:R-:W-:-:S04]  /*1ae0*/  MOV R0, R10 ;  /* 0x0000000a00007202 */ /* 0x000fc80000000f00 */
[----:B------:R-:W-:Y:S01]  /*1af0*/  IADD3 R9, P1, PT, R0, -UR9, RZ ;  /* 0x8000000900097c10 */ /* 0x000fe2000ff3e0ff */
[----:B------:R-:W-:-:S03]  /*1b00*/  FFMA R19, R31, R30, R34 ;  /* 0x0000001e1f137223 */ /* 0x000fc60000000022 */
[----:B------:R-:W-:Y:S02]  /*1b10*/  ISETP.GE.U32.AND P0, PT, R9, 0x800, PT ;  /* 0x000008000900780c */ /* 0x000fe40003f06070 */
[----:B------:R-:W-:Y:S01]  /*1b20*/  IADD3.X R9, PT, PT, R8, ~UR4, RZ, P1, !PT ;  /* 0x8000000408097c10 */ /* 0x000fe20008ffe4ff */
[----:B------:R-:W-:-:S03]  /*1b30*/  FFMA R32, R31, R32, R35 ;  /* 0x000000201f207223 */ /* 0x000fc60000000023 */
[----:B------:R-:W-:Y:S01]  /*1b40*/  ISETP.GE.U32.AND.EX P0, PT, R9, RZ, PT, P0 ;  /* 0x000000ff0900720c */ /* 0x000fe20003f06100 */
[C---:B------:R-:W-:Y:S01]  /*1b50*/  FFMA R19, R28.reuse, R24, R19 ;  /* 0x000000181c137223 */ /* 0x040fe20000000013 */
[----:B------:R-:W-:-:S03]  /*1b60*/  FFMA R32, R28, R21, R32 ;  /* 0x000000151c207223 */ /* 0x000fc60000000020 */
[C---:B------:R-:W-:Y:S01]  /*1b70*/  FFMA R19, R26.reuse, R29, R19 ;  /* 0x0000001d1a137223 */ /* 0x040fe20000000013 */
[----:B------:R-:W-:-:S03]  /*1b80*/  FFMA R32, R26, R27, R32 ;  /* 0x0000001b1a207223 */ /* 0x000fc60000000020 */
[C---:B-1----:R-:W-:Y:S01]  /*1b90*/  FFMA R12, R22.reuse, R25, R19 ;  /* 0x00000019160c7223 */ /* 0x042fe20000000013 */
[----:B------:R-:W-:-:S03]  /*1ba0*/  FFMA R23, R22, R23, R32 ;  /* 0x0000001716177223 */ /* 0x000fc60000000020 */
[C---:B------:R-:W-:Y:S01]  /*1bb0*/  FFMA R19, R33.reuse, R36, R12 ;  /* 0x0000002421137223 */ /* 0x040fe2000000000c */
[----:B------:R-:W-:Y:S01]  /*1bc0*/  FFMA R20, R33, R38, R23 ;  /* 0x0000002621147223 */ /* 0x000fe20000000017 */
[----:B------:R-:W-:Y:S06]  /*1bd0*/  @!P0 BRA `(.L_x_72) ;  /* 0x0000000800bc8947 */ /* 0x000fec0003800000 */
[----:B------:R-:W-:-:S04]  /*1be0*/  UIADD3 UR9, UP0, UPT, UR9, 0x800, URZ ;  /* 0x0000080009097890 */ /* 0x000fc8000ff1e0ff */
[----:B------:R-:W-:Y:S02]  /*1bf0*/  UIADD3.X UR4, UPT, UPT, URZ, UR4, URZ, UP0, !UPT ;  /* 0x00000004ff047290 */ /* 0x000fe400087fe4ff */
[----:B------:R-:W-:-:S04]  /*1c00*/  ISETP.LT.U32.AND P0, PT, R17, UR9, PT ;  /* 0x0000000911007c0c */ /* 0x000fc8000bf01070 */
[----:B------:R-:W-:-:S04]  /*1c10*/  MOV R9, UR4 ;  /* 0x0000000400097c02 */ /* 0x000fc80008000f00 */
[----:B------:R-:W-:-:S13]  /*1c20*/  ISETP.GT.U32.AND.EX P0, PT, R9, R18, PT, P0 ;  /* 0x000000120900720c */ /* 0x000fda0003f04100 */
[----:B------:R-:W-:Y:S05]  /*1c30*/  @!P0 BRA `(.L_x_73) ;  /* 0xfffffffc000c8947 */ /* 0x000fea000383ffff */
.L_x_71:
[C---:B------:R-:W-:Y:S01]  /*1c40*/  VIADD R3, R0.reuse, -UR9 ;  /* 0x8000000900037c36 */ /* 0x040fe20008000000 */
[----:B------:R-:W-:Y:S01]  /*1c50*/  ISETP.LE.U32.AND P1, PT, R0, UR9, PT ;  /* 0x0000000900007c0c */ /* 0x000fe2000bf23070 */
[----:B------:R-:W-:Y:S01]  /*1c60*/  BSSY.RECONVERGENT B1, `(.L_x_72) ;  /* 0x00000a6000017945 */ /* 0x000fe20003800200 */
[----:B------:R-:W-:Y:S02]  /*1c70*/  MOV R5, UR4 ;  /* 0x0000000400057c02 */ /* 0x000fe40008000f00 */
[----:B------:R-:W-:-:S04]  /*1c80*/  ISETP.GE.AND P0, PT, R16, R3, PT ;  /* 0x000000031000720c */ /* 0x000fc80003f06270 */
[----:B------:R-:W-:-:S13]  /*1c90*/  ISETP.GE.U32.OR.EX P0, PT, R5, R8, P0, P1 ;  /* 0x000000080500720c */ /* 0x000fda0000706510 */
[----:B------:R-:W-:Y:S05]  /*1ca0*/  @P0 BRA `(.L_x_74) ;  /* 0x0000000800840947 */ /* 0x000fea0003800000 */
[-C--:B------:R-:W-:Y:S01]  /*1cb0*/  LOP3.LUT R3, RZ, R16.reuse, RZ, 0x33, !PT ;  /* 0x00000010ff037212 */ /* 0x080fe200078e33ff */
[----:B------:R-:W-:Y:S03]  /*1cc0*/  BSSY.RECONVERGENT B2, `(.L_x_75) ;  /* 0x0000049000027945 */ /* 0x000fe60003800200 */
[----:B------:R-:W-:Y:S02]  /*1cd0*/  IADD3 R8, PT, PT, R0, -UR9, R3 ;  /* 0x8000000900087c10 */ /* 0x000fe4000fffe003 */
[----:B------:R-:W-:Y:S02]  /*1ce0*/  MOV R0, R16 ;  /* 0x0000001000007202 */ /* 0x000fe40000000f00 */
[C---:B------:R-:W-:Y:S02]  /*1cf0*/  ISETP.GE.U32.AND P1, PT, R8.reuse, 0x700, PT ;  /* 0x000007000800780c */ /* 0x040fe40003f26070 */
[----:B------:R-:W-:-:S04]  /*1d00*/  LEA.HI R9, R8, 0x1, RZ, 0x18 ;  /* 0x0000000108097811 */ /* 0x000fc800078fc0ff */
[----:B------:R-:W-:-:S04]  /*1d10*/  LOP3.LUT R35, R9, 0x7, RZ, 0xc0, !PT ;  /* 0x0000000709237812 */ /* 0x000fc800078ec0ff */
[----:B------:R-:W-:-:S03]  /*1d20*/  ISETP.NE.AND P0, PT, R35, RZ, PT ;  /* 0x000000ff2300720c */ /* 0x000fc60003f05270 */
[----:B------:R-:W-:Y:S10]  /*1d30*/  @!P1 BRA `(.L_x_76) ;  /* 0x0000000400049947 */ /* 0x000ff40003800000 */
[----:B------:R-:W0:Y:S01]  /*1d40*/  LDCU.128 UR12, c[0x0][0x380] ;  /* 0x00007000ff0c77ac */ /* 0x000e220008000c00 */
[----:B------:R-:W-:Y:S02]  /*1d50*/  IADD3 R7, P1, PT, R16, UR9, RZ ;  /* 0x0000000910077c10 */ /* 0x000fe4000ff3e0ff */
[----:B------:R-:W-:Y:S01]  /*1d60*/  LOP3.LUT R11, R9, 0x1fffff8, RZ, 0xc0, !PT ;  /* 0x01fffff8090b7812 */ /* 0x000fe200078ec0ff */
[----:B------:R-:W1:Y:S01]  /*1d70*/  LDCU.64 UR10, c[0x0][0x390] ;  /* 0x00007200ff0a77ac */ /* 0x000e620008000a00 */
[----:B------:R-:W-:Y:S02]  /*1d80*/  IADD3.X R0, PT, PT, RZ, UR4, RZ, P1, !PT ;  /* 0x00000004ff007c10 */ /* 0x000fe40008ffe4ff */
[----:B------:R-:W-:Y:S01]  /*1d90*/  LEA R6, P1, R7, 0x1000, 0x2 ;  /* 0x0000100007067811 */ /* 0x000fe200078210ff */
[----:B------:R-:W-:-:S03]  /*1da0*/  IMAD.MOV R11, RZ, RZ, -R11 ;  /* 0x000000ffff0b7224 */ /* 0x000fc600078e0a0b */
[----:B------:R-:W-:Y:S02]  /*1db0*/  LEA.HI.X R7, R7, RZ, R0, 0x2, P1 ;  /* 0x000000ff07077211 */ /* 0x000fe400008f1400 */
[----:B------:R-:W-:Y:S02]  /*1dc0*/  MOV R0, R16 ;  /* 0x0000001000007202 */ /* 0x000fe40000000f00 */
[C---:B0-----:R-:W-:Y:S02]  /*1dd0*/  IADD3 R4, P1, PT, R6.reuse, UR12, RZ ;  /* 0x0000000c06047c10 */ /* 0x041fe4000ff3e0ff */
[C---:B------:R-:W-:Y:S02]  /*1de0*/  IADD3 R2, P2, PT, R6.reuse, UR14, RZ ;  /* 0x0000000e06027c10 */ /* 0x040fe4000ff5e0ff */
[----:B-1----:R-:W-:Y:S02]  /*1df0*/  IADD3 R6, P3, PT, R6, UR10, RZ ;  /* 0x0000000a06067c10 */ /* 0x002fe4000ff7e0ff */
[----:B------:R-:W-:-:S02]  /*1e00*/  IADD3.X R5, PT, PT, R7, UR13, RZ, P1, !PT ;  /* 0x0000000d07057c10 */ /* 0x000fc40008ffe4ff */
[C---:B------:R-:W-:Y:S02]  /*1e10*/  IADD3.X R3, PT, PT, R7.reuse, UR15, RZ, P2, !PT ;  /* 0x0000000f07037c10 */ /* 0x040fe400097fe4ff */
[----:B------:R-:W-:-:S07]  /*1e20*/  IADD3.X R7, PT, PT, R7, UR11, RZ, P3, !PT ;  /* 0x0000000b07077c10 */ /* 0x000fce0009ffe4ff */
.L_x_77:
        /* <DEDUP_REMOVED lines=22> */
[----:B------:R1:W5:Y:S04]  /*1f90*/  LDG.E R17, desc[UR6][R2.64+0xc00] ;  /* 0x000c000602117981 */ /* 0x000368000c1e1900 */
[----:B------:R1:W5:Y:S01]  /*1fa0*/  LDG.E R15, desc[UR6][R6.64+0xc00] ;  /* 0x000c0006060f7981 */ /* 0x000362000c1e1900 */
[----:B------:R-:W-:Y:S01]  /*1fb0*/  IADD3 R11, PT, PT, R11, 0x8, RZ ;  /* 0x000000080b0b7810 */ /* 0x000fe20007ffe0ff */
[----:B------:R-:W-:Y:S01]  /*1fc0*/  VIADD R0, R0, 0x800 ;  /* 0x0000080000007836 */ /* 0x000fe20000000000 */
[----:B0-----:R-:W-:-:S02]  /*1fd0*/  IADD3 R4, P1, PT, R4, 0x2000, RZ ;  /* 0x0000200004047810 */ /* 0x001fc40007f3e0ff */
[----:B-1----:R-:W-:Y:S02]  /*1fe0*/  IADD3 R2, P2, PT, R2, 0x2000, RZ ;  /* 0x0000200002027810 */ /* 0x002fe40007f5e0ff */
[----:B------:R-:W-:Y:S02]  /*1ff0*/  IADD3.X R5, PT, PT, RZ, R5, RZ, P1, !PT ;  /* 0x00000005ff057210 */ /* 0x000fe40000ffe4ff */
[----:B------:R-:W-:Y:S02]  /*2000*/  ISETP.NE.AND P1, PT, R11, RZ, PT ;  /* 0x000000ff0b00720c */ /* 0x000fe40003f25270 */
[----:B------:R-:W-:Y:S02]  /*2010*/  IADD3 R6, P3, PT, R6, 0x2000, RZ ;  /* 0x0000200006067810 */ /* 0x000fe40007f7e0ff */
[----:B------:R-:W-:Y:S02]  /*2020*/  IADD3.X R3, PT, PT, RZ, R3, RZ, P2, !PT ;  /* 0x00000003ff037210 */ /* 0x000fe400017fe4ff */
[----:B------:R-:W-:Y:S01]  /*2030*/  IADD3.X R7, PT, PT, RZ, R7, RZ, P3, !PT ;  /* 0x00000007ff077210 */ /* 0x000fe20001ffe4ff */
[C---:B--2---:R-:W-:Y:S01]  /*2040*/  FFMA R25, R28.reuse, R25, R19 ;  /* 0x000000191c197223 */ /* 0x044fe20000000013 */
[----:B---3--:R-:W-:-:S03]  /*2050*/  FFMA R27, R28, R27, R20 ;  /* 0x0000001b1c1b7223 */ /* 0x008fc60000000014 */
[C---:B----4-:R-:W-:Y:S01]  /*2060*/  FFMA R25, R30.reuse, R29, R25 ;  /* 0x0000001d1e197223 */ /* 0x050fe20000000019 */
[----:B-----5:R-:W-:-:S03]  /*2070*/  FFMA R27, R30, R32, R27 ;  /* 0x000000201e1b7223 */ /* 0x020fc6000000001b */
[C---:B------:R-:W-:Y:S01]  /*2080*/  FFMA R25, R34.reuse, R31, R25 ;  /* 0x0000001f22197223 */ /* 0x040fe20000000019 */
[----:B------:R-:W-:-:S03]  /*2090*/  FFMA R27, R34, R36, R27 ;  /* 0x00000024221b7223 */ /* 0x000fc6000000001b */
        /* <DEDUP_REMOVED lines=9> */
[----:B------:R-:W-:Y:S01]  /*2130*/  FFMA R20, R14, R15, R10 ;  /* 0x0000000f0e147223 */ /* 0x000fe2000000000a */
[----:B------:R-:W-:Y:S06]  /*2140*/  @P1 BRA `(.L_x_77) ;  /* 0xfffffffc00381947 */ /* 0x000fec000383ffff */
.L_x_76:
[----:B------:R-:W-:Y:S05]  /*2150*/  BSYNC.RECONVERGENT B2 ;  /* 0x0000000000027941 */ /* 0x000fea0003800200 */
.L_x_75:
[----:B------:R-:W-:Y:S05]  /*2160*/  @!P0 BRA `(.L_x_74) ;  /* 0x0000000400548947 */ /* 0x000fea0003800000 */
[----:B------:R-:W-:Y:S01]  /*2170*/  ISETP.GE.U32.AND P0, PT, R35, 0x4, PT ;  /* 0x000000042300780c */ /* 0x000fe20003f06070 */
[----:B------:R-:W-:Y:S01]  /*2180*/  BSSY.RECONVERGENT B2, `(.L_x_78) ;  /* 0x0000024000027945 */ /* 0x000fe20003800200 */
[----:B------:R-:W-:-:S11]  /*2190*/  LOP3.LUT P1, R21, R9, 0x3, RZ, 0xc0, !PT ;  /* 0x0000000309157812 */ /* 0x000fd6000782c0ff */
[----:B------:R-:W-:Y:S05]  /*21a0*/  @!P0 BRA `(.L_x_79) ;  /* 0x0000000000848947 */ /* 0x000fea0003800000 */
[----:B------:R-:W0:Y:S01]  /*21b0*/  LDCU.128 UR12, c[0x0][0x380] ;  /* 0x00007000ff0c77ac */ /* 0x000e220008000c00 */
[----:B------:R-:W-:Y:S01]  /*21c0*/  IADD3 R7, P0, PT, R0, UR9, RZ ;  /* 0x0000000900077c10 */ /* 0x000fe2000ff1e0ff */
[----:B------:R-:W1:Y:S03]  /*21d0*/  LDCU.64 UR10, c[0x0][0x390] ;  /* 0x00007200ff0a77ac */ /* 0x000e660008000a00 */
[----:B------:R-:W-:Y:S02]  /*21e0*/  IADD3.X R2, PT, PT, RZ, UR4, RZ, P0, !PT ;  /* 0x00000004ff027c10 */ /* 0x000fe400087fe4ff */
[C---:B------:R-:W-:Y:S02]  /*21f0*/  SHF.L.U32 R6, R7.reuse, 0x2, RZ ;  /* 0x0000000207067819 */ /* 0x040fe400000006ff */
[----:B------:R-:W-:Y:S02]  /*2200*/  SHF.L.U64.HI R7, R7, 0x2, R2 ;  /* 0x0000000207077819 */ /* 0x000fe40000010202 */
[----:B0-----:R-:W-:-:S02]  /*2210*/  IADD3 R2, P0, PT, R6, UR12, RZ ;  /* 0x0000000c06027c10 */ /* 0x001fc4000ff1e0ff */
[C---:B------:R-:W-:Y:S02]  /*2220*/  IADD3 R4, P2, PT, R6.reuse, UR14, RZ ;  /* 0x0000000e06047c10 */ /* 0x040fe4000ff5e0ff */
[----:B-1----:R-:W-:Y:S02]  /*2230*/  IADD3 R6, P3, PT, R6, UR10, RZ ;  /* 0x0000000a06067c10 */ /* 0x002fe4000ff7e0ff */
[C---:B------:R-:W-:Y:S02]  /*2240*/  IADD3.X R3, PT, PT, R7.reuse, UR13, RZ, P0, !PT ;  /* 0x0000000d07037c10 */ /* 0x040fe400087fe4ff */
[C---:B------:R-:W-:Y:S02]  /*2250*/  IADD3.X R5, PT, PT, R7.reuse, UR15, RZ, P2, !PT ;  /* 0x0000000f07057c10 */ /* 0x040fe400097fe4ff */
        /* <DEDUP_REMOVED lines=22> */
.L_x_79:
[----:B------:R-:W-:Y:S05]  /*23c0*/  BSYNC.RECONVERGENT B2 ;  /* 0x0000000000027941 */ /* 0x000fea0003800200 */
.L_x_78:
[----:B------:R-:W-:Y:S05]  /*23d0*/  @!P1 BRA `(.L_x_74) ;  /* 0x0000000000b89947 */ /* 0x000fea0003800000 */
[----:B------:R-:W-:Y:S01]  /*23e0*/  ISETP.NE.AND P1, PT, R21, 0x1, PT ;  /* 0x000000011500780c */ /* 0x000fe20003f25270 */
[----:B------:R-:W-:Y:S01]  /*23f0*/  BSSY.RECONVERGENT B2, `(.L_x_80) ;  /* 0x000001a000027945 */ /* 0x000fe20003800200 */
[----:B------:R-:W-:-:S11]  /*2400*/  LOP3.LUT P0, RZ, R8, 0x100, RZ, 0xc0, !PT ;  /* 0x0000010008ff7812 */ /* 0x000fd6000780c0ff */
[----:B------:R-:W-:Y:S05]  /*2410*/  @!P1 BRA `(.L_x_81) ;  /* 0x00000000005c9947 */ /* 0x000fea0003800000 */
[----:B------:R-:W0:Y:S01]  /*2420*/  LDCU.128 UR12, c[0x0][0x380] ;  /* 0x00007000ff0c77ac */ /* 0x000e220008000c00 */
[----:B------:R-:W-:Y:S01]  /*2430*/  IADD3 R2, P1, PT, R0, UR9, RZ ;  /* 0x0000000900027c10 */ /* 0x000fe2000ff3e0ff */
[----:B------:R-:W1:Y:S03]  /*2440*/  LDCU.64 UR10, c[0x0][0x390] ;  /* 0x00007200ff0a77ac */ /* 0x000e660008000a00 */
[----:B------:R-:W-:Y:S01]  /*2450*/  IADD3.X R3, PT, PT, RZ, UR4, RZ, P1, !PT ;  /* 0x00000004ff037c10 */ /* 0x000fe20008ffe4ff */
        /* <DEDUP_REMOVED lines=19> */
.L_x_81:
[----:B------:R-:W-:Y:S05]  /*2590*/  BSYNC.RECONVERGENT B2 ;  /* 0x0000000000027941 */ /* 0x000fea0003800200 */
.L_x_80:
[----:B------:R-:W-:Y:S05]  /*25a0*/  @P0 BRA `(.L_x_74) ;  /* 0x0000000000440947 */ /* 0x000fea0003800000 */
[----:B------:R-:W0:Y:S01]  /*25b0*/  LDCU.128 UR12, c[0x0][0x380] ;  /* 0x00007000ff0c77ac */ /* 0x000e220008000c00 */
[----:B------:R-:W-:Y:S01]  /*25c0*/  IADD3 R0, P0, PT, R0, UR9, RZ ;  /* 0x0000000900007c10 */ /* 0x000fe2000ff1e0ff */
[----:B------:R-:W1:Y:S03]  /*25d0*/  LDCU.64 UR10, c[0x0][0x390] ;  /* 0x00007200ff0a77ac */ /* 0x000e660008000a00 */
[----:B------:R-:W-:Y:S02]  /*25e0*/  SHF.L.U32 R6, R0, 0x2, RZ ;  /* 0x0000000200067819 */ /* 0x000fe400000006ff */
[----:B------:R-:W-:-:S04]  /*25f0*/  IADD3.X R3, PT, PT, RZ, UR4, RZ, P0, !PT ;  /* 0x00000004ff037c10 */ /* 0x000fc800087fe4ff */
        /* <DEDUP_REMOVED lines=9> */
[----:B------:R-:W3:Y:S01]  /*2690*/  LDG.E R7, desc[UR6][R6.64] ;  /* 0x0000000606077981 */ /* 0x000ee2000c1e1900 */
[C---:B--2---:R-:W-:Y:S01]  /*26a0*/  FFMA R19, R2.reuse, R4, R19 ;  /* 0x0000000402137223 */ /* 0x044fe20000000013 */
[----:B---3--:R-:W-:-:S07]  /*26b0*/  FFMA R20, R2, R7, R20 ;  /* 0x0000000702147223 */ /* 0x008fce0000000014 */
.L_x_74:
[----:B------:R-:W-:Y:S05]  /*26c0*/  BSYNC.RECONVERGENT B1 ;  /* 0x0000000000017941 */ /* 0x000fea0003800200 */
.L_x_72:
[----:B------:R-:W0:Y:S01]  /*26d0*/  S2R R7, SR_LANEID ;  /* 0x0000000000077919 */ /* 0x000e220000000000 */
[----:B------:R-:W-:Y:S01]  /*26e0*/  ISETP.NE.AND P5, PT, R16, RZ, PT ;  /* 0x000000ff1000720c */ /* 0x000fe20003fa5270 */
        /* <DEDUP_REMOVED lines=58> */
.L_x_70:
[----:B------:R-:W-:Y:S05]  /*2a90*/  BSYNC.RECONVERGENT B0 ;  /* 0x0000000000007941 */ /* 0x000fea0003800200 */
.L_x_58:
[----:B------:R-:W-:Y:S05]  /*2aa0*/  @P5 EXIT ;  /* 0x000000000000594d */ /* 0x000fea0003800000 */
[----:B012---:R-:W0:Y:S01]  /*2ab0*/  LDC.64 R4, c[0x0][0x398] ;  /* 0x0000e600ff047b82 */ /* 0x007e220000000a00 */
[----:B------:R-:W1:Y:S01]  /*2ac0*/  LDCU UR4, c[0x0][0x3ac] ;  /* 0x00007580ff0477ac */ /* 0x000e620008000800 */
[----:B------:R-:W2:Y:S01]  /*2ad0*/  LDCU UR5, c[0x0][0x3b0] ;  /* 0x00007600ff0577ac */ /* 0x000ea20008000800 */
[----:B-1----:R-:W-:Y:S01]  /*2ae0*/  FADD R7, R2, UR4 ;  /* 0x0000000402077e21 */ /* 0x002fe20008000000 */
[----:B--2---:R-:W-:-:S04]  /*2af0*/  FADD R3, R3, UR5 ;  /* 0x0000000503037e21 */ /* 0x004fc80008000000 */
[----:B0-----:R-:W-:Y:S04]  /*2b00*/  STG.E desc[UR6][R4.64], R7 ;  /* 0x0000000704007986 */ /* 0x001fe8000c101906 */
[----:B------:R-:W-:Y:S01]  /*2b10*/  STG.E desc[UR6][R4.64+0x4], R3 ;  /* 0x0000040304007986 */ /* 0x000fe2000c101906 */
[----:B------:R-:W-:Y:S05]  /*2b20*/  EXIT ;  /* 0x000000000000794d */ /* 0x000fea0003800000 */
.L_x_82:
        /* <DEDUP_REMOVED lines=13> */
.L_x_170:


//--------------------- .text._ZN3cub18CUB_300001_SM_10006detail6reduce28DeviceReduceSingleTileKernelINS2_10policy_hubIN18ActivationFunction12CustomTuple2EjNS5_15SumCustomTuple2EE10Policy1000EPS6_SA_iS7_S6_S6_N4cuda3std3__410__identityEEEvT0_T1_T2_T3_T4_T6_ --------------------------
	.section	.text._ZN3cub18CUB_300001_SM_10006detail6reduce28DeviceReduceSingleTileKernelINS2_10policy_hubIN18ActivationFunction12CustomTuple2EjNS5_15SumCustomTuple2EE10Policy1000EPS6_SA_iS7_S6_S6_N4cuda3std3__410__identityEEEvT0_T1_T2_T3_T4_T6_,"ax",@progbits
	.align	128
        .global         _ZN3cub18CUB_300001_SM_10006detail6reduce28DeviceReduceSingleTileKernelINS2_10policy_hubIN18ActivationFunction12CustomTuple2EjNS5_15SumCustomTuple2EE10Policy1000EPS6_SA_iS7_S6_S6_N4cuda3std3__410__identityEEEvT0_T1_T2_T3_T4_T6_
        .type           _ZN3cub18CUB_300001_SM_10006detail6reduce28DeviceReduceSingleTileKernelINS2_10policy_hubIN18ActivationFunction12CustomTuple2EjNS5_15SumCustomTuple2EE10Policy1000EPS6_SA_iS7_S6_S6_N4cuda3std3__410__identityEEEvT0_T1_T2_T3_T4_T6_,@function
        .size           _ZN3cub18CUB_300001_SM_10006detail6reduce28DeviceReduceSingleTileKernelINS2_10policy_hubIN18ActivationFunction12CustomTuple2EjNS5_15SumCustomTuple2EE10Policy1000EPS6_SA_iS7_S6_S6_N4cuda3std3__410__identityEEEvT0_T1_T2_T3_T4_T6_,(.L_x_171 - _ZN3cub18CUB_300001_SM_10006detail6reduce28DeviceReduceSingleTileKernelINS2_10policy_hubIN18ActivationFunction12CustomTuple2EjNS5_15SumCustomTuple2EE10Policy1000EPS6_SA_iS7_S6_S6_N4cuda3std3__410__identityEEEvT0_T1_T2_T3_T4_T6_)
        .other          _ZN3cub18CUB_300001_SM_10006detail6reduce28DeviceReduceSingleTileKernelINS2_10policy_hubIN18ActivationFunction12CustomTuple2EjNS5_15SumCustomTuple2EE10Policy1000EPS6_SA_iS7_S6_S6_N4cuda3std3__410__identityEEEvT0_T1_T2_T3_T4_T6_,@"STO_CUDA_ENTRY STV_DEFAULT"
_ZN3cub18CUB_300001_SM_10006detail6reduce28DeviceReduceSingleTileKernelINS2_10policy_hubIN18ActivationFunction12CustomTuple2EjNS5_15SumCustomTuple2EE10Policy1000EPS6_SA_iS7_S6_S6_N4cuda3std3__410__identityEEEvT0_T1_T2_T3_T4_T6_:
.text._ZN3cub18CUB_300001_SM_10006detail6reduce28DeviceReduceSingleTileKernelINS2_10policy_hubIN18ActivationFunction12CustomTuple2EjNS5_15SumCustomTuple2EE10Policy1000EPS6_SA_iS7_S6_S6_N4cuda3std3__410__identityEEEvT0_T1_T2_T3_T4_T6_:
        /* <DEDUP_REMOVED lines=14> */
.L_x_83:
        /* <DEDUP_REMOVED lines=15> */
.L_x_87:
[----:B------:R-:W-:Y:S05]  /*01d0*/  BSYNC.RECONVERGENT B1 ;  /* 0x0000000000017941 */ /* 0x000fea0003800200 */
.L_x_86:
        /* <DEDUP_REMOVED lines=15> */
.L_x_92:
        /* <DEDUP_REMOVED lines=10> */
.L_x_91:
[----:B------:R-:W-:Y:S05]  /*0370*/  BSYNC.RECONVERGENT B2 ;  /* 0x0000000000027941 */ /* 0x000fea0003800200 */
.L_x_90:
        /* <DEDUP_REMOVED lines=8> */
.L_x_95:
        /* <DEDUP_REMOVED lines=75> */
.L_x_94:
[----:B------:R-:W-:Y:S05]  /*08b0*/  BSYNC.RECONVERGENT B2 ;  /* 0x0000000000027941 */ /* 0x000fea0003800200 */
.L_x_93:
        /* <DEDUP_REMOVED lines=42> */
.L_x_97:
[----:B------:R-:W-:Y:S05]  /*0b60*/  BSYNC.RECONVERGENT B2 ;  /* 0x0000000000027941 */ /* 0x000fea0003800200 */
.L_x_96:
        /* <DEDUP_REMOVED lines=20> */
.L_x_89:
[----:B------:R-:W-:Y:S05]  /*0cb0*/  BSYNC.RECONVERGENT B1 ;  /* 0x0000000000017941 */ /* 0x000fea0003800200 */
.L_x_88:
        /* <DEDUP_REMOVED lines=66> */
.L_x_98:
        /* <DEDUP_REMOVED lines=78> */
.L_x_85:
        /* <DEDUP_REMOVED lines=39> */
.L_x_102:
        /* <DEDUP_REMOVED lines=40> */
.L_x_100:
        /* <DEDUP_REMOVED lines=20> */
.L_x_106:
        /* <DEDUP_REMOVED lines=10> */
.L_x_105:
[----:B------:R-:W-:Y:S05]  /*1c90*/  BSYNC.RECONVERGENT B2 ;  /* 0x0000000000027941 */ /* 0x000fea0003800200 */
.L_x_104:
        /* <DEDUP_REMOVED lines=16> */
.L_x_109:
        /* <DEDUP_REMOVED lines=78> */
.L_x_108:
[----:B------:R-:W-:Y:S05]  /*2280*/  BSYNC.RECONVERGENT B2 ;  /* 0x0000000000027941 */ /* 0x000fea0003800200 */
.L_x_107:
        /* <DEDUP_REMOVED lines=45> */
.L_x_111:
[----:B------:R-:W-:Y:S05]  /*2560*/  BSYNC.RECONVERGENT B2 ;  /* 0x0000000000027941 */ /* 0x000fea0003800200 */
.L_x_110:
        /* <DEDUP_REMOVED lines=20> */
.L_x_103:
[----:B------:R-:W-:Y:S05]  /*26b0*/  BSYNC.RECONVERGENT B1 ;  /* 0x0000000000017941 */ /* 0x000fea0003800200 */
.L_x_101:
        /* <DEDUP_REMOVED lines=62> */
.L_x_99:
[----:B------:R-:W-:Y:S05]  /*2aa0*/  BSYNC.RECONVERGENT B0 ;  /* 0x0000000000007941 */ /* 0x000fea0003800200 */
.L_x_84:
        /* <DEDUP_REMOVED lines=8> */
.L_x_112:
        /* <DEDUP_REMOVED lines=13> */
.L_x_171:


//--------------------- .text._ZN3cub18CUB_300001_SM_10006detail6reduce18DeviceReduceKernelINS2_10policy_hubIN18ActivationFunction12CustomTuple2EjNS5_15SumCustomTuple2EE10Policy1000EN6thrust24THRUST_300001_SM_1000_NS12zip_iteratorIN4cuda3std3__45tupleIJNSB_6detail15normal_iteratorINSB_10device_ptrIfEEEESL_SL_EEEEEjS7_S6_NS5_26TransformationCustomTuple2EEEvT0_PT3_T1_NS0_13GridEvenShareISS_EET2_T4_ --------------------------
	.section	.text._ZN3cub18CUB_300001_SM_10006detail6reduce18DeviceReduceKernelINS2_10policy_hubIN18ActivationFunction12CustomTuple2EjNS5_15SumCustomTuple2EE10Policy1000EN6thrust24THRUST_300001_SM_1000_NS12zip_iteratorIN4cuda3std3__45tupleIJNSB_6detail15normal_iteratorINSB_10device_ptrIfEEEESL_SL_EEEEEjS7_S6_NS5_26TransformationCustomTuple2EEEvT0_PT3_T1_NS0_13GridEvenShareISS_EET2_T4_,"ax",@progbits
	.align	128
        .global         _ZN3cub18CUB_300001_SM_10006detail6reduce18DeviceReduceKernelINS2_10policy_hubIN18ActivationFunction12CustomTuple2EjNS5_15SumCustomTuple2EE10Policy1000EN6thrust24THRUST_300001_SM_1000_NS12zip_iteratorIN4cuda3std3__45tupleIJNSB_6detail15normal_iteratorINSB_10device_ptrIfEEEESL_SL_EEEEEjS7_S6_NS5_26TransformationCustomTuple2EEEvT0_PT3_T1_NS0_13GridEvenShareISS_EET2_T4_
        .type           _ZN3cub18CUB_300001_SM_10006detail6reduce18DeviceReduceKernelINS2_10policy_hubIN18ActivationFunction12CustomTuple2EjNS5_15SumCustomTuple2EE10Policy1000EN6thrust24THRUST_300001_SM_1000_NS12zip_iteratorIN4cuda3std3__45tupleIJNSB_6detail15normal_iteratorINSB_10device_ptrIfEEEESL_SL_EEEEEjS7_S6_NS5_26TransformationCustomTuple2EEEvT0_PT3_T1_NS0_13GridEvenShareISS_EET2_T4_,@function
        .size           _ZN3cub18CUB_300001_SM_10006detail6reduce18DeviceReduceKernelINS2_10policy_hubIN18ActivationFunction12CustomTuple2EjNS5_15SumCustomTuple2EE10Policy1000EN6thrust24THRUST_300001_SM_1000_NS12zip_iteratorIN4cuda3std3__45tupleIJNSB_6detail15normal_iteratorINSB_10device_ptrIfEEEESL_SL_EEEEEjS7_S6_NS5_26TransformationCustomTuple2EEEvT0_PT3_T1_NS0_13GridEvenShareISS_EET2_T4_,(.L_x_172 - _ZN3cub18CUB_300001_SM_10006detail6reduce18DeviceReduceKernelINS2_10policy_hubIN18ActivationFunction12CustomTuple2EjNS5_15SumCustomTuple2EE10Policy1000EN6thrust24THRUST_300001_SM_1000_NS12zip_iteratorIN4cuda3std3__45tupleIJNSB_6detail15normal_iteratorINSB_10device_ptrIfEEEESL_SL_EEEEEjS7_S6_NS5_26TransformationCustomTuple2EEEvT0_PT3_T1_NS0_13GridEvenShareISS_EET2_T4_)
        .other          _ZN3cub18CUB_300001_SM_10006detail6reduce18DeviceReduceKernelINS2_10policy_hubIN18ActivationFunction12CustomTuple2EjNS5_15SumCustomTuple2EE10Policy1000EN6thrust24THRUST_300001_SM_1000_NS12zip_iteratorIN4cuda3std3__45tupleIJNSB_6detail15normal_iteratorINSB_10device_ptrIfEEEESL_SL_EEEEEjS7_S6_NS5_26TransformationCustomTuple2EEEvT0_PT3_T1_NS0_13GridEvenShareISS_EET2_T4_,@"STO_CUDA_ENTRY STV_DEFAULT"
_ZN3cub18CUB_300001_SM_10006detail6reduce18DeviceReduceKernelINS2_10policy_hubIN18ActivationFunction12CustomTuple2EjNS5_15SumCustomTuple2EE10Policy1000EN6thrust24THRUST_300001_SM_1000_NS12zip_iteratorIN4cuda3std3__45tupleIJNSB_6detail15normal_iteratorINSB_10device_ptrIfEEEESL_SL_EEEEEjS7_S6_NS5_26TransformationCustomTuple2EEEvT0_PT3_T1_NS0_13GridEvenShareISS_EET2_T4_:
.text._ZN3cub18CUB_300001_SM_10006detail6reduce18DeviceReduceKernelINS2_10policy_hubIN18ActivationFunction12CustomTuple2EjNS5_15SumCustomTuple2EE10Policy1000EN6thrust24THRUST_300001_SM_1000_NS12zip_iteratorIN4cuda3std3__45tupleIJNSB_6detail15normal_iteratorINSB_10device_ptrIfEEEESL_SL_EEEEEjS7_S6_NS5_26TransformationCustomTuple2EEEvT0_PT3_T1_NS0_13GridEvenShareISS_EET2_T4_:
[----:B------:R-:W-:Y:S01]  /*0000*/  LDC R1, c[0x0][0x37c] ;  /* 0x0000df00ff017b82 */ /* 0x000fe20000000800 */
[----:B------:R-:W0:Y:S07]  /*0010*/  S2R R2, SR_CTAID.X ;  /* 0x0000000000027919 */ /* 0x000e2e0000002500 */
[----:B------:R-:W0:Y:S01]  /*0020*/  LDC R8, c[0x0][0x3b8] ;  /* 0x0000ee00ff087b82 */ /* 0x000e220000000800 */
[----:B------:R-:W1:Y:S01]  /*0030*/  LDCU.64 UR6, c[0x0][0x358] ;  /* 0x00006b00ff0677ac */ /* 0x000e620008000a00 */
[----:B------:R-:W-:Y:S01]  /*0040*/  BSSY.RECONVERGENT B0, `(.L_x_113) ;  /* 0x00002d2000007945 */ /* 0x000fe20003800200 */
[----:B0-----:R-:W-:-:S05]  /*0050*/  IMAD R3, R2, -0x800, R8 ;  /* 0xfffff80002037824 */ /* 0x001fca00078e0208 */
[----:B------:R-:W-:-:S13]  /*0060*/  ISETP.GT.U32.AND P0, PT, R3, 0x7ff, PT ;  /* 0x000007ff0300780c */ /* 0x000fda0003f04070 */
[----:B-1----:R-:W-:Y:S05]  /*0070*/  @P0 BRA `(.L_x_114) ;  /* 0x00000014007c0947 */ /* 0x002fea0003800000 */
[----:B------:R-:W0:Y:S01]  /*0080*/  S2R R4, SR_TID.X ;  /* 0x0000000000047919 */ /* 0x000e220000002100 */
[----:B------:R-:W-:Y:S01]  /*0090*/  BSSY.RECONVERGENT B1, `(.L_x_115) ;  /* 0x0000013000017945 */ /* 0x000fe20003800200 */
[----:B------:R-:W-:Y:S01]  /*00a0*/  HFMA2 R12, -RZ, RZ, 0, 0 ;  /* 0x00000000ff0c7431 */ /* 0x000fe200000001ff */
[----:B------:R-:W-:Y:S02]  /*00b0*/  MOV R34, RZ ;  /* 0x000000ff00227202 */ /* 0x000fe40000000f00 */
[----:B0-----:R-:W-:Y:S02]  /*00c0*/  ISETP.GE.U32.AND P0, PT, R4, R3, PT ;  /* 0x000000030400720c */ /* 0x001fe40003f06070 */
[----:B------:R-:W-:-:S11]  /*00d0*/  MOV R13, R4 ;  /* 0x00000004000d7202 */ /* 0x000fd60000000f00 */
[----:B------:R-:W-:Y:S05]  /*00e0*/  @P0 BRA `(.L_x_116) ;  /* 0x0000000000340947 */ /* 0x000fea0003800000 */
[----:B------:R-:W0:Y:S01]  /*00f0*/  LDC.64 R6, c[0x0][0x380] ;  /* 0x0000e000ff067b82 */ /* 0x000e220000000a00 */
[----:B------:R-:W-:-:S07]  /*0100*/  LEA R5, R2, R4, 0xb ;  /* 0x0000000402057211 */ /* 0x000fce00078e58ff */
        /* <DEDUP_REMOVED lines=11> */
.L_x_116:
[----:B------:R-:W-:Y:S05]  /*01c0*/  BSYNC.RECONVERGENT B1 ;  /* 0x0000000000017941 */ /* 0x000fea0003800200 */
.L_x_115:
[----:B------:R-:W-:Y:S01]  /*01d0*/  ISETP.GE.U32.AND P0, PT, R13, R3, PT ;  /* 0x000000030d00720c */ /* 0x000fe20003f06070 */
[----:B------:R-:W-:-:S12]  /*01e0*/  BSSY.RECONVERGENT B1, `(.L_x_117) ;  /* 0x00000b9000017945 */ /* 0x000fd80003800200 */
[----:B------:R-:W-:Y:S05]  /*01f0*/  @P0 BRA `(.L_x_118) ;  /* 0x0000000800dc0947 */ /* 0x000fea0003800000 */
[----:B------:R-:W-:Y:S01]  /*0200*/  LOP3.LUT R7, RZ, R13, RZ, 0x33, !PT ;  /* 0x0000000dff077212 */ /* 0x000fe200078e33ff */
[----:B------:R-:W-:Y:S03]  /*0210*/  BSSY.RECONVERGENT B2, `(.L_x_119) ;  /* 0x000005d000027945 */ /* 0x000fe60003800200 */
[----:B------:R-:W-:-:S05]  /*0220*/  IADD3 R7, PT, PT, R7, R8, RZ ;  /* 0x0000000807077210 */ /* 0x000fca0007ffe0ff */
[----:B------:R-:W-:-:S05]  /*0230*/  IMAD R6, R2, -0x800, R7 ;  /* 0xfffff80002067824 */ /* 0x000fca00078e0207 */
[C---:B------:R-:W-:Y:S02]  /*0240*/  ISETP.GE.U32.AND P0, PT, R6.reuse, 0x700, PT ;  /* 0x000007000600780c */ /* 0x040fe40003f06070 */
[----:B------:R-:W-:-:S04]  /*0250*/  LEA.HI R6, R6, 0x1, RZ, 0x18 ;  /* 0x0000000106067811 */ /* 0x000fc800078fc0ff */
[----:B------:R-:W-:-:S07]  /*0260*/  LOP3.LUT R8, R6, 0x7, RZ, 0xc0, !PT ;  /* 0x0000000706087812 */ /* 0x000fce00078ec0ff */
[----:B------:R-:W-:Y:S05]  /*0270*/  @!P0 BRA `(.L_x_120) ;  /* 0x0000000400588947 */ /* 0x000fea0003800000 */
[----:B------:R-:W-:Y:S01]  /*0280*/  LOP3.LUT R0, R6, 0x1fffff8, RZ, 0xc0, !PT ;  /* 0x01fffff806007812 */ /* 0x000fe200078ec0ff */
[----:B------:R-:W-:Y:S01]  /*0290*/  BSSY.RECONVERGENT B3, `(.L_x_121) ;  /* 0x0000053000037945 */ /* 0x000fe20003800200 */
[----:B------:R-:W-:Y:S02]  /*02a0*/  IADD3 R5, PT, PT, R13, 0x400, RZ ;  /* 0x000004000d057810 */ /* 0x000fe40007ffe0ff */
[----:B------:R-:W-:Y:S02]  /*02b0*/  LEA R9, R2, R13, 0xb ;  /* 0x0000000d02097211 */ /* 0x000fe400078e58ff */
[----:B------:R-:W-:-:S07]  /*02c0*/  IADD3 R0, PT, PT, -R0, RZ, RZ ;  /* 0x000000ff00007210 */ /* 0x000fce0007ffe1ff */
.L_x_122:
[----:B------:R-:W0:Y:S01]  /*02d0*/  LDC.64 R18, c[0x0][0x388] ;  /* 0x0000e200ff127b82 */ /* 0x000e220000000a00 */
[----:B------:R-:W-:-:S07]  /*02e0*/  IADD3 R37, PT, PT, R9, 0x100, RZ ;  /* 0x0000010009257810 */ /* 0x000fce0007ffe0ff */
[----:B------:R-:W1:Y:S01]  /*02f0*/  LDC.64 R20, c[0x0][0x380] ;  /* 0x0000e000ff147b82 */ /* 0x000e620000000a00 */
[C---:B------:R-:W-:Y:S01]  /*0300*/  IADD3 R33, PT, PT, R9.reuse, 0x200, RZ ;  /* 0x0000020009217810 */ /* 0x040fe20007ffe0ff */
[----:B0-----:R-:W-:-:S04]  /*0310*/  IMAD.WIDE.U32 R26, R9, 0x4, R18 ;  /* 0x00000004091a7825 */ /* 0x001fc800078e0012 */
[----:B------:R-:W-:Y:S02]  /*0320*/  IMAD.WIDE.U32 R22, R37, 0x4, R18 ;  /* 0x0000000425167825 */ /* 0x000fe400078e0012 */
[----:B------:R-:W2:Y:S02]  /*0330*/  LDG.E R26, desc[UR6][R26.64] ;  /* 0x000000061a1a7981 */ /* 0x000ea4000c1e1900 */
[--C-:B-1----:R-:W-:Y:S02]  /*0340*/  IMAD.WIDE.U32 R10, R9, 0x4, R20.reuse ;  /* 0x00000004090a7825 */ /* 0x102fe400078e0014 */
[----:B------:R-:W3:Y:S02]  /*0350*/  LDG.E R13, desc[UR6][R22.64] ;  /* 0x00000006160d7981 */ /* 0x000ee4000c1e1900 */
[----:B------:R-:W-:Y:S02]  /*0360*/  IMAD.WIDE.U32 R30, R37, 0x4, R20 ;  /* 0x00000004251e7825 */ /* 0x000fe400078e0014 */
[----:B------:R-:W2:Y:S02]  /*0370*/  LDG.E R35, desc[UR6][R10.64] ;  /* 0x000000060a237981 */ /* 0x000ea4000c1e1900 */
[----:B------:R-:W-:-:S02]  /*0380*/  IMAD.WIDE.U32 R24, R33, 0x4, R18 ;  /* 0x0000000421187825 */ /* 0x000fc400078e0012 */
[----:B------:R0:W3:Y:S02]  /*0390*/  LDG.E R30, desc[UR6][R30.64] ;  /* 0x000000061e1e7981 */ /* 0x0000e4000c1e1900 */
[----:B------:R-:W-:Y:S02]  /*03a0*/  IMAD.WIDE.U32 R16, R33, 0x4, R20 ;  /* 0x0000000421107825 */ /* 0x000fe400078e0014 */
[----:B------:R1:W4:Y:S04]  /*03b0*/  LDG.E R24, desc[UR6][R24.64] ;  /* 0x0000000618187981 */ /* 0x000328000c1e1900 */
[----:B------:R5:W4:Y:S01]  /*03c0*/  LDG.E R29, desc[UR6][R16.64] ;  /* 0x00000006101d7981 */ /* 0x000b22000c1e1900 */
[----:B0-----:R-:W-:-:S05]  /*03d0*/  IADD3 R31, PT, PT, R9, 0x300, RZ ;  /* 0x00000300091f7810 */ /* 0x001fca0007ffe0ff */
[----:B------:R-:W-:-:S04]  /*03e0*/  IMAD.WIDE.U32 R14, R31, 0x4, R20 ;  /* 0x000000041f0e7825 */ /* 0x000fc800078e0014 */
[----:B------:R-:W-:Y:S01]  /*03f0*/  IMAD.WIDE.U32 R10, R31, 0x4, R18 ;  /* 0x000000041f0a7825 */ /* 0x000fe200078e0012 */
[----:B------:R-:W4:Y:S04]  /*0400*/  LDG.E R28, desc[UR6][R14.64] ;  /* 0x000000060e1c7981 */ /* 0x000f28000c1e1900 */
[----:B------:R0:W4:Y:S01]  /*0410*/  LDG.E R32, desc[UR6][R10.64] ;  /* 0x000000060a207981 */ /* 0x000122000c1e1900 */
[C---:B------:R-:W-:Y:S02]  /*0420*/  IADD3 R27, PT, PT, R9.reuse, 0x400, RZ ;  /* 0x00000400091b7810 */ /* 0x040fe40007ffe0ff */
[C---:B-1----:R-:W-:Y:S02]  /*0430*/  IADD3 R25, PT, PT, R9.reuse, 0x500, RZ ;  /* 0x0000050009197810 */ /* 0x042fe40007ffe0ff */
[----:B-----5:R-:W-:Y:S01]  /*0440*/  IADD3 R16, PT, PT, R9, 0x600, RZ ;  /* 0x0000060009107810 */ /* 0x020fe20007ffe0ff */
[----:B------:R-:W-:Y:S01]  /*0450*/  IMAD.WIDE.U32 R22, R27, 0x4, R20 ;  /* 0x000000041b167825 */ /* 0x000fe200078e0014 */
[----:B0-----:R-:W-:-:S04]  /*0460*/  IADD3 R10, PT, PT, R9, 0x700, RZ ;  /* 0x00000700090a7810 */ /* 0x001fc80007ffe0ff */
[----:B------:R0:W5:Y:S01]  /*0470*/  LDG.E R17, desc[UR6][R22.64] ;  /* 0x0000000616117981 */ /* 0x000162000c1e1900 */
[----:B------:R-:W-:-:S06]  /*0480*/  IMAD.WIDE.U32 R14, R25, 0x4, R20 ;  /* 0x00000004190e7825 */ /* 0x000fcc00078e0014 */
[----:B------:R-:W5:Y:S01]  /*0490*/  LDG.E R15, desc[UR6][R14.64] ;  /* 0x000000060e0f7981 */ /* 0x000f62000c1e1900 */
[----:B0-----:R-:W-:-:S04]  /*04a0*/  IMAD.WIDE.U32 R22, R16, 0x4, R20 ;  /* 0x0000000410167825 */ /* 0x001fc800078e0014 */
[----:B------:R-:W-:Y:S01]  /*04b0*/  IMAD.WIDE.U32 R20, R10, 0x4, R20 ;  /* 0x000000040a147825 */ /* 0x000fe200078e0014 */
[----:B------:R-:W5:Y:S04]  /*04c0*/  LDG.E R14, desc[UR6][R22.64] ;  /* 0x00000006160e7981 */ /* 0x000f68000c1e1900 */
[----:B------:R0:W5:Y:S02]  /*04d0*/  LDG.E R11, desc[UR6][R20.64] ;  /* 0x00000006140b7981 */ /* 0x000164000c1e1900 */
[----:B0-----:R-:W-:-:S04]  /*04e0*/  IMAD.WIDE.U32 R20, R25, 0x4, R18 ;  /* 0x0000000419147825 */ /* 0x001fc800078e0012 */
[----:B------:R-:W-:-:S04]  /*04f0*/  IMAD.WIDE.U32 R22, R27, 0x4, R18 ;  /* 0x000000041b167825 */ /* 0x000fc800078e0012 */
[----:B--2---:R-:W-:-:S04]  /*0500*/  FFMA R26, R35, R26, R34 ;  /* 0x0000001a231a7223 */ /* 0x004fc80000000022 */
[----:B---3--:R-:W-:-:S04]  /*0510*/  FFMA R26, R30, R13, R26 ;  /* 0x0000000d1e1a7223 */ /* 0x008fc8000000001a */
[----:B----4-:R-:W-:Y:S02]  /*0520*/  FFMA R13, R29, R24, R26 ;  /* 0x000000181d0d7223 */ /* 0x010fe4000000001a */
[----:B------:R0:W2:Y:S04]  /*0530*/  LDG.E R24, desc[UR6][R20.64] ;  /* 0x0000000614187981 */ /* 0x0000a8000c1e1900 */
[----:B------:R1:W5:Y:S01]  /*0540*/  LDG.E R26, desc[UR6][R22.64] ;  /* 0x00000006161a7981 */ /* 0x000362000c1e1900 */
[----:B0-----:R-:W0:Y:S01]  /*0550*/  LDC.64 R20, c[0x0][0x390] ;  /* 0x0000e400ff147b82 */ /* 0x001e220000000a00 */
[----:B-1----:R-:W-:-:S04]  /*0560*/  IMAD.WIDE.U32 R22, R16, 0x4, R18 ;  /* 0x0000000410167825 */ /* 0x002fc800078e0012 */
[----:B------:R-:W-:-:S04]  /*0570*/  IMAD.WIDE.U32 R18, R10, 0x4, R18 ;  /* 0x000000040a127825 */ /* 0x000fc800078e0012 */
[----:B------:R-:W-:Y:S01]  /*0580*/  FFMA R32, R28, R32, R13 ;  /* 0x000000201c207223 */ /* 0x000fe2000000000d */
[----:B------:R-:W3:Y:S04]  /*0590*/  LDG.E R23, desc[UR6][R22.64] ;  /* 0x0000000616177981 */ /* 0x000ee8000c1e1900 */
[----:B------:R0:W4:Y:S02]  /*05a0*/  LDG.E R34, desc[UR6][R18.64] ;  /* 0x0000000612227981 */ /* 0x000124000c1e1900 */
[----:B0-----:R-:W-:-:S04]  /*05b0*/  IMAD.WIDE.U32 R18, R9, 0x4, R20 ;  /* 0x0000000409127825 */ /* 0x001fc800078e0014 */
[--C-:B------:R-:W-:Y:S01]  /*05c0*/  IMAD.WIDE.U32 R36, R37, 0x4, R20.reuse ;  /* 0x0000000425247825 */ /* 0x100fe200078e0014 */
[----:B------:R0:W2:Y:S04]  /*05d0*/  LDG.E R13, desc[UR6][R18.64] ;  /* 0x00000006120d7981 */ /* 0x0000a8000c1e1900 */
[----:B------:R1:W3:Y:S01]  /*05e0*/  LDG.E R22, desc[UR6][R36.64] ;  /* 0x0000000624167981 */ /* 0x0002e2000c1e1900 */
[----:B0-----:R-:W-:-:S04]  /*05f0*/  IMAD.WIDE.U32 R18, R31, 0x4, R20 ;  /* 0x000000041f127825 */ /* 0x001fc800078e0014 */
[--C-:B-1----:R-:W-:Y:S01]  /*0600*/  IMAD.WIDE.U32 R36, R33, 0x4, R20.reuse ;  /* 0x0000000421247825 */ /* 0x102fe200078e0014 */
[----:B------:R0:W4:Y:S04]  /*0610*/  LDG.E R31, desc[UR6][R18.64] ;  /* 0x00000006121f7981 */ /* 0x000128000c1e1900 */
[----:B------:R1:W4:Y:S01]  /*0620*/  LDG.E R33, desc[UR6][R36.64] ;  /* 0x0000000624217981 */ /* 0x000322000c1e1900 */
[----:B0-----:R-:W-:-:S04]  /*0630*/  IMAD.WIDE.U32 R18, R25, 0x4, R20 ;  /* 0x0000000419127825 */ /* 0x001fc800078e0014 */
[--C-:B-1----:R-:W-:Y:S01]  /*0640*/  IMAD.WIDE.U32 R36, R27, 0x4, R20.reuse ;  /* 0x000000041b247825 */ /* 0x102fe200078e0014 */
[----:B------:R0:W4:Y:S04]  /*0650*/  LDG.E R25, desc[UR6][R18.64] ;  /* 0x0000000612197981 */ /* 0x000128000c1e1900 */
[----:B------:R-:W4:Y:S01]  /*0660*/  LDG.E R27, desc[UR6][R36.64] ;  /* 0x00000006241b7981 */ /* 0x000f22000c1e1900 */
[----:B0-----:R-:W-:-:S04]  /*0670*/  IMAD.WIDE.U32 R18, R16, 0x4, R20 ;  /* 0x0000000410127825 */ /* 0x001fc800078e0014 */
[----:B------:R-:W-:Y:S02]  /*0680*/  IMAD.WIDE.U32 R20, R10, 0x4, R20 ;  /* 0x000000040a147825 */ /* 0x000fe400078e0014 */
[----:B------:R-:W4:Y:S04]  /*0690*/  LDG.E R10, desc[UR6][R18.64] ;  /* 0x00000006120a7981 */ /* 0x000f28000c1e1900 */
[----:B------:R-:W4:Y:S01]  /*06a0*/  LDG.E R20, desc[UR6][R20.64] ;  /* 0x0000000614147981 */ /* 0x000f22000c1e1900 */
[----:B------:R-:W-:-:S04]  /*06b0*/  IADD3 R0, PT, PT, R0, 0x8, RZ ;  /* 0x0000000800007810 */ /* 0x000fc80007ffe0ff */
[----:B------:R-:W-:Y:S02]  /*06c0*/  ISETP.NE.AND P0, PT, R0, RZ, PT ;  /* 0x000000ff0000720c */ /* 0x000fe40003f05270 */
[----:B------:R-:W-:Y:S02]  /*06d0*/  IADD3 R5, PT, PT, R5, 0x800, RZ ;  /* 0x0000080005057810 */ /* 0x000fe40007ffe0ff */
[----:B------:R-:W-:Y:S01]  /*06e0*/  IADD3 R9, PT, PT, R9, 0x800, RZ ;  /* 0x0000080009097810 */ /* 0x000fe20007ffe0ff */
[----:B-----5:R-:W-:Y:S01]  /*06f0*/  FFMA R26, R17, R26, R32 ;  /* 0x0000001a111a7223 */ /* 0x020fe20000000020 */
[----:B--2---:R-:W-:-:S04]  /*0700*/  FFMA R13, R35, R13, R12 ;  /* 0x0000000d230d7223 */ /* 0x004fc8000000000c */
[----:B---3--:R-:W-:Y:S01]  /*0710*/  FFMA R22, R30, R22, R13 ;  /* 0x000000161e167223 */ /* 0x008fe2000000000d */
[----:B------:R-:W-:-:S03]  /*0720*/  FFMA R13, R15, R24, R26 ;  /* 0x000000180f0d7223 */ /* 0x000fc6000000001a */
[----:B----4-:R-:W-:-:S04]  /*0730*/  FFMA R33, R29, R33, R22 ;  /* 0x000000211d217223 */ /* 0x010fc80000000016 */
[----:B------:R-:W-:Y:S01]  /*0740*/  FFMA R28, R28, R31, R33 ;  /* 0x0000001f1c1c7223 */ /* 0x000fe20000000021 */
[----:B------:R-:W-:-:S03]  /*0750*/  FFMA R12, R14, R23, R13 ;  /* 0x000000170e0c7223 */ /* 0x000fc6000000000d */
[----:B------:R-:W-:-:S04]  /*0760*/  FFMA R28, R17, R27, R28 ;  /* 0x0000001b111c7223 */ /* 0x000fc8000000001c */
[----:B------:R-:W-:Y:S01]  /*0770*/  FFMA R25, R15, R25, R28 ;  /* 0x000000190f197223 */ /* 0x000fe2000000001c */
[----:B------:R-:W-:-:S03]  /*0780*/  FFMA R34, R11, R34, R12 ;  /* 0x000000220b227223 */ /* 0x000fc6000000000c */
[----:B------:R-:W-:-:S04]  /*0790*/  FFMA R25, R14, R10, R25 ;  /* 0x0000000a0e197223 */ /* 0x000fc80000000019 */
[----:B------:R-:W-:Y:S01]  /*07a0*/  FFMA R12, R11, R20, R25 ;  /* 0x000000140b0c7223 */ /* 0x000fe20000000019 */
[----:B------:R-:W-:Y:S06]  /*07b0*/  @P0 BRA `(.L_x_122) ;  /* 0xfffffff800c40947 */ /* 0x000fec000383ffff */
[----:B------:R-:W-:Y:S05]  /*07c0*/  BSYNC.RECONVERGENT B3 ;  /* 0x0000000000037941 */ /* 0x000fea0003800200 */
.L_x_121:
[----:B------:R-:W-:-:S07]  /*07d0*/  IADD3 R13, PT, PT, R5, -0x400, RZ ;  /* 0xfffffc00050d7810 */ /* 0x000fce0007ffe0ff */
.L_x_120:
[----:B------:R-:W-:Y:S05]  /*07e0*/  BSYNC.RECONVERGENT B2 ;  /* 0x0000000000027941 */ /* 0x000fea0003800200 */
.L_x_119:
[----:B------:R-:W-:-:S13]  /*07f0*/  ISETP.NE.AND P0, PT, R8, RZ, PT ;  /* 0x000000ff0800720c */ /* 0x000fda0003f05270 */
[----:B------:R-:W-:Y:S05]  /*0800*/  @!P0 BRA `(.L_x_118) ;  /* 0x0000000400588947 */ /* 0x000fea0003800000 */
[----:B------:R-:W-:Y:S01]  /*0810*/  ISETP.GE.U32.AND P0, PT, R8, 0x4, PT ;  /* 0x000000040800780c */ /* 0x000fe20003f06070 */
[----:B------:R-:W-:Y:S01]  /*0820*/  BSSY.RECONVERGENT B2, `(.L_x_123) ;  /* 0x000002b000027945 */ /* 0x000fe20003800200 */
[----:B------:R-:W-:-:S11]  /*0830*/  LOP3.LUT P1, R6, R6, 0x3, RZ, 0xc0, !PT ;  /* 0x0000000306067812 */ /* 0x000fd6000782c0ff */
[----:B------:R-:W-:Y:S05]  /*0840*/  @!P0 BRA `(.L_x_124) ;  /* 0x0000000000a08947 */ /* 0x000fea0003800000 */
[----:B------:R-:W0:Y:S01]  /*0850*/  LDC.64 R8, c[0x0][0x388] ;  /* 0x0000e200ff087b82 */ /* 0x000e220000000a00 */
[----:B------:R-:W-:-:S04]  /*0860*/  LEA R33, R2, R13, 0xb ;  /* 0x0000000d02217211 */ /* 0x000fc800078e58ff */
[C---:B------:R-:W-:Y:S02]  /*0870*/  IADD3 R23, PT, PT, R33.reuse, 0x100, RZ ;  /* 0x0000010021177810 */ /* 0x040fe40007ffe0ff */
[C---:B------:R-:W-:Y:S01]  /*0880*/  IADD3 R25, PT, PT, R33.reuse, 0x200, RZ ;  /* 0x0000020021197810 */ /* 0x040fe20007ffe0ff */
[----:B------:R-:W1:Y:S08]  /*0890*/  LDC.64 R10, c[0x0][0x390] ;  /* 0x0000e400ff0a7b82 */ /* 0x000e700000000a00 */
[----:B------:R-:W2:Y:S01]  /*08a0*/  LDC.64 R14, c[0x0][0x380] ;  /* 0x0000e000ff0e7b82 */ /* 0x000ea20000000a00 */
[----:B0-----:R-:W-:-:S04]  /*08b0*/  IMAD.WIDE.U32 R26, R33, 0x4, R8 ;  /* 0x00000004211a7825 */ /* 0x001fc800078e0008 */
[----:B------:R-:W-:Y:S02]  /*08c0*/  IMAD.WIDE.U32 R18, R23, 0x4, R8 ;  /* 0x0000000417127825 */ /* 0x000fe400078e0008 */
[----:B------:R-:W3:Y:S02]  /*08d0*/  LDG.E R26, desc[UR6][R26.64] ;  /* 0x000000061a1a7981 */ /* 0x000ee4000c1e1900 */
[C---:B-1----:R-:W-:Y:S02]  /*08e0*/  IMAD.WIDE.U32 R20, R33.reuse, 0x4, R10 ;  /* 0x0000000421147825 */ /* 0x042fe400078e000a */
[----:B------:R-:W4:Y:S04]  /*08f0*/  LDG.E R19, desc[UR6][R18.64] ;  /* 0x0000000612137981 */ /* 0x000f28000c1e1900 */
[----:B------:R-:W5:Y:S01]  /*0900*/  LDG.E R21, desc[UR6][R20.64] ;  /* 0x0000000614157981 */ /* 0x000f62000c1e1900 */
[----:B--2---:R-:W-:-:S04]  /*0910*/  IMAD.WIDE.U32 R16, R33, 0x4, R14 ;  /* 0x0000000421107825 */ /* 0x004fc800078e000e */
[C---:B------:R-:W-:Y:S01]  /*0920*/  IMAD.WIDE.U32 R30, R23.reuse, 0x4, R14 ;  /* 0x00000004171e7825 */ /* 0x040fe200078e000e */
[----:B------:R0:W3:Y:S03]  /*0930*/  LDG.E R5, desc[UR6][R16.64] ;  /* 0x0000000610057981 */ /* 0x0000e6000c1e1900 */
[----:B------:R-:W-:Y:S01]  /*0940*/  IMAD.WIDE.U32 R22, R23, 0x4, R10 ;  /* 0x0000000417167825 */ /* 0x000fe200078e000a */
[----:B------:R-:W-:Y:S01]  /*0950*/  IADD3 R33, PT, PT, R33, 0x300, RZ ;  /* 0x0000030021217810 */ /* 0x000fe20007ffe0ff */
[----:B------:R-:W4:Y:S02]  /*0960*/  LDG.E R0, desc[UR6][R30.64] ;  /* 0x000000061e007981 */ /* 0x000f24000c1e1900 */
[C---:B------:R-:W-:Y:S02]  /*0970*/  IMAD.WIDE.U32 R28, R25.reuse, 0x4, R14 ;  /* 0x00000004191c7825 */ /* 0x040fe400078e000e */
[----:B------:R-:W2:Y:S02]  /*0980*/  LDG.E R23, desc[UR6][R22.64] ;  /* 0x0000000616177981 */ /* 0x000ea4000c1e1900 */
[----:B0-----:R-:W-:-:S02]  /*0990*/  IMAD.WIDE.U32 R16, R25, 0x4, R8 ;  /* 0x0000000419107825 */ /* 0x001fc400078e0008 */
[----:B------:R-:W2:Y:S02]  /*09a0*/  LDG.E R28, desc[UR6][R28.64] ;  /* 0x000000061c1c7981 */ /* 0x000ea4000c1e1900 */
[----:B------:R-:W-:Y:S02]  /*09b0*/  IMAD.WIDE.U32 R24, R25, 0x4, R10 ;  /* 0x0000000419187825 */ /* 0x000fe400078e000a */
[----:B------:R-:W2:Y:S02]  /*09c0*/  LDG.E R16, desc[UR6][R16.64] ;  /* 0x0000000610107981 */ /* 0x000ea4000c1e1900 */
[C---:B------:R-:W-:Y:S02]  /*09d0*/  IMAD.WIDE.U32 R14, R33.reuse, 0x4, R14 ;  /* 0x00000004210e7825 */ /* 0x040fe400078e000e */
[----:B------:R-:W2:Y:S02]  /*09e0*/  LDG.E R24, desc[UR6][R24.64] ;  /* 0x0000000618187981 */ /* 0x000ea4000c1e1900 */
[----:B------:R-:W-:-:S02]  /*09f0*/  IMAD.WIDE.U32 R8, R33, 0x4, R8 ;  /* 0x0000000421087825 */ /* 0x000fc400078e0008 */
[----:B------:R-:W2:Y:S02]  /*0a00*/  LDG.E R14, desc[UR6][R14.64] ;  /* 0x000000060e0e7981 */ /* 0x000ea4000c1e1900 */
[----:B------:R-:W-:Y:S02]  /*0a10*/  IMAD.WIDE.U32 R10, R33, 0x4, R10 ;  /* 0x00000004210a7825 */ /* 0x000fe400078e000a */
[----:B------:R-:W2:Y:S04]  /*0a20*/  LDG.E R8, desc[UR6][R8.64] ;  /* 0x0000000608087981 */ /* 0x000ea8000c1e1900 */
[----:B------:R-:W2:Y:S01]  /*0a30*/  LDG.E R10, desc[UR6][R10.64] ;  /* 0x000000060a0a7981 */ /* 0x000ea2000c1e1900 */
[----:B------:R-:W-:Y:S01]  /*0a40*/  IADD3 R13, PT, PT, R13, 0x400, RZ ;  /* 0x000004000d0d7810 */ /* 0x000fe20007ffe0ff */
[C---:B---3--:R-:W-:Y:S01]  /*0a50*/  FFMA R27, R5.reuse, R26, R34 ;  /* 0x0000001a051b7223 */ /* 0x048fe20000000022 */
[----:B-----5:R-:W-:-:S03]  /*0a60*/  FFMA R12, R5, R21, R12 ;  /* 0x00000015050c7223 */ /* 0x020fc6000000000c */
[C---:B----4-:R-:W-:Y:S01]  /*0a70*/  FFMA R19, R0.reuse, R19, R27 ;  /* 0x0000001300137223 */ /* 0x050fe2000000001b */
[----:B--2---:R-:W-:-:S03]  /*0a80*/  FFMA R23, R0, R23, R12 ;  /* 0x0000001700177223 */ /* 0x004fc6000000000c */
[C---:B------:R-:W-:Y:S01]  /*0a90*/  FFMA R19, R28.reuse, R16, R19 ;  /* 0x000000101c137223 */ /* 0x040fe20000000013 */
[----:B------:R-:W-:-:S03]  /*0aa0*/  FFMA R23, R28, R24, R23 ;  /* 0x000000181c177223 */ /* 0x000fc60000000017 */
[C---:B------:R-:W-:Y:S01]  /*0ab0*/  FFMA R34, R14.reuse, R8, R19 ;  /* 0x000000080e227223 */ /* 0x040fe20000000013 */
[----:B------:R-:W-:-:S07]  /*0ac0*/  FFMA R12, R14, R10, R23 ;  /* 0x0000000a0e0c7223 */ /* 0x000fce0000000017 */
.L_x_124:
[----:B------:R-:W-:Y:S05]  /*0ad0*/  BSYNC.RECONVERGENT B2 ;  /* 0x0000000000027941 */ /* 0x000fea0003800200 */
.L_x_123:
[----:B------:R-:W-:Y:S05]  /*0ae0*/  @!P1 BRA `(.L_x_118) ;  /* 0x0000000000a09947 */ /* 0x000fea0003800000 */
[----:B------:R-:W-:Y:S01]  /*0af0*/  ISETP.NE.AND P1, PT, R6, 0x1, PT ;  /* 0x000000010600780c */ /* 0x000fe20003f25270 */
[----:B------:R-:W-:Y:S01]  /*0b00*/  BSSY.RECONVERGENT B2, `(.L_x_125) ;  /* 0x0000019000027945 */ /* 0x000fe20003800200 */
[----:B------:R-:W-:-:S11]  /*0b10*/  LOP3.LUT P0, RZ, R7, 0x100, RZ, 0xc0, !PT ;  /* 0x0000010007ff7812 */ /* 0x000fd6000780c0ff */
[----:B------:R-:W-:Y:S05]  /*0b20*/  @!P1 BRA `(.L_x_126) ;  /* 0x0000000000589947 */ /* 0x000fea0003800000 */
[----:B------:R-:W0:Y:S01]  /*0b30*/  LDC.64 R6, c[0x0][0x380] ;  /* 0x0000e000ff067b82 */ /* 0x000e220000000a00 */
[----:B------:R-:W-:-:S04]  /*0b40*/  LEA R19, R2, R13, 0xb ;  /* 0x0000000d02137211 */ /* 0x000fc800078e58ff */
[----:B------:R-:W-:-:S03]  /*0b50*/  IADD3 R5, PT, PT, R19, 0x100, RZ ;  /* 0x0000010013057810 */ /* 0x000fc60007ffe0ff */
[----:B------:R-:W1:Y:S08]  /*0b60*/  LDC.64 R10, c[0x0][0x388] ;  /* 0x0000e200ff0a7b82 */ /* 0x000e700000000a00 */
[----:B------:R-:W2:Y:S01]  /*0b70*/  LDC.64 R16, c[0x0][0x390] ;  /* 0x0000e400ff107b82 */ /* 0x000ea20000000a00 */
[----:B0-----:R-:W-:-:S04]  /*0b80*/  IMAD.WIDE.U32 R8, R19, 0x4, R6 ;  /* 0x0000000413087825 */ /* 0x001fc800078e0006 */
[----:B-1----:R-:W-:Y:S02]  /*0b90*/  IMAD.WIDE.U32 R14, R19, 0x4, R10 ;  /* 0x00000004130e7825 */ /* 0x002fe400078e000a */
[----:B------:R-:W3:Y:S02]  /*0ba0*/  LDG.E R9, desc[UR6][R8.64] ;  /* 0x0000000608097981 */ /* 0x000ee4000c1e1900 */
[----:B------:R-:W-:Y:S02]  /*0bb0*/  IMAD.WIDE.U32 R6, R5, 0x4, R6 ;  /* 0x0000000405067825 */ /* 0x000fe400078e0006 */
[----:B------:R-:W3:Y:S02]  /*0bc0*/  LDG.E R14, desc[UR6][R14.64] ;  /* 0x000000060e0e7981 */ /* 0x000ee4000c1e1900 */
[----:B--2---:R-:W-:Y:S02]  /*0bd0*/  IMAD.WIDE.U32 R18, R19, 0x4, R16 ;  /* 0x0000000413127825 */ /* 0x004fe400078e0010 */
[----:B------:R-:W2:Y:S02]  /*0be0*/  LDG.E R7, desc[UR6][R6.64] ;  /* 0x0000000606077981 */ /* 0x000ea4000c1e1900 */
[----:B------:R-:W-:-:S02]  /*0bf0*/  IMAD.WIDE.U32 R10, R5, 0x4, R10 ;  /* 0x00000004050a7825 */ /* 0x000fc400078e000a */
[----:B------:R-:W4:Y:S02]  /*0c00*/  LDG.E R19, desc[UR6][R18.64] ;  /* 0x0000000612137981 */ /* 0x000f24000c1e1900 */
[----:B------:R-:W-:Y:S02]  /*0c10*/  IMAD.WIDE.U32 R16, R5, 0x4, R16 ;  /* 0x0000000405107825 */ /* 0x000fe400078e0010 */
[----:B------:R-:W2:Y:S04]  /*0c20*/  LDG.E R10, desc[UR6][R10.64] ;  /* 0x000000060a0a7981 */ /* 0x000ea8000c1e1900 */
[----:B------:R-:W5:Y:S01]  /*0c30*/  LDG.E R17, desc[UR6][R16.64] ;  /* 0x0000000610117981 */ /* 0x000f62000c1e1900 */
[----:B------:R-:W-:Y:S01]  /*0c40*/  IADD3 R13, PT, PT, R13, 0x200, RZ ;  /* 0x000002000d0d7810 */ /* 0x000fe20007ffe0ff */
[C---:B---3--:R-:W-:Y:S01]  /*0c50*/  FFMA R34, R9.reuse, R14, R34 ;  /* 0x0000000e09227223 */ /* 0x048fe20000000022 */
[----:B----4-:R-:W-:-:S03]  /*0c60*/  FFMA R12, R9, R19, R12 ;  /* 0x00000013090c7223 */ /* 0x010fc6000000000c */
[C---:B--2---:R-:W-:Y:S01]  /*0c70*/  FFMA R34, R7.reuse, R10, R34 ;  /* 0x0000000a07227223 */ /* 0x044fe20000000022 */
[----:B-----5:R-:W-:-:S07]  /*0c80*/  FFMA R12, R7, R17, R12 ;  /* 0x00000011070c7223 */ /* 0x020fce000000000c */
.L_x_126:
[----:B------:R-:W-:Y:S05]  /*0c90*/  BSYNC.RECONVERGENT B2 ;  /* 0x0000000000027941 */ /* 0x000fea0003800200 */
.L_x_125:
        /* <DEDUP_REMOVED lines=11> */
[C---:B---3--:R-:W-:Y:S01]  /*0d50*/  FFMA R34, R7.reuse, R8, R34 ;  /* 0x0000000807227223 */ /* 0x048fe20000000022 */
[----:B--2---:R-:W-:-:S07]  /*0d60*/  FFMA R12, R7, R11, R12 ;  /* 0x0000000b070c7223 */ /* 0x004fce000000000c */
.L_x_118:
[----:B------:R-:W-:Y:S05]  /*0d70*/  BSYNC.RECONVERGENT B1 ;  /* 0x0000000000017941 */ /* 0x000fea0003800200 */
.L_x_117:
[----:B------:R-:W-:Y:S02]  /*0d80*/  ISETP.GE.U32.AND P0, PT, R3, 0x100, PT ;  /* 0x000001000300780c */ /* 0x000fe40003f06070 */
[----:B------:R-:W-:-:S11]  /*0d90*/  MOV R7, R12 ;  /* 0x0000000c00077202 */ /* 0x000fd60000000f00 */
[----:B------:R-:W-:Y:S05]  /*0da0*/  @!P0 BRA `(.L_x_127) ;  /* 0x0000000000fc8947 */ /* 0x000fea0003800000 */
[----:B------:R-:W0:Y:S01]  /*0db0*/  S2R R12, SR_LANEID ;  /* 0x00000000000c7919 */ /* 0x000e220000000000 */
[----:B------:R-:W1:Y:S04]  /*0dc0*/  SHFL.DOWN PT, R0, R34, 0x1, 0x1f ;  /* 0x08201f0022007f89 */ /* 0x000e6800000e0000 */
[----:B------:R-:W2:Y:S01]  /*0dd0*/  SHFL.DOWN PT, R6, R7, 0x1, 0x1f ;  /* 0x08201f0007067f89 */ /* 0x000ea200000e0000 */
[----:B-1----:R-:W-:Y:S01]  /*0de0*/  FADD R0, R0, R34 ;  /* 0x0000002200007221 */ /* 0x002fe20000000000 */
[----:B0-----:R-:W-:Y:S01]  /*0df0*/  ISETP.GT.AND P0, PT, R12, 0x1e, PT ;  /* 0x0000001e0c00780c */ /* 0x001fe20003f04270 */
[----:B--2---:R-:W-:Y:S01]  /*0e00*/  FADD R6, R6, R7 ;  /* 0x0000000706067221 */ /* 0x004fe20000000000 */
        /* <DEDUP_REMOVED lines=57> */
.L_x_127:
[----:B------:R-:W0:Y:S01]  /*11a0*/  S2R R11, SR_LANEID ;  /* 0x00000000000b7919 */ /* 0x000e220000000000 */
[----:B------:R-:W-:-:S04]  /*11b0*/  LOP3.LUT R0, R4, 0x3e0, RZ, 0xc0, !PT ;  /* 0x000003e004007812 */ /* 0x000fc800078ec0ff */
[----:B------:R-:W-:Y:S02]  /*11c0*/  IADD3 R6, PT, PT, R0, 0x20, RZ ;  /* 0x0000002000067810 */ /* 0x000fe40007ffe0ff */
[----:B------:R-:W-:Y:S02]  /*11d0*/  LOP3.LUT R0, RZ, R0, RZ, 0x33, !PT ;  /* 0x00000000ff007212 */ /* 0x000fe400078e33ff */
[----:B------:R-:W-:Y:S02]  /*11e0*/  ISETP.GT.U32.AND P0, PT, R6, R3, PT ;  /* 0x000000030600720c */ /* 0x000fe40003f04070 */
[----:B------:R-:W-:-:S04]  /*11f0*/  IADD3 R0, PT, PT, R3, R0, RZ ;  /* 0x0000000003007210 */ /* 0x000fc80007ffe0ff */
[----:B------:R-:W-:-:S05]  /*1200*/  SEL R0, R0, 0x1f, P0 ;  /* 0x0000001f00007807 */ /* 0x000fca0000000000 */
[----:B------:R-:W1:Y:S04]  /*1210*/  SHFL.DOWN PT, R5, R34, 0x1, R0 ;  /* 0x0820000022057989 */ /* 0x000e6800000e0000 */
[----:B------:R-:W2:Y:S01]  /*1220*/  SHFL.DOWN PT, R6, R7, 0x1, R0 ;  /* 0x0820000007067989 */ /* 0x000ea200000e0000 */
[C---:B0-----:R-:W-:Y:S02]  /*1230*/  ISETP.GE.AND P0, PT, R11.reuse, R0, PT ;  /* 0x000000000b00720c */ /* 0x041fe40003f06270 */
[C---:B------:R-:W-:Y:S02]  /*1240*/  IADD3 R9, PT, PT, R11.reuse, 0x2, RZ ;  /* 0x000000020b097810 */ /* 0x040fe40007ffe0ff */
[----:B------:R-:W-:-:S09]  /*1250*/  ISETP.NE.AND P1, PT, R11, RZ, PT ;  /* 0x000000ff0b00720c */ /* 0x000fd20003f25270 */
[----:B-1----:R-:W-:Y:S01]  /*1260*/  @!P0 FADD R34, R5, R34 ;  /* 0x0000002205228221 */ /* 0x002fe20000000000 */
        /* <DEDUP_REMOVED lines=31> */
[----:B------:R-:W-:-:S05]  /*1460*/  MOV R6, R34 ;  /* 0x0000002200067202 */ /* 0x000fca0000000f00 */
[----:B------:R1:W-:Y:S01]  /*1470*/  @!P1 STS.64 [R8+0x8], R6 ;  /* 0x0000080608009388 */ /* 0x0003e20000000a00 */
[----:B------:R-:W-:Y:S06]  /*1480*/  BAR.SYNC.DEFER_BLOCKING 0x0 ;  /* 0x0000000000007b1d */ /* 0x000fec0000010000 */
[----:B------:R-:W-:Y:S05]  /*1490*/  @P0 BRA `(.L_x_128) ;  /* 0x0000001800300947 */ /* 0x000fea0003800000 */
[----:B------:R-:W0:Y:S01]  /*14a0*/  S2UR UR5, SR_CgaCtaId ;  /* 0x00000000000579c3 */ /* 0x000e220000008800 */
[----:B------:R-:W-:Y:S01]  /*14b0*/  UMOV UR4, 0x400 ;  /* 0x0000040000047882 */ /* 0x000fe20000000000 */
[C---:B------:R-:W-:Y:S02]  /*14c0*/  ISETP.GT.U32.AND P2, PT, R3.reuse, 0x20, PT ;  /* 0x000000200300780c */ /* 0x040fe40003f44070 */
[C---:B------:R-:W-:Y:S02]  /*14d0*/  ISETP.GT.U32.AND P4, PT, R3.reuse, 0x40, PT ;  /* 0x000000400300780c */ /* 0x040fe40003f84070 */
[C---:B------:R-:W-:Y:S02]  /*14e0*/  ISETP.GT.U32.AND P3, PT, R3.reuse, 0x60, PT ;  /* 0x000000600300780c */ /* 0x040fe40003f64070 */
[----:B------:R-:W-:Y:S01]  /*14f0*/  ISETP.GT.U32.AND P1, PT, R3, 0x80, PT ;  /* 0x000000800300780c */ /* 0x000fe20003f24070 */
        /* <DEDUP_REMOVED lines=11> */
[----:B-1----:R-:W-:Y:S01]  /*15b0*/  @P3 FADD R6, R6, R12 ;  /* 0x0000000c06063221 */ /* 0x002fe20000000000 */
[----:B------:R-:W-:Y:S01]  /*15c0*/  @P3 FADD R7, R7, R13 ;  /* 0x0000000d07073221 */ /* 0x000fe20000000000 */
[----:B------:R-:W-:Y:S02]  /*15d0*/  ISETP.GT.U32.AND P3, PT, R3, 0xe0, PT ;  /* 0x000000e00300780c */ /* 0x000fe40003f64070 */
        /* <DEDUP_REMOVED lines=9> */
.L_x_114:
[----:B------:R-:W0:Y:S01]  /*1670*/  S2R R5, SR_TID.X ;  /* 0x0000000000057919 */ /* 0x000e220000002100 */
[----:B------:R-:W1:Y:S01]  /*1680*/  LDCU.128 UR8, c[0x0][0x380] ;  /* 0x00007000ff0877ac */ /* 0x000e620008000c00 */
[----:B------:R-:W2:Y:S01]  /*1690*/  LDCU.64 UR4, c[0x0][0x390] ;  /* 0x00007200ff0477ac */ /* 0x000ea20008000a00 */
[----:B-1----:R-:W-:Y:S02]  /*16a0*/  MOV R6, UR8 ;  /* 0x0000000800067c02 */ /* 0x002fe40008000f00 */
[----:B------:R-:W-:Y:S02]  /*16b0*/  MOV R7, UR9 ;  /* 0x0000000900077c02 */ /* 0x000fe40008000f00 */
[----:B------:R-:W-:Y:S02]  /*16c0*/  MOV R18, UR10 ;  /* 0x0000000a00127c02 */ /* 0x000fe40008000f00 */
[----:B------:R-:W-:Y:S02]  /*16d0*/  MOV R19, UR11 ;  /* 0x0000000b00137c02 */ /* 0x000fe40008000f00 */
[----:B--2---:R-:W-:-:S02]  /*16e0*/  MOV R20, UR4 ;  /* 0x0000000400147c02 */ /* 0x004fc40008000f00 */
[----:B------:R-:W-:Y:S02]  /*16f0*/  MOV R21, UR5 ;  /* 0x0000000500157c02 */ /* 0x000fe40008000f00 */
[----:B0-----:R-:W-:-:S05]  /*1700*/  LEA R13, R2, R5, 0xb ;  /* 0x00000005020d7211 */ /* 0x001fca00078e58ff */
[----:B------:R-:W-:-:S04]  /*1710*/  IMAD.WIDE.U32 R32, R13, 0x4, R6 ;  /* 0x000000040d207825 */ /* 0x000fc800078e0006 */
[C---:B------:R-:W-:Y:S01]  /*1720*/  IMAD.WIDE.U32 R14, R13.reuse, 0x4, R18 ;  /* 0x000000040d0e7825 */ /* 0x040fe200078e0012 */
[----:B------:R-:W2:Y:S03]  /*1730*/  LDG.E R10, desc[UR6][R32.64+0x400] ;  /* 0x00040006200a7981 */ /* 0x000ea6000c1e1900 */
[----:B------:R-:W-:Y:S01]  /*1740*/  IMAD.WIDE.U32 R12, R13, 0x4, R20 ;  /* 0x000000040d0c7825 */ /* 0x000fe200078e0014 */
        /* <DEDUP_REMOVED lines=15> */
[----:B------:R-:W5:Y:S04]  /*1840*/  LDG.E R24, desc[UR6][R14.64+0x1000] ;  /* 0x001000060e187981 */ /* 0x000f68000c1e1900 */
[----:B------:R-:W5:Y:S04]  /*1850*/  LDG.E R22, desc[UR6][R14.64+0x1400] ;  /* 0x001400060e167981 */ /* 0x000f68000c1e1900 */
[----:B------:R-:W5:Y:S04]  /*1860*/  LDG.E R32, desc[UR6][R12.64+0x1000] ;  /* 0x001000060c207981 */ /* 0x000f68000c1e1900 */
[----:B------:R-:W5:Y:S04]  /*1870*/  LDG.E R27, desc[UR6][R14.64+0x1800] ;  /* 0x001800060e1b7981 */ /* 0x000f68000c1e1900 */
[----:B------:R3:W5:Y:S04]  /*1880*/  LDG.E R30, desc[UR6][R14.64+0x1c00] ;  /* 0x001c00060e1e7981 */ /* 0x000768000c1e1900 */
[----:B------:R-:W5:Y:S01]  /*1890*/  LDG.E R36, desc[UR6][R12.64+0x1c00] ;  /* 0x001c00060c247981 */ /* 0x000f62000c1e1900 */
[----:B--2---:R-:W-:-:S03]  /*18a0*/  FMUL R33, R10, R34 ;  /* 0x000000220a217220 */ /* 0x004fc60000400000 */
[----:B------:R-:W2:Y:S01]  /*18b0*/  LDG.E R34, desc[UR6][R12.64+0x1400] ;  /* 0x001400060c227981 */ /* 0x000ea2000c1e1900 */
[----:B---3--:R-:W-:-:S03]  /*18c0*/  FMUL R14, R10, R35 ;  /* 0x000000230a0e7220 */ /* 0x008fc60000400000 */
[----:B------:R-:W3:Y:S01]  /*18d0*/  LDG.E R35, desc[UR6][R12.64+0x1800] ;  /* 0x001800060c237981 */ /* 0x000ee2000c1e1900 */
[----:B------:R-:W0:Y:S01]  /*18e0*/  LDC R10, c[0x0][0x3bc] ;  /* 0x0000ef00ff0a7b82 */ /* 0x000e220000000800 */
[C---:B----4-:R-:W-:Y:S01]  /*18f0*/  FFMA R23, R0.reuse, R23, R33 ;  /* 0x0000001700177223 */ /* 0x050fe20000000021 */
[----:B-----5:R-:W-:-:S03]  /*1900*/  FFMA R31, R0, R31, R14 ;  /* 0x0000001f001f7223 */ /* 0x020fc6000000000e */
[C---:B------:R-:W-:Y:S01]  /*1910*/  FFMA R23, R17.reuse, R28, R23 ;  /* 0x0000001c11177223 */ /* 0x040fe20000000017 */
[----:B------:R-:W-:Y:S01]  /*1920*/  FFMA R26, R17, R26, R31 ;  /* 0x0000001a111a7223 */ /* 0x000fe2000000001f */
[----:B0-----:R-:W-:Y:S02]  /*1930*/  SHF.L.U32 R14, R10, 0xb, RZ ;  /* 0x0000000b0a0e7819 */ /* 0x001fe400000006ff */
[C---:B------:R-:W-:Y:S02]  /*1940*/  FFMA R0, R16.reuse, R29, R23 ;  /* 0x0000001d10007223 */ /* 0x040fe40000000017 */
[----:B------:R-:W-:Y:S01]  /*1950*/  ISETP.GE.U32.AND P0, PT, R3, R14, PT ;  /* 0x0000000e0300720c */ /* 0x000fe20003f06070 */
[----:B------:R-:W-:Y:S01]  /*1960*/  FFMA R37, R16, R37, R26 ;  /* 0x0000002510257223 */ /* 0x000fe2000000001a */
[----:B------:R-:W-:-:S03]  /*1970*/  FFMA R0, R11, R24, R0 ;  /* 0x000000180b007223 */ /* 0x000fc60000000000 */
[----:B------:R-:W-:Y:S01]  /*1980*/  FFMA R37, R11, R32, R37 ;  /* 0x000000200b257223 */ /* 0x000fe20000000025 */
[----:B------:R-:W-:-:S04]  /*1990*/  FFMA R11, R9, R22, R0 ;  /* 0x00000016090b7223 */ /* 0x000fc80000000000 */
[----:B------:R-:W-:-:S04]  /*19a0*/  FFMA R24, R4, R27, R11 ;  /* 0x0000001b04187223 */ /* 0x000fc8000000000b */
[----:B------:R-:W-:Y:S01]  /*19b0*/  FFMA R24, R25, R30, R24 ;  /* 0x0000001e19187223 */ /* 0x000fe20000000018 */
[----:B--2---:R-:W-:-:S04]  /*19c0*/  FFMA R34, R9, R34, R37 ;  /* 0x0000002209227223 */ /* 0x004fc80000000025 */
[----:B---3--:R-:W-:-:S04]  /*19d0*/  FFMA R35, R4, R35, R34 ;  /* 0x0000002304237223 */ /* 0x008fc80000000022 */
[----:B------:R-:W-:Y:S01]  /*19e0*/  FFMA R25, R25, R36, R35 ;  /* 0x0000002419197223 */ /* 0x000fe20000000023 */
[----:B------:R-:W-:Y:S06]  /*19f0*/  @!P0 BRA `(.L_x_129) ;  /* 0x0000000c00e08947 */ /* 0x000fec0003800000 */
[----:B------:R-:W-:Y:S01]  /*1a00*/  LEA R4, R2, R14, 0xb ;  /* 0x0000000e02047211 */ /* 0x000fe200078e58ff */
[----:B------:R-:W-:Y:S01]  /*1a10*/  UMOV UR4, URZ ;  /* 0x000000ff00047c82 */ /* 0x000fe20008000000 */
[----:B------:R-:W-:Y:S02]  /*1a20*/  IADD3 R3, PT, PT, R8, -0x800, RZ ;  /* 0xfffff80008037810 */ /* 0x000fe40007ffe0ff */
[----:B------:R-:W-:Y:S02]  /*1a30*/  LOP3.LUT R11, RZ, R5, RZ, 0x33, !PT ;  /* 0x00000005ff0b7212 */ /* 0x000fe400078e33ff */
[----:B------:R-:W-:Y:S02]  /*1a40*/  ISETP.GT.U32.AND P0, PT, R4, R3, PT ;  /* 0x000000030400720c */ /* 0x000fe40003f04070 */
[C---:B------:R-:W-:Y:S02]  /*1a50*/  IADD3 R9, PT, PT, R14.reuse, R5, RZ ;  /* 0x000000050e097210 */ /* 0x040fe40007ffe0ff */
[----:B------:R-:W-:-:S02]  /*1a60*/  IADD3 R11, PT, PT, -R14, R8, R11 ;  /* 0x000000080e0b7210 */ /* 0x000fc40007ffe10b */
[----:B------:R-:W-:-:S03]  /*1a70*/  LEA R9, R2, R9, 0xb ;  /* 0x0000000902097211 */ /* 0x000fc600078e58ff */
[----:B------:R-:W-:Y:S01]  /*1a80*/  IMAD R0, R2, -0x800, R11 ;  /* 0xfffff80002007824 */ /* 0x000fe200078e020b */
[----:B------:R-:W-:-:S03]  /*1a90*/  IADD3 R13, PT, PT, R9, 0x400, RZ ;  /* 0x00000400090d7810 */ /* 0x000fc60007ffe0ff */
[----:B------:R-:W-:Y:S05]  /*1aa0*/  @P0 BRA `(.L_x_130) ;  /* 0x0000000000f00947 */ /* 0x000fea0003800000 */
[----:B------:R-:W0:Y:S08]  /*1ab0*/  LDC.64 R6, c[0x0][0x380] ;  /* 0x0000e000ff067b82 */ /* 0x000e300000000a00 */
[----:B------:R-:W1:Y:S08]  /*1ac0*/  LDC.64 R18, c[0x0][0x388] ;  /* 0x0000e200ff127b82 */ /* 0x000e700000000a00 */
[----:B------:R-:W2:Y:S08]  /*1ad0*/  LDC.64 R20, c[0x0][0x390] ;  /* 0x0000e400ff147b82 */ /* 0x000eb00000000a00 */
[----:B------:R-:W3:Y:S02]  /*1ae0*/  LDC.64 R8, c[0x0][0x3b8] ;  /* 0x0000ee00ff087b82 */ /* 0x000ee40000000a00 */
.L_x_131:
[----:B------:R-:W-:-:S05]  /*1af0*/  IADD3 R17, PT, PT, R5, R4, RZ ;  /* 0x0000000405117210 */ /* 0x000fca0007ffe0ff */
[----:B0-----:R-:W-:-:S04]  /*1b00*/  IMAD.WIDE.U32 R14, R17, 0x4, R6 ;  /* 0x00000004110e7825 */ /* 0x001fc800078e0006 */
[----:B-1----:R-:W-:Y:S01]  /*1b10*/  IMAD.WIDE.U32 R10, R17, 0x4, R18 ;  /* 0x00000004110a7825 */ /* 0x002fe200078e0012 */
[----:B------:R-:W4:Y:S04]  /*1b20*/  LDG.E R28, desc[UR6][R14.64] ;  /* 0x000000060e1c7981 */ /* 0x000f28000c1e1900 */
[----:B------:R-:W4:Y:S04]  /*1b30*/  LDG.E R23, desc[UR6][R10.64] ;  /* 0x000000060a177981 */ /* 0x000f28000c1e1900 */
[----:B------:R-:W5:Y:S04]  /*1b40*/  LDG.E R27, desc[UR6][R14.64+0x400] ;  /* 0x000400060e1b7981 */ /* 0x000f68000c1e1900 */
[----:B------:R-:W5:Y:S04]  /*1b50*/  LDG.E R12, desc[UR6][R10.64+0x400] ;  /* 0x000400060a0c7981 */ /* 0x000f68000c1e1900 */
[----:B------:R-:W2:Y:S04]  /*1b60*/  LDG.E R26, desc[UR6][R14.64+0x800] ;  /* 0x000800060e1a7981 */ /* 0x000ea8000c1e1900 */
[----:B------:R-:W2:Y:S04]  /*1b70*/  LDG.E R31, desc[UR6][R10.64+0x800] ;  /* 0x000800060a1f7981 */ /* 0x000ea8000c1e1900 */
[----:B------:R-:W3:Y:S04]  /*1b80*/  LDG.E R29, desc[UR6][R14.64+0x1000] ;  /* 0x001000060e1d7981 */ /* 0x000ee8000c1e1900 */
[----:B------:R0:W3:Y:S01]  /*1b90*/  LDG.E R30, desc[UR6][R10.64+0x1c00] ;  /* 0x001c00060a1e7981 */ /* 0x0000e2000c1e1900 */
[----:B----4-:R-:W-:-:S03]  /*1ba0*/  FFMA R16, R28, R23, R24 ;  /* 0x000000171c107223 */ /* 0x010fc60000000018 */
[----:B------:R-:W4:Y:S04]  /*1bb0*/  LDG.E R24, desc[UR6][R14.64+0xc00] ;  /* 0x000c00060e187981 */ /* 0x000f28000c1e1900 */
[----:B------:R-:W4:Y:S01]  /*1bc0*/  LDG.E R23, desc[UR6][R10.64+0xc00] ;  /* 0x000c00060a177981 */ /* 0x000f22000c1e1900 */
[----:B-----5:R-:W-:-:S03]  /*1bd0*/  FFMA R33, R27, R12, R16 ;  /* 0x0000000c1b217223 */ /* 0x020fc60000000010 */
[----:B------:R-:W3:Y:S04]  /*1be0*/  LDG.E R16, desc[UR6][R10.64+0x1000] ;  /* 0x001000060a107981 */ /* 0x000ee8000c1e1900 */
[----:B------:R-:W5:Y:S01]  /*1bf0*/  LDG.E R12, desc[UR6][R14.64+0x1400] ;  /* 0x001400060e0c7981 */ /* 0x000f62000c1e1900 */
[----:B--2---:R-:W-:-:S03]  /*1c00*/  FFMA R31, R26, R31, R33 ;  /* 0x0000001f1a1f7223 */ /* 0x004fc60000000021 */
[----:B------:R-:W5:Y:S01]  /*1c10*/  LDG.E R33, desc[UR6][R10.64+0x1400] ;  /* 0x001400060a217981 */ /* 0x000f62000c1e1900 */
[----:B----4-:R-:W-:-:S03]  /*1c20*/  FFMA R22, R24, R23, R31 ;  /* 0x0000001718167223 */ /* 0x010fc6000000001f */
[----:B------:R-:W2:Y:S01]  /*1c30*/  LDG.E R31, desc[UR6][R10.64+0x1800] ;  /* 0x001800060a1f7981 */ /* 0x000ea2000c1e1900 */
[----:B---3--:R-:W-:Y:S01]  /*1c40*/  FFMA R35, R29, R16, R22 ;  /* 0x000000101d237223 */ /* 0x008fe20000000016 */
[----:B------:R-:W-:Y:S02]  /*1c50*/  IMAD.WIDE.U32 R16, R17, 0x4, R20 ;  /* 0x0000000411107825 */ /* 0x000fe400078e0014 */
[----:B------:R-:W2:Y:S04]  /*1c60*/  LDG.E R22, desc[UR6][R14.64+0x1800] ;  /* 0x001800060e167981 */ /* 0x000ea8000c1e1900 */
[----:B------:R-:W3:Y:S01]  /*1c70*/  LDG.E R23, desc[UR6][R14.64+0x1c00] ;  /* 0x001c00060e177981 */ /* 0x000ee2000c1e1900 */
[----:B-----5:R-:W-:-:S03]  /*1c80*/  FFMA R35, R12, R33, R35 ;  /* 0x000000210c237223 */ /* 0x020fc60000000023 */
[----:B------:R-:W4:Y:S04]  /*1c90*/  LDG.E R33, desc[UR6][R16.64] ;  /* 0x0000000610217981 */ /* 0x000f28000c1e1900 */
[----:B------:R-:W5:Y:S04]  /*1ca0*/  LDG.E R10, desc[UR6][R16.64+0x1000] ;  /* 0x00100006100a7981 */ /* 0x000f68000c1e1900 */
[----:B------:R-:W3:Y:S04]  /*1cb0*/  LDG.E R11, desc[UR6][R16.64+0x1400] ;  /* 0x00140006100b7981 */ /* 0x000ee8000c1e1900 */
[----:B------:R-:W3:Y:S04]  /*1cc0*/  LDG.E R15, desc[UR6][R16.64+0x1800] ;  /* 0x00180006100f7981 */ /* 0x000ee8000c1e1900 */
[----:B------:R-:W3:Y:S01]  /*1cd0*/  LDG.E R14, desc[UR6][R16.64+0x1c00] ;  /* 0x001c0006100e7981 */ /* 0x000ee2000c1e1900 */
[----:B----4-:R-:W-:-:S03]  /*1ce0*/  FFMA R34, R28, R33, R25 ;  /* 0x000000211c227223 */ /* 0x010fc60000000019 */
[----:B------:R-:W4:Y:S04]  /*1cf0*/  LDG.E R28, desc[UR6][R16.64+0x400] ;  /* 0x00040006101c7981 */ /* 0x000f28000c1e1900 */
[----:B------:R-:W2:Y:S01]  /*1d00*/  LDG.E R25, desc[UR6][R16.64+0x800] ;  /* 0x0008000610197981 */ /* 0x000ea2000c1e1900 */
[----:B----4-:R-:W-:-:S04]  /*1d10*/  FFMA R27, R27, R28, R34 ;  /* 0x0000001c1b1b7223 */ /* 0x010fc80000000022 */
[----:B--2---:R-:W-:Y:S02]  /*1d20*/  FFMA R27, R26, R25, R27 ;  /* 0x000000191a1b7223 */ /* 0x004fe4000000001b */
[----:B------:R-:W2:Y:S01]  /*1d30*/  LDG.E R25, desc[UR6][R16.64+0xc00] ;  /* 0x000c000610197981 */ /* 0x000ea2000c1e1900 */
[----:B------:R-:W-:Y:S01]  /*1d40*/  FFMA R32, R22, R31, R35 ;  /* 0x0000001f16207223 */ /* 0x000fe20000000023 */
[----:B--2---:R-:W-:-:S04]  /*1d50*/  FFMA R24, R24, R25, R27 ;  /* 0x0000001918187223 */ /* 0x004fc8000000001b */
[----:B-----5:R-:W-:Y:S01]  /*1d60*/  FFMA R29, R29, R10, R24 ;  /* 0x0000000a1d1d7223 */ /* 0x020fe20000000018 */
[----:B0-----:R-:W-:-:S03]  /*1d70*/  MOV R10, R9 ;  /* 0x00000009000a7202 */ /* 0x001fc60000000f00 */
[----:B---3--:R-:W-:Y:S01]  /*1d80*/  FFMA R11, R12, R11, R29 ;  /* 0x0000000b0c0b7223 */ /* 0x008fe2000000001d */
[----:B------:R-:W-:Y:S02]  /*1d90*/  IADD3 R12, PT, PT, -R4, R8, RZ ;  /* 0x00000008040c7210 */ /* 0x000fe40007ffe1ff */
[----:B------:R-:W-:-:S04]  /*1da0*/  SHF.L.U32 R27, R10, 0xb, RZ ;  /* 0x0000000b0a1b7819 */ /* 0x000fc800000006ff */
[----:B------:R-:W-:Y:S01]  /*1db0*/  ISETP.GE.U32.AND P0, PT, R12, R27, PT ;  /* 0x0000001b0c00720c */ /* 0x000fe20003f06070 */
[----:B------:R-:W-:Y:S01]  /*1dc0*/  FFMA R11, R22, R15, R11 ;  /* 0x0000000f160b7223 */ /* 0x000fe2000000000b */
[----:B------:R-:W-:-:S03]  /*1dd0*/  FFMA R24, R23, R30, R32 ;  /* 0x0000001e17187223 */ /* 0x000fc60000000020 */
[----:B------:R-:W-:-:S08]  /*1de0*/  FFMA R25, R23, R14, R11 ;  /* 0x0000000e17197223 */ /* 0x000fd0000000000b */
[----:B------:R-:W-:Y:S05]  /*1df0*/  @!P0 BRA `(.L_x_129) ;  /* 0x0000000800e08947 */ /* 0x000fea0003800000 */
[C---:B------:R-:W-:Y:S01]  /*1e00*/  IADD3 R4, PT, PT, R27.reuse, R4, RZ ;  /* 0x000000041b047210 */ /* 0x040fe20007ffe0ff */
[----:B------:R-:W-:Y:S01]  /*1e10*/  UIADD3 UR4, UPT, UPT, UR4, 0x1, URZ ;  /* 0x0000000104047890 */ /* 0x000fe2000fffe0ff */
[C---:B------:R-:W-:Y:S02]  /*1e20*/  IADD3 R13, PT, PT, R27.reuse, R13, RZ ;  /* 0x0000000d1b0d7210 */ /* 0x040fe40007ffe0ff */
[----:B------:R-:W-:Y:S02]  /*1e30*/  ISETP.GT.U32.AND P0, PT, R4, R3, PT ;  /* 0x000000030400720c */ /* 0x000fe40003f04070 */
[----:B------:R-:W-:-:S11]  /*1e40*/  IADD3 R0, PT, PT, -R27, R0, RZ ;  /* 0x000000001b007210 */ /* 0x000fd60007ffe1ff */
[----:B------:R-:W-:Y:S05]  /*1e50*/  @!P0 BRA `(.L_x_131) ;  /* 0xfffffffc00248947 */ /* 0x000fea000383ffff */
[----:B------:R-:W-:-:S07]  /*1e60*/  MOV R14, R27 ;  /* 0x0000001b000e7202 */ /* 0x000fce0000000f00 */
.L_x_130:
[----:B------:R-:W-:Y:S01]  /*1e70*/  IADD3 R12, PT, PT, -R4, R8, RZ ;  /* 0x00000008040c7210 */ /* 0x000fe20007ffe1ff */
[----:B------:R-:W-:Y:S03]  /*1e80*/  BSSY.RECONVERGENT B1, `(.L_x_129) ;  /* 0x00000af000017945 */ /* 0x000fe60003800200 */
[----:B------:R-:W-:-:S04]  /*1e90*/  ISETP.GE.AND P0, PT, R5, R12, PT ;  /* 0x0000000c0500720c */ /* 0x000fc80003f06270 */
[----:B------:R-:W-:-:S13]  /*1ea0*/  ISETP.GE.U32.OR P0, PT, R4, R8, P0 ;  /* 0x000000080400720c */ /* 0x000fda0000706470 */
[----:B------:R-:W-:Y:S05]  /*1eb0*/  @P0 BRA `(.L_x_132) ;  /* 0x0000000800ac0947 */ /* 0x000fea0003800000 */
[----:B------:R-:W-:Y:S01]  /*1ec0*/  LOP3.LUT R9, RZ, R5, RZ, 0x33, !PT ;  /* 0x00000005ff097212 */ /* 0x000fe200078e33ff */
[----:B------:R-:W-:Y:S01]  /*1ed0*/  IMAD R3, R10, UR4, RZ ;  /* 0x000000040a037c24 */ /* 0x000fe2000f8e02ff */
[----:B------:R-:W-:Y:S01]  /*1ee0*/  LEA R14, R2, R14, 0xb ;  /* 0x0000000e020e7211 */ /* 0x000fe200078e58ff */
[----:B------:R-:W-:Y:S01]  /*1ef0*/  BSSY.RECONVERGENT B2, `(.L_x_133) ;  /* 0x000005c000027945 */ /* 0x000fe20003800200 */
[----:B------:R-:W-:-:S04]  /*1f00*/  IADD3 R9, PT, PT, R9, R8, RZ ;  /* 0x0000000809097210 */ /* 0x000fc80007ffe0ff */
[----:B------:R-:W-:-:S05]  /*1f10*/  IADD3 R14, PT, PT, R9, -R14, RZ ;  /* 0x8000000e090e7210 */ /* 0x000fca0007ffe0ff */
[----:B------:R-:W-:-:S05]  /*1f20*/  IMAD R3, R3, -0x800, R14 ;  /* 0xfffff80003037824 */ /* 0x000fca00078e020e */
[C---:B------:R-:W-:Y:S02]  /*1f30*/  ISETP.GE.U32.AND P0, PT, R3.reuse, 0x700, PT ;  /* 0x000007000300780c */ /* 0x040fe40003f06070 */
[----:B------:R-:W-:Y:S02]  /*1f40*/  LEA.HI R10, R3, 0x1, RZ, 0x18 ;  /* 0x00000001030a7811 */ /* 0x000fe400078fc0ff */
[----:B------:R-:W-:Y:S02]  /*1f50*/  MOV R3, R5 ;  /* 0x0000000500037202 */ /* 0x000fe40000000f00 */
[----:B------:R-:W-:-:S07]  /*1f60*/  LOP3.LUT R11, R10, 0x7, RZ, 0xc0, !PT ;  /* 0x000000070a0b7812 */ /* 0x000fce00078ec0ff */
[----:B------:R-:W-:Y:S05]  /*1f70*/  @!P0 BRA `(.L_x_134) ;  /* 0x00000004004c8947 */ /* 0x000fea0003800000 */
[----:B------:R-:W-:Y:S01]  /*1f80*/  LEA.HI R0, R0, 0x1, RZ, 0x18 ;  /* 0x0000000100007811 */ /* 0x000fe200078fc0ff */
[----:B------:R-:W-:Y:S01]  /*1f90*/  BSSY.RECONVERGENT B3, `(.L_x_135) ;  /* 0x0000050000037945 */ /* 0x000fe20003800200 */
[----:B------:R-:W-:Y:S02]  /*1fa0*/  LOP3.LUT R3, R5, 0x400, RZ, 0xfc, !PT ;  /* 0x0000040005037812 */ /* 0x000fe400078efcff */
[----:B------:R-:W-:-:S04]  /*1fb0*/  LOP3.LUT R0, R0, 0x1fffff8, RZ, 0xc0, !PT ;  /* 0x01fffff800007812 */ /* 0x000fc800078ec0ff */
[----:B------:R-:W-:-:S07]  /*1fc0*/  IADD3 R0, PT, PT, -R0, RZ, RZ ;  /* 0x000000ff00007210 */ /* 0x000fce0007ffe1ff */
.L_x_136:
[C---:B------:R-:W-:Y:S02]  /*1fd0*/  IADD3 R23, PT, PT, R13.reuse, -0x400, RZ ;  /* 0xfffffc000d177810 */ /* 0x040fe40007ffe0ff */
[----:B------:R-:W-:-:S03]  /*1fe0*/  IADD3 R37, PT, PT, R13, -0x300, RZ ;  /* 0xfffffd000d257810 */ /* 0x000fc60007ffe0ff */
[----:B------:R-:W-:-:S04]  /*1ff0*/  IMAD.WIDE.U32 R14, R23, 0x4, R6 ;  /* 0x00000004170e7825 */ /* 0x000fc800078e0006 */
[C---:B------:R-:W-:Y:S01]  /*2000*/  IMAD.WIDE.U32 R16, R23.reuse, 0x4, R18 ;  /* 0x0000000417107825 */ /* 0x040fe200078e0012 */
[----:B------:R0:W2:Y:S03]  /*2010*/  LDG.E R27, desc[UR6][R14.64] ;  /* 0x000000060e1b7981 */ /* 0x0000a6000c1e1900 */
[----:B------:R-:W-:Y:S02]  /*2020*/  IMAD.WIDE.U32 R22, R23, 0x4, R20 ;  /* 0x0000000417167825 */ /* 0x000fe400078e0014 */
[----:B------:R-:W2:Y:S02]  /*2030*/  LDG.E R17, desc[UR6][R16.64] ;  /* 0x0000000610117981 */ /* 0x000ea4000c1e1900 */
[C---:B------:R-:W-:Y:S02]  /*2040*/  IMAD.WIDE.U32 R30, R37.reuse, 0x4, R6 ;  /* 0x00000004251e7825 */ /* 0x040fe400078e0006 */
[----:B------:R1:W3:Y:S02]  /*2050*/  LDG.E R22, desc[UR6][R22.64] ;  /* 0x0000000616167981 */ /* 0x0002e4000c1e1900 */
[----:B------:R-:W-:Y:S01]  /*2060*/  IMAD.WIDE.U32 R28, R37, 0x4, R18 ;  /* 0x00000004251c7825 */ /* 0x000fe200078e0012 */
[----:B------:R-:W-:Y:S01]  /*2070*/  IADD3 R8, PT, PT, R13, -0x200, RZ ;  /* 0xfffffe000d087810 */ /* 0x000fe20007ffe0ff */
[----:B------:R-:W4:Y:S02]  /*2080*/  LDG.E R31, desc[UR6][R30.64] ;  /* 0x000000061e1f7981 */ /* 0x000f24000c1e1900 */
[----:B------:R-:W-:-:S02]  /*2090*/  IMAD.WIDE.U32 R36, R37, 0x4, R20 ;  /* 0x0000000425247825 */ /* 0x000fc400078e0014 */
[----:B------:R-:W4:Y:S04]  /*20a0*/  LDG.E R28, desc[UR6][R28.64] ;  /* 0x000000061c1c7981 */ /* 0x000f28000c1e1900 */
[----:B------:R-:W5:Y:S01]  /*20b0*/  LDG.E R12, desc[UR6][R36.64] ;  /* 0x00000006240c7981 */ /* 0x000f62000c1e1900 */
[----:B------:R-:W-:-:S04]  /*20c0*/  IMAD.WIDE.U32 R34, R8, 0x4, R6 ;  /* 0x0000000408227825 */ /* 0x000fc800078e0006 */
[C---:B------:R-:W-:Y:S01]  /*20d0*/  IMAD.WIDE.U32 R32, R8.reuse, 0x4, R18 ;  /* 0x0000000408207825 */ /* 0x040fe200078e0012 */
[----:B------:R-:W5:Y:S03]  /*20e0*/  LDG.E R29, desc[UR6][R34.64] ;  /* 0x00000006221d7981 */ /* 0x000f66000c1e1900 */
[----:B0-----:R-:W-:Y:S01]  /*20f0*/  IMAD.WIDE.U32 R14, R8, 0x4, R20 ;  /* 0x00000004080e7825 */ /* 0x001fe200078e0014 */
[----:B------:R0:W5:Y:S04]  /*2100*/  LDG.E R26, desc[UR6][R32.64] ;  /* 0x00000006201a7981 */ /* 0x000168000c1e1900 */
[----:B------:R0:W5:Y:S01]  /*2110*/  LDG.E R8, desc[UR6][R14.64] ;  /* 0x000000060e087981 */ /* 0x000162000c1e1900 */
[C---:B-1----:R-:W-:Y:S01]  /*2120*/  IADD3 R23, PT, PT, R13.reuse, -0x100, RZ ;  /* 0xffffff000d177810 */ /* 0x042fe20007ffe0ff */
[----:B0-----:R-:W-:-:S04]  /*2130*/  IMAD.WIDE.U32 R32, R13, 0x4, R6 ;  /* 0x000000040d207825 */ /* 0x001fc800078e0006 */
[----:B------:R-:W-:Y:S01]  /*2140*/  IMAD.WIDE.U32 R14, R13, 0x4, R18 ;  /* 0x000000040d0e7825 */ /* 0x000fe200078e0012 */
[----:B------:R0:W5:Y:S03]  /*2150*/  LDG.E R16, desc[UR6][R32.64] ;  /* 0x0000000620107981 */ /* 0x000166000c1e1900 */
[----:B------:R-:W-:-:S04]  /*2160*/  IMAD.WIDE.U32 R34, R23, 0x4, R6 ;  /* 0x0000000417227825 */ /* 0x000fc800078e0006 */
[C---:B------:R-:W-:Y:S02]  /*2170*/  IMAD.WIDE.U32 R36, R13.reuse, 0x4, R20 ;  /* 0x000000040d247825 */ /* 0x040fe400078e0014 */
[----:B------:R-:W5:Y:S01]  /*2180*/  LDG.E R34, desc[UR6][R34.64] ;  /* 0x0000000622227981 */ /* 0x000f62000c1e1900 */
[----:B0-----:R-:W-:-:S03]  /*2190*/  IADD3 R33, PT, PT, R13, 0x100, RZ ;  /* 0x000001000d217810 */ /* 0x001fc60007ffe0ff */
[----:B------:R0:W5:Y:S04]  /*21a0*/  LDG.E R32, desc[UR6][R14.64] ;  /* 0x000000060e207981 */ /* 0x000168000c1e1900 */
[----:B------:R-:W5:Y:S01]  /*21b0*/  LDG.E R37, desc[UR6][R36.64] ;  /* 0x0000000624257981 */ /* 0x000f62000c1e1900 */
[----:B0-----:R-:W-:-:S06]  /*21c0*/  IMAD.WIDE.U32 R14, R33, 0x4, R6 ;  /* 0x00000004210e7825 */ /* 0x001fcc00078e0006 */
[----:B------:R-:W5:Y:S01]  /*21d0*/  LDG.E R14, desc[UR6][R14.64] ;  /* 0x000000060e0e7981 */ /* 0x000f62000c1e1900 */
[C---:B--2---:R-:W-:Y:S01]  /*21e0*/  FFMA R30, R27.reuse, R17, R24 ;  /* 0x000000111b1e7223 */ /* 0x044fe20000000018 */
[----:B---3--:R-:W-:Y:S01]  /*21f0*/  FFMA R27, R27, R22, R25 ;  /* 0x000000161b1b7223 */ /* 0x008fe20000000019 */
[----:B------:R-:W-:-:S04]  /*2200*/  IMAD.WIDE.U32 R24, R23, 0x4, R18 ;  /* 0x0000000417187825 */ /* 0x000fc800078e0012 */
[----:B------:R-:W-:-:S04]  /*2210*/  IMAD.WIDE.U32 R22, R23, 0x4, R20 ;  /* 0x0000000417167825 */ /* 0x000fc800078e0014 */
[C---:B----4-:R-:W-:Y:S01]  /*2220*/  FFMA R28, R31.reuse, R28, R30 ;  /* 0x0000001c1f1c7223 */ /* 0x050fe2000000001e */
[----:B------:R0:W2:Y:S01]  /*2230*/  LDG.E R17, desc[UR6][R22.64] ;  /* 0x0000000616117981 */ /* 0x0000a2000c1e1900 */
[----:B-----5:R-:W-:Y:S01]  /*2240*/  FFMA R31, R31, R12, R27 ;  /* 0x0000000c1f1f7223 */ /* 0x020fe2000000001b */
[----:B------:R-:W-:Y:S02]  /*2250*/  IADD3 R27, PT, PT, R13, 0x200, RZ ;  /* 0x000002000d1b7810 */ /* 0x000fe40007ffe0ff */
[----:B------:R1:W3:Y:S03]  /*2260*/  LDG.E R12, desc[UR6][R24.64] ;  /* 0x00000006180c7981 */ /* 0x0002e6000c1e1900 */
[----:B0-----:R-:W-:-:S04]  /*2270*/  IMAD.WIDE.U32 R22, R27, 0x4, R6 ;  /* 0x000000041b167825 */ /* 0x001fc800078e0006 */
[----:B-1----:R-:W-:-:S04]  /*2280*/  IMAD.WIDE.U32 R24, R33, 0x4, R18 ;  /* 0x0000000421187825 */ /* 0x002fc800078e0012 */
[C---:B------:R-:W-:Y:S01]  /*2290*/  FFMA R15, R29.reuse, R26, R28 ;  /* 0x0000001a1d0f7223 */ /* 0x040fe2000000001c */
[----:B------:R-:W-:Y:S01]  /*22a0*/  FFMA R8, R29, R8, R31 ;  /* 0x000000081d087223 */ /* 0x000fe2000000001f */
[----:B------:R-:W-:Y:S01]  /*22b0*/  IADD3 R29, PT, PT, R13, 0x300, RZ ;  /* 0x000003000d1d7810 */ /* 0x000fe20007ffe0ff */
[----:B------:R0:W4:Y:S01]  /*22c0*/  LDG.E R36, desc[UR6][R22.64] ;  /* 0x0000000616247981 */ /* 0x000122000c1e1900 */
[----:B------:R-:W-:-:S03]  /*22d0*/  IMAD.WIDE.U32 R30, R27, 0x4, R18 ;  /* 0x000000041b1e7825 */ /* 0x000fc600078e0012 */
[----:B------:R1:W5:Y:S04]  /*22e0*/  LDG.E R35, desc[UR6][R24.64] ;  /* 0x0000000618237981 */ /* 0x000368000c1e1900 */
[----:B------:R-:W4:Y:S01]  /*22f0*/  LDG.E R31, desc[UR6][R30.64] ;  /* 0x000000061e1f7981 */ /* 0x000f22000c1e1900 */
[----:B0-----:R-:W-:-:S04]  /*2300*/  IMAD.WIDE.U32 R22, R27, 0x4, R20 ;  /* 0x000000041b167825 */ /* 0x001fc800078e0014 */
[----:B-1----:R-:W-:Y:S02]  /*2310*/  IMAD.WIDE.U32 R24, R33, 0x4, R20 ;  /* 0x0000000421187825 */ /* 0x002fe400078e0014 */
[----:B------:R-:W4:Y:S02]  /*2320*/  LDG.E R23, desc[UR6][R22.64] ;  /* 0x0000000616177981 */ /* 0x000f24000c1e1900 */
[C---:B------:R-:W-:Y:S02]  /*2330*/  IMAD.WIDE.U32 R26, R29.reuse, 0x4, R18 ;  /* 0x000000041d1a7825 */ /* 0x040fe400078e0012 */
[----:B------:R0:W4:Y:S04]  /*2340*/  LDG.E R33, desc[UR6][R24.64] ;  /* 0x0000000618217981 */ /* 0x000128000c1e1900 */
[----:B------:R-:W4:Y:S01]  /*2350*/  LDG.E R26, desc[UR6][R26.64] ;  /* 0x000000061a1a7981 */ /* 0x000f22000c1e1900 */
[----:B0-----:R-:W-:-:S04]  /*2360*/  IMAD.WIDE.U32 R24, R29, 0x4, R6 ;  /* 0x000000041d187825 */ /* 0x001fc800078e0006 */
[----:B------:R-:W-:Y:S02]  /*2370*/  IMAD.WIDE.U32 R28, R29, 0x4, R20 ;  /* 0x000000041d1c7825 */ /* 0x000fe400078e0014 */
[----:B------:R4:W4:Y:S04]  /*2380*/  LDG.E R25, desc[UR6][R24.64] ;  /* 0x0000000618197981 */ /* 0x000928000c1e1900 */
[----:B------:R-:W4:Y:S01]  /*2390*/  LDG.E R28, desc[UR6][R28.64] ;  /* 0x000000061c1c7981 */ /* 0x000f22000c1e1900 */
[----:B------:R-:W-:-:S04]  /*23a0*/  IADD3 R0, PT, PT, R0, 0x8, RZ ;  /* 0x0000000800007810 */ /* 0x000fc80007ffe0ff */
[----:B------:R-:W-:Y:S02]  /*23b0*/  ISETP.NE.AND P0, PT, R0, RZ, PT ;  /* 0x000000ff0000720c */ /* 0x000fe40003f05270 */
[----:B------:R-:W-:Y:S02]  /*23c0*/  IADD3 R3, PT, PT, R3, 0x800, RZ ;  /* 0x0000080003037810 */ /* 0x000fe40007ffe0ff */
[----:B------:R-:W-:Y:S01]  /*23d0*/  IADD3 R13, PT, PT, R13, 0x800, RZ ;  /* 0x000008000d0d7810 */ /* 0x000fe20007ffe0ff */
[C---:B--2---:R-:W-:Y:S01]  /*23e0*/  FFMA R8, R34.reuse, R17, R8 ;  /* 0x0000001122087223 */ /* 0x044fe20000000008 */
[----:B---3--:R-:W-:-:S03]  /*23f0*/  FFMA R15, R34, R12, R15 ;  /* 0x0000000c220f7223 */ /* 0x008fc6000000000f */
[C---:B------:R-:W-:Y:S01]  /*2400*/  FFMA R8, R16.reuse, R37, R8 ;  /* 0x0000002510087223 */ /* 0x040fe20000000008 */
[----:B------:R-:W-:-:S04]  /*2410*/  FFMA R15, R16, R32, R15 ;  /* 0x00000020100f7223 */ /* 0x000fc8000000000f */
[----:B-----5:R-:W-:-:S04]  /*2420*/  FFMA R15, R14, R35, R15 ;  /* 0x000000230e0f7223 */ /* 0x020fc8000000000f */
[----:B----4-:R-:W-:Y:S01]  /*2430*/  FFMA R24, R36, R31, R15 ;  /* 0x0000001f24187223 */ /* 0x010fe2000000000f */
[----:B------:R-:W-:-:S04]  /*2440*/  FFMA R8, R14, R33, R8 ;  /* 0x000000210e087223 */ /* 0x000fc80000000008 */
[----:B------:R-:W-:Y:S01]  /*2450*/  FFMA R23, R36, R23, R8 ;  /* 0x0000001724177223 */ /* 0x000fe20000000008 */
[----:B------:R-:W-:-:S03]  /*2460*/  FFMA R24, R25, R26, R24 ;  /* 0x0000001a19187223 */ /* 0x000fc60000000018 */
[----:B------:R-:W-:Y:S01]  /*2470*/  FFMA R25, R25, R28, R23 ;  /* 0x0000001c19197223 */ /* 0x000fe20000000017 */
[----:B------:R-:W-:Y:S06]  /*2480*/  @P0 BRA `(.L_x_136) ;  /* 0xfffffff800d00947 */ /* 0x000fec000383ffff */
[----:B------:R-:W-:Y:S05]  /*2490*/  BSYNC.RECONVERGENT B3 ;  /* 0x0000000000037941 */ /* 0x000fea0003800200 */
.L_x_135:
[----:B------:R-:W-:-:S07]  /*24a0*/  IADD3 R3, PT, PT, R3, -0x400, RZ ;  /* 0xfffffc0003037810 */ /* 0x000fce0007ffe0ff */
.L_x_134:
[----:B------:R-:W-:Y:S05]  /*24b0*/  BSYNC.RECONVERGENT B2 ;  /* 0x0000000000027941 */ /* 0x000fea0003800200 */
.L_x_133:
[----:B------:R-:W-:-:S13]  /*24c0*/  ISETP.NE.AND P0, PT, R11, RZ, PT ;  /* 0x000000ff0b00720c */ /* 0x000fda0003f05270 */
[----:B------:R-:W-:Y:S05]  /*24d0*/  @!P0 BRA `(.L_x_132) ;  /* 0x0000000400248947 */ /* 0x000fea0003800000 */
[----:B------:R-:W-:Y:S01]  /*24e0*/  ISETP.GE.U32.AND P0, PT, R11, 0x4, PT ;  /* 0x000000040b00780c */ /* 0x000fe20003f06070 */
[----:B------:R-:W-:Y:S01]  /*24f0*/  BSSY.RECONVERGENT B2, `(.L_x_137) ;  /* 0x0000028000027945 */ /* 0x000fe20003800200 */
[----:B------:R-:W-:-:S11]  /*2500*/  LOP3.LUT P1, R0, R10, 0x3, RZ, 0xc0, !PT ;  /* 0x000000030a007812 */ /* 0x000fd6000782c0ff */
[----:B------:R-:W-:Y:S05]  /*2510*/  @!P0 BRA `(.L_x_138) ;  /* 0x0000000000948947 */ /* 0x000fea0003800000 */
[----:B------:R-:W-:-:S04]  /*2520*/  IADD3 R15, PT, PT, R3, R4, RZ ;  /* 0x00000004030f7210 */ /* 0x000fc80007ffe0ff */
[C---:B------:R-:W-:Y:S01]  /*2530*/  IADD3 R31, PT, PT, R15.reuse, 0x100, RZ ;  /* 0x000001000f1f7810 */ /* 0x040fe20007ffe0ff */
[C---:B------:R-:W-:Y:S01]  /*2540*/  IMAD.WIDE.U32 R10, R15.reuse, 0x4, R6 ;  /* 0x000000040f0a7825 */ /* 0x040fe200078e0006 */
[----:B------:R-:W-:-:S03]  /*2550*/  IADD3 R27, PT, PT, R15, 0x200, RZ ;  /* 0x000002000f1b7810 */ /* 0x000fc60007ffe0ff */
[C---:B------:R-:W-:Y:S01]  /*2560*/  IMAD.WIDE.U32 R12, R15.reuse, 0x4, R18 ;  /* 0x000000040f0c7825 */ /* 0x040fe200078e0012 */
[----:B------:R0:W2:Y:S03]  /*2570*/  LDG.E R33, desc[UR6][R10.64] ;  /* 0x000000060a217981 */ /* 0x0000a6000c1e1900 */
[----:B------:R-:W-:Y:S01]  /*2580*/  IMAD.WIDE.U32 R16, R15, 0x4, R20 ;  /* 0x000000040f107825 */ /* 0x000fe200078e0014 */
[----:B------:R1:W2:Y:S03]  /*2590*/  LDG.E R8, desc[UR6][R12.64] ;  /* 0x000000060c087981 */ /* 0x0002a6000c1e1900 */
[C---:B------:R-:W-:Y:S01]  /*25a0*/  IMAD.WIDE.U32 R34, R31.reuse, 0x4, R6 ;  /* 0x000000041f227825 */ /* 0x040fe200078e0006 */
[----:B------:R3:W4:Y:S03]  /*25b0*/  LDG.E R32, desc[UR6][R16.64] ;  /* 0x0000000610207981 */ /* 0x000726000c1e1900 */
[----:B------:R-:W-:Y:S01]  /*25c0*/  IMAD.WIDE.U32 R28, R31, 0x4, R18 ;  /* 0x000000041f1c7825 */ /* 0x000fe200078e0012 */
[----:B------:R-:W-:Y:S01]  /*25d0*/  IADD3 R37, PT, PT, R15, 0x300, RZ ;  /* 0x000003000f257810 */ /* 0x000fe20007ffe0ff */
[----:B------:R2:W5:Y:S02]  /*25e0*/  LDG.E R34, desc[UR6][R34.64] ;  /* 0x0000000622227981 */ /* 0x000564000c1e1900 */
[----:B------:R-:W-:-:S02]  /*25f0*/  IMAD.WIDE.U32 R30, R31, 0x4, R20 ;  /* 0x000000041f1e7825 */ /* 0x000fc400078e0014 */
[----:B------:R-:W5:Y:S02]  /*2600*/  LDG.E R29, desc[UR6][R28.64] ;  /* 0x000000061c1d7981 */ /* 0x000f64000c1e1900 */
[C---:B------:R-:W-:Y:S02]  /*2610*/  IMAD.WIDE.U32 R22, R27.reuse, 0x4, R6 ;  /* 0x000000041b167825 */ /* 0x040fe400078e0006 */
[----:B------:R-:W5:Y:S02]  /*2620*/  LDG.E R31, desc[UR6][R30.64] ;  /* 0x000000061e1f7981 */ /* 0x000f64000c1e1900 */
[C---:B0-----:R-:W-:Y:S02]  /*2630*/  IMAD.WIDE.U32 R10, R27.reuse, 0x4, R18 ;  /* 0x000000041b0a7825 */ /* 0x041fe400078e0012 */
[----:B------:R-:W5:Y:S02]  /*2640*/  LDG.E R22, desc[UR6][R22.64] ;  /* 0x0000000616167981 */ /* 0x000f64000c1e1900 */
[----:B-1----:R-:W-:-:S02]  /*2650*/  IMAD.WIDE.U32 R12, R27, 0x4, R20 ;  /* 0x000000041b0c7825 */ /* 0x002fc400078e0014 */
[----:B------:R-:W5:Y:S02]  /*2660*/  LDG.E R11, desc[UR6][R10.64] ;  /* 0x000000060a0b7981 */ /* 0x000f64000c1e1900 */
[C---:B------:R-:W-:Y:S02]  /*2670*/  IMAD.WIDE.U32 R14, R37.reuse, 0x4, R6 ;  /* 0x00000004250e7825 */ /* 0x040fe400078e0006 */
[----:B------:R-:W5:Y:S02]  /*2680*/  LDG.E R12, desc[UR6][R12.64] ;  /* 0x000000060c0c7981 */ /* 0x000f64000c1e1900 */
[C---:B---3--:R-:W-:Y:S02]  /*2690*/  IMAD.WIDE.U32 R16, R37.reuse, 0x4, R18 ;  /* 0x0000000425107825 */ /* 0x048fe400078e0012 */
[----:B------:R-:W3:Y:S02]  /*26a0*/  LDG.E R14, desc[UR6][R14.64] ;  /* 0x000000060e0e7981 */ /* 0x000ee4000c1e1900 */
[----:B------:R-:W-:-:S02]  /*26b0*/  IMAD.WIDE.U32 R26, R37, 0x4, R20 ;  /* 0x00000004251a7825 */ /* 0x000fc400078e0014 */
[----:B------:R-:W3:Y:S04]  /*26c0*/  LDG.E R16, desc[UR6][R16.64] ;  /* 0x0000000610107981 */ /* 0x000ee8000c1e1900 */
[----:B------:R-:W3:Y:S01]  /*26d0*/  LDG.E R26, desc[UR6][R26.64] ;  /* 0x000000061a1a7981 */ /* 0x000ee2000c1e1900 */
[----:B------:R-:W-:Y:S01]  /*26e0*/  IADD3 R3, PT, PT, R3, 0x400, RZ ;  /* 0x0000040003037810 */ /* 0x000fe20007ffe0ff */
[C---:B--2---:R-:W-:Y:S01]  /*26f0*/  FFMA R35, R33.reuse, R8, R24 ;  /* 0x0000000821237223 */ /* 0x044fe20000000018 */
[----:B----4-:R-:W-:-:S03]  /*2700*/  FFMA R32, R33, R32, R25 ;  /* 0x0000002021207223 */ /* 0x010fc60000000019 */
[C---:B-----5:R-:W-:Y:S01]  /*2710*/  FFMA R29, R34.reuse, R29, R35 ;  /* 0x0000001d221d7223 */ /* 0x060fe20000000023 */
[----:B------:R-:W-:-:S03]  /*2720*/  FFMA R31, R34, R31, R32 ;  /* 0x0000001f221f7223 */ /* 0x000fc60000000020 */
[C---:B------:R-:W-:Y:S01]  /*2730*/  FFMA R29, R22.reuse, R11, R29 ;  /* 0x0000000b161d7223 */ /* 0x040fe2000000001d */
[----:B------:R-:W-:-:S03]  /*2740*/  FFMA R31, R22, R12, R31 ;  /* 0x0000000c161f7223 */ /* 0x000fc6000000001f */
[C---:B---3--:R-:W-:Y:S01]  /*2750*/  FFMA R24, R14.reuse, R16, R29 ;  /* 0x000000100e187223 */ /* 0x048fe2000000001d */
[----:B------:R-:W-:-:S07]  /*2760*/  FFMA R25, R14, R26, R31 ;  /* 0x0000001a0e197223 */ /* 0x000fce000000001f */
.L_x_138:
[----:B------:R-:W-:Y:S05]  /*2770*/  BSYNC.RECONVERGENT B2 ;  /* 0x0000000000027941 */ /* 0x000fea0003800200 */
.L_x_137:
[----:B------:R-:W-:Y:S05]  /*2780*/  @!P1 BRA `(.L_x_132) ;  /* 0x0000000000789947 */ /* 0x000fea0003800000 */
[----:B------:R-:W-:Y:S02]  /*2790*/  ISETP.NE.AND P1, PT, R0, 0x1, PT ;  /* 0x000000010000780c */ /* 0x000fe40003f25270 */
[----:B------:R-:W-:-:S11]  /*27a0*/  LOP3.LUT P0, RZ, R9, 0x100, RZ, 0xc0, !PT ;  /* 0x0000010009ff7812 */ /* 0x000fd6000780c0ff */
[C---:B------:R-:W-:Y:S02]  /*27b0*/  @P1 IADD3 R15, PT, PT, R3.reuse, R4, RZ ;  /* 0x00000004030f1210 */ /* 0x040fe40007ffe0ff */
[----:B------:R-:W-:Y:S02]  /*27c0*/  @P1 IADD3 R3, PT, PT, R3, 0x200, RZ ;  /* 0x0000020003031810 */ /* 0x000fe40007ffe0ff */
[C---:B------:R-:W-:Y:S01]  /*27d0*/  @P1 IADD3 R23, PT, PT, R15.reuse, 0x100, RZ ;  /* 0x000001000f171810 */ /* 0x040fe20007ffe0ff */
[----:B------:R-:W-:-:S04]  /*27e0*/  @P1 IMAD.WIDE.U32 R8, R15, 0x4, R6 ;  /* 0x000000040f081825 */ /* 0x000fc800078e0006 */
[----:B------:R-:W-:Y:S01]  /*27f0*/  @P1 IMAD.WIDE.U32 R12, R15, 0x4, R18 ;  /* 0x000000040f0c1825 */ /* 0x000fe200078e0012 */
[----:B------:R-:W-:Y:S01]  /*2800*/  @!P0 IADD3 R3, PT, PT, R3, R4, RZ ;  /* 0x0000000403038210 */ /* 0x000fe20007ffe0ff */
[----:B------:R-:W2:Y:S02]  /*2810*/  @P1 LDG.E R9, desc[UR6][R8.64] ;  /* 0x0000000608091981 */ /* 0x000ea4000c1e1900 */
[----:B------:R-:W-:Y:S02]  /*2820*/  @P1 IMAD.WIDE.U32 R14, R15, 0x4, R20 ;  /* 0x000000040f0e1825 */ /* 0x000fe400078e0014 */
[----:B------:R-:W2:Y:S02]  /*2830*/  @P1 LDG.E R12, desc[UR6][R12.64] ;  /* 0x000000060c0c1981 */ /* 0x000ea4000c1e1900 */
[C---:B------:R-:W-:Y:S02]  /*2840*/  @P1 IMAD.WIDE.U32 R16, R23.reuse, 0x4, R6 ;  /* 0x0000000417101825 */ /* 0x040fe400078e0006 */
[----:B------:R-:W3:Y:S02]  /*2850*/  @P1 LDG.E R14, desc[UR6][R14.64] ;  /* 0x000000060e0e1981 */ /* 0x000ee4000c1e1900 */
[----:B------:R-:W-:-:S02]  /*2860*/  @P1 IMAD.WIDE.U32 R10, R23, 0x4, R18 ;  /* 0x00000004170a1825 */ /* 0x000fc400078e0012 */
[----:B------:R-:W4:Y:S02]  /*2870*/  @P1 LDG.E R17, desc[UR6][R16.64] ;  /* 0x0000000610111981 */ /* 0x000f24000c1e1900 */
[----:B------:R-:W-:Y:S02]  /*2880*/  @P1 IMAD.WIDE.U32 R22, R23, 0x4, R20 ;  /* 0x0000000417161825 */ /* 0x000fe400078e0014 */
[----:B------:R-:W4:Y:S02]  /*2890*/  @P1 LDG.E R10, desc[UR6][R10.64] ;  /* 0x000000060a0a1981 */ /* 0x000f24000c1e1900 */
[C---:B------:R-:W-:Y:S02]  /*28a0*/  @!P0 IMAD.WIDE.U32 R6, R3.reuse, 0x4, R6 ;  /* 0x0000000403068825 */ /* 0x040fe400078e0006 */
[----:B------:R-:W5:Y:S02]  /*28b0*/  @P1 LDG.E R23, desc[UR6][R22.64] ;  /* 0x0000000616171981 */ /* 0x000f64000c1e1900 */
[----:B------:R-:W-:-:S02]  /*28c0*/  @!P0 IMAD.WIDE.U32 R18, R3, 0x4, R18 ;  /* 0x0000000403128825 */ /* 0x000fc400078e0012 */
[----:B------:R-:W5:Y:S02]  /*28d0*/  @!P0 LDG.E R7, desc[UR6][R6.64] ;  /* 0x0000000606078981 */ /* 0x000f64000c1e1900 */
[----:B------:R-:W-:Y:S02]  /*28e0*/  @!P0 IMAD.WIDE.U32 R20, R3, 0x4, R20 ;  /* 0x0000000403148825 */ /* 0x000fe400078e0014 */
[----:B------:R-:W5:Y:S04]  /*28f0*/  @!P0 LDG.E R18, desc[UR6][R18.64] ;  /* 0x0000000612128981 */ /* 0x000f68000c1e1900 */
[----:B------:R-:W5:Y:S01]  /*2900*/  @!P0 LDG.E R20, desc[UR6][R20.64] ;  /* 0x0000000614148981 */ /* 0x000f62000c1e1900 */
[C---:B--2---:R-:W-:Y:S01]  /*2910*/  @P1 FFMA R12, R9.reuse, R12, R24 ;  /* 0x0000000c090c1223 */ /* 0x044fe20000000018 */
[----:B---3--:R-:W-:-:S03]  /*2920*/  @P1 FFMA R14, R9, R14, R25 ;  /* 0x0000000e090e1223 */ /* 0x008fc60000000019 */
[C---:B----4-:R-:W-:Y:S01]  /*2930*/  @P1 FFMA R24, R17.reuse, R10, R12 ;  /* 0x0000000a11181223 */ /* 0x050fe2000000000c */
[----:B-----5:R-:W-:-:S03]  /*2940*/  @P1 FFMA R25, R17, R23, R14 ;  /* 0x0000001711191223 */ /* 0x020fc6000000000e */
[C---:B------:R-:W-:Y:S01]  /*2950*/  @!P0 FFMA R24, R7.reuse, R18, R24 ;  /* 0x0000001207188223 */ /* 0x040fe20000000018 */
[----:B------:R-:W-:-:S07]  /*2960*/  @!P0 FFMA R25, R7, R20, R25 ;  /* 0x0000001407198223 */ /* 0x000fce0000000019 */
.L_x_132:
[----:B------:R-:W-:Y:S05]  /*2970*/  BSYNC.RECONVERGENT B1 ;  /* 0x0000000000017941 */ /* 0x000fea0003800200 */
.L_x_129:
        /* <DEDUP_REMOVED lines=62> */
.L_x_128:
[----:B------:R-:W-:Y:S05]  /*2d60*/  BSYNC.RECONVERGENT B0 ;  /* 0x0000000000007941 */ /* 0x000fea0003800200 */
.L_x_113:
[----:B------:R-:W-:Y:S05]  /*2d70*/  @P0 EXIT ;  /* 0x000000000000094d */ /* 0x000fea0003800000 */
[----:B------:R-:W3:Y:S02]  /*2d80*/  LDC.64 R4, c[0x0][0x398] ;  /* 0x0000e600ff047b82 */ /* 0x000ee40000000a00 */
[----:B---3--:R-:W-:-:S05]  /*2d90*/  IMAD.WIDE.U32 R2, R2, 0x8, R4 ;  /* 0x0000000802027825 */ /* 0x008fca00078e0004 */
[----:B------:R-:W-:Y:S04]  /*2da0*/  STG.E desc[UR6][R2.64], R6 ;  /* 0x0000000602007986 */ /* 0x000fe8000c101906 */
[----:B------:R-:W-:Y:S01]  /*2db0*/  STG.E desc[UR6][R2.64+0x4], R7 ;  /* 0x0000040702007986 */ /* 0x000fe2000c101906 */
[----:B------:R-:W-:Y:S05]  /*2dc0*/  EXIT ;  /* 0x000000000000794d */ /* 0x000fea0003800000 */
.L_x_139:
        /* <DEDUP_REMOVED lines=11> */
.L_x_172:


//--------------------- .text._ZN3cub18CUB_300001_SM_10006detail6reduce28DeviceReduceSingleTileKernelINS2_10policy_hubIN18ActivationFunction12CustomTuple2EjNS5_15SumCustomTuple2EE10Policy1000EN6thrust24THRUST_300001_SM_1000_NS12zip_iteratorIN4cuda3std3__45tupleIJNSB_6detail15normal_iteratorINSB_10device_ptrIfEEEESL_SL_EEEEEPS6_jS7_S6_S6_NS5_26TransformationCustomTuple2EEEvT0_T1_T2_T3_T4_T6_ --------------------------
	.section	.text._ZN3cub18CUB_300001_SM_10006detail6reduce28DeviceReduceSingleTileKernelINS2_10policy_hubIN18ActivationFunction12CustomTuple2EjNS5_15SumCustomTuple2EE10Policy1000EN6thrust24THRUST_300001_SM_1000_NS12zip_iteratorIN4cuda3std3__45tupleIJNSB_6detail15normal_iteratorINSB_10device_ptrIfEEEESL_SL_EEEEEPS6_jS7_S6_S6_NS5_26TransformationCustomTuple2EEEvT0_T1_T2_T3_T4_T6_,"ax",@progbits
	.align	128
        .global         _ZN3cub18CUB_300001_SM_10006detail6reduce28DeviceReduceSingleTileKernelINS2_10policy_hubIN18ActivationFunction12CustomTuple2EjNS5_15SumCustomTuple2EE10Policy1000EN6thrust24THRUST_300001_SM_1000_NS12zip_iteratorIN4cuda3std3__45tupleIJNSB_6detail15normal_iteratorINSB_10device_ptrIfEEEESL_SL_EEEEEPS6_jS7_S6_S6_NS5_26TransformationCustomTuple2EEEvT0_T1_T2_T3_T4_T6_
        .type           _ZN3cub18CUB_300001_SM_10006detail6reduce28DeviceReduceSingleTileKernelINS2_10policy_hubIN18ActivationFunction12CustomTuple2EjNS5_15SumCustomTuple2EE10Policy1000EN6thrust24THRUST_300001_SM_1000_NS12zip_iteratorIN4cuda3std3__45tupleIJNSB_6detail15normal_iteratorINSB_10device_ptrIfEEEESL_SL_EEEEEPS6_jS7_S6_S6_NS5_26TransformationCustomTuple2EEEvT0_T1_T2_T3_T4_T6_,@function
        .size           _ZN3cub18CUB_300001_SM_10006detail6reduce28DeviceReduceSingleTileKernelINS2_10policy_hubIN18ActivationFunction12CustomTuple2EjNS5_15SumCustomTuple2EE10Policy1000EN6thrust24THRUST_300001_SM_1000_NS12zip_iteratorIN4cuda3std3__45tupleIJNSB_6detail15normal_iteratorINSB_10device_ptrIfEEEESL_SL_EEEEEPS6_jS7_S6_S6_NS5_26TransformationCustomTuple2EEEvT0_T1_T2_T3_T4_T6_,(.L_x_173 - _ZN3cub18CUB_300001_SM_10006detail6reduce28DeviceReduceSingleTileKernelINS2_10policy_hubIN18ActivationFunction12CustomTuple2EjNS5_15SumCustomTuple2EE10Policy1000EN6thrust24THRUST_300001_SM_1000_NS12zip_iteratorIN4cuda3std3__45tupleIJNSB_6detail15normal_iteratorINSB_10device_ptrIfEEEESL_SL_EEEEEPS6_jS7_S6_S6_NS5_26TransformationCustomTuple2EEEvT0_T1_T2_T3_T4_T6_)
        .other          _ZN3cub18CUB_300001_SM_10006detail6reduce28DeviceReduceSingleTileKernelINS2_10policy_hubIN18ActivationFunction12CustomTuple2EjNS5_15SumCustomTuple2EE10Policy1000EN6thrust24THRUST_300001_SM_1000_NS12zip_iteratorIN4cuda3std3__45tupleIJNSB_6detail15normal_iteratorINSB_10device_ptrIfEEEESL_SL_EEEEEPS6_jS7_S6_S6_NS5_26TransformationCustomTuple2EEEvT0_T1_T2_T3_T4_T6_,@"STO_CUDA_ENTRY STV_DEFAULT"
_ZN3cub18CUB_300001_SM_10006detail6reduce28DeviceReduceSingleTileKernelINS2_10policy_hubIN18ActivationFunction12CustomTuple2EjNS5_15SumCustomTuple2EE10Policy1000EN6thrust24THRUST_300001_SM_1000_NS12zip_iteratorIN4cuda3std3__45tupleIJNSB_6detail15normal_iteratorINSB_10device_ptrIfEEEESL_SL_EEEEEPS6_jS7_S6_S6_NS5_26TransformationCustomTuple2EEEvT0_T1_T2_T3_T4_T6_:
.text._ZN3cub18CUB_300001_SM_10006detail6reduce28DeviceReduceSingleTileKernelINS2_10policy_hubIN18ActivationFunction12CustomTuple2EjNS5_15SumCustomTuple2EE10Policy1000EN6thrust24THRUST_300001_SM_1000_NS12zip_iteratorIN4cuda3std3__45tupleIJNSB_6detail15normal_iteratorINSB_10device_ptrIfEEEESL_SL_EEEEEPS6_jS7_S6_S6_NS5_26TransformationCustomTuple2EEEvT0_T1_T2_T3_T4_T6_:
        /* <DEDUP_REMOVED lines=14> */
.L_x_140:
[----:B------:R-:W-:Y:S01]  /*00e0*/  ISETP.GT.U32.AND P0, PT, R11, 0x7ff, PT ;  /* 0x000007ff0b00780c */ /* 0x000fe20003f04070 */
[----:B------:R-:W-:-:S12]  /*00f0*/  BSSY.RECONVERGENT B0, `(.L_x_141) ;  /* 0x0000294000007945 */ /* 0x000fd80003800200 */
        /* <DEDUP_REMOVED lines=19> */
.L_x_144:
[----:B------:R-:W-:Y:S05]  /*0230*/  BSYNC.RECONVERGENT B1 ;  /* 0x0000000000017941 */ /* 0x000fea0003800200 */
.L_x_143:
[----:B------:R-:W-:Y:S01]  /*0240*/  ISETP.GE.U32.AND P0, PT, R10, R11, PT ;  /* 0x0000000b0a00720c */ /* 0x000fe20003f06070 */
[----:B------:R-:W-:-:S12]  /*0250*/  BSSY.RECONVERGENT B1, `(.L_x_145) ;  /* 0x000008d000017945 */ /* 0x000fd80003800200 */
[----:B------:R-:W-:Y:S05]  /*0260*/  @P0 BRA `(.L_x_146) ;  /* 0x00000008002c0947 */ /* 0x000fea0003800000 */
[----:B------:R-:W-:Y:S01]  /*0270*/  LOP3.LUT R12, RZ, R10, RZ, 0x33, !PT ;  /* 0x0000000aff0c7212 */ /* 0x000fe200078e33ff */
[----:B------:R-:W-:Y:S03]  /*0280*/  BSSY.RECONVERGENT B2, `(.L_x_147) ;  /* 0x0000049000027945 */ /* 0x000fe60003800200 */
[----:B------:R-:W-:-:S04]  /*0290*/  IADD3 R12, PT, PT, R12, R11, RZ ;  /* 0x0000000b0c0c7210 */ /* 0x000fc80007ffe0ff */
        /* <DEDUP_REMOVED lines=18> */
.L_x_149:
[----:B------:R-:W-:Y:S01]  /*03c0*/  MOV R4, R24 ;  /* 0x0000001800047202 */ /* 0x000fe20000000f00 */
[----:B------:R-:W2:Y:S01]  /*03d0*/  LDG.E R31, desc[UR6][R6.64+-0x1000] ;  /* 0xfff00006061f7981 */ /* 0x000ea2000c1e1900 */
[----:B------:R-:W-:Y:S02]  /*03e0*/  MOV R2, R20 ;  /* 0x0000001400027202 */ /* 0x000fe40000000f00 */
[----:B------:R-:W-:Y:S01]  /*03f0*/  MOV R3, R17 ;  /* 0x0000001100037202 */ /* 0x000fe20000000f00 */
        /* <DEDUP_REMOVED lines=23> */
[----:B------:R-:W-:-:S02]  /*0570*/  IADD3 R15, PT, PT, R15, 0x8, RZ ;  /* 0x000000080f0f7810 */ /* 0x000fc40007ffe0ff */
[----:B------:R-:W-:Y:S02]  /*0580*/  IADD3 R10, PT, PT, R10, 0x800, RZ ;  /* 0x000008000a0a7810 */ /* 0x000fe40007ffe0ff */
        /* <DEDUP_REMOVED lines=17> */
[C---:B------:R-:W-:Y:S01]  /*06a0*/  FFMA R9, R17.reuse, R20, R4 ;  /* 0x0000001411097223 */ /* 0x040fe20000000004 */
[----:B------:R-:W-:Y:S02]  /*06b0*/  IADD3 R20, P2, PT, R2, 0x2000, RZ ;  /* 0x0000200002147810 */ /* 0x000fe40007f5e0ff */
[----:B------:R-:W-:Y:S02]  /*06c0*/  FFMA R14, R17, R14, R16 ;  /* 0x0000000e110e7223 */ /* 0x000fe40000000010 */
[----:B------:R-:W-:Y:S01]  /*06d0*/  IADD3.X R17, PT, PT, RZ, R3, RZ, P2, !PT ;  /* 0x00000003ff117210 */ /* 0x000fe200017fe4ff */
[C---:B------:R-:W-:Y:S01]  /*06e0*/  FFMA R9, R18.reuse, R21, R9 ;  /* 0x0000001512097223 */ /* 0x040fe20000000009 */
[----:B------:R-:W-:Y:S01]  /*06f0*/  FFMA R8, R18, R19, R14 ;  /* 0x0000001312087223 */ /* 0x000fe2000000000e */
[----:B------:R-:W-:Y:S06]  /*0700*/  @P1 BRA `(.L_x_149) ;  /* 0xfffffffc002c1947 */ /* 0x000fec000383ffff */
.L_x_148:
[----:B------:R-:W-:Y:S05]  /*0710*/  BSYNC.RECONVERGENT B2 ;  /* 0x0000000000027941 */ /* 0x000fea0003800200 */
.L_x_147:
        /* <DEDUP_REMOVED lines=8> */
[----:B0-----:R-:W-:-:S05]  /*07a0*/  IMAD.WIDE.U32 R2, R10, 0x4, R2 ;  /* 0x000000040a027825 */ /* 0x001fca00078e0002 */
[----:B------:R-:W3:Y:S01]  /*07b0*/  LDG.E R14, desc[UR6][R2.64] ;  /* 0x00000006020e7981 */ /* 0x000ee2000c1e1900 */
[----:B-1----:R-:W-:-:S03]  /*07c0*/  IMAD.WIDE.U32 R4, R10, 0x4, R4 ;  /* 0x000000040a047825 */ /* 0x002fc600078e0004 */
[----:B------:R-:W4:Y:S04]  /*07d0*/  LDG.E R16, desc[UR6][R2.64+0x400] ;  /* 0x0004000602107981 */ /* 0x000f28000c1e1900 */
[----:B------:R-:W3:Y:S01]  /*07e0*/  LDG.E R13, desc[UR6][R4.64] ;  /* 0x00000006040d7981 */ /* 0x000ee2000c1e1900 */
[----:B--2---:R-:W-:-:S03]  /*07f0*/  IMAD.WIDE.U32 R6, R10, 0x4, R6 ;  /* 0x000000040a067825 */ /* 0x004fc600078e0006 */
        /* <DEDUP_REMOVED lines=18> */
.L_x_151:
[----:B------:R-:W-:Y:S05]  /*0920*/  BSYNC.RECONVERGENT B2 ;  /* 0x0000000000027941 */ /* 0x000fea0003800200 */
.L_x_150:
[----:B------:R-:W-:Y:S05]  /*0930*/  @!P1 BRA `(.L_x_146) ;  /* 0x0000000000789947 */ /* 0x000fea0003800000 */
[----:B------:R-:W-:Y:S01]  /*0940*/  ISETP.NE.AND P1, PT, R23, 0x1, PT ;  /* 0x000000011700780c */ /* 0x000fe20003f25270 */
[----:B------:R-:W0:Y:S01]  /*0950*/  LDC.64 R2, c[0x0][0x380] ;  /* 0x0000e000ff027b82 */ /* 0x000e220000000a00 */
[----:B------:R-:W-:-:S07]  /*0960*/  LOP3.LUT P0, RZ, R12, 0x100, RZ, 0xc0, !PT ;  /* 0x000001000cff7812 */ /* 0x000fce000780c0ff */
[----:B------:R-:W1:Y:S08]  /*0970*/  LDC.64 R4, c[0x0][0x388] ;  /* 0x0000e200ff047b82 */ /* 0x000e700000000a00 */
[----:B------:R-:W2:Y:S08]  /*0980*/  @P1 LDC.64 R6, c[0x0][0x390] ;  /* 0x0000e400ff061b82 */ /* 0x000eb00000000a00 */
[----:B------:R-:W3:Y:S01]  /*0990*/  LDC.64 R18, c[0x0][0x380] ;  /* 0x0000e000ff127b82 */ /* 0x000ee20000000a00 */
[----:B0-----:R-:W-:-:S05]  /*09a0*/  @P1 IMAD.WIDE.U32 R12, R10, 0x4, R2 ;  /* 0x000000040a0c1825 */ /* 0x001fca00078e0002 */
[----:B------:R-:W4:Y:S02]  /*09b0*/  @P1 LDG.E R24, desc[UR6][R12.64] ;  /* 0x000000060c181981 */ /* 0x000f24000c1e1900 */
[----:B------:R-:W0:Y:S01]  /*09c0*/  LDC.64 R20, c[0x0][0x388] ;  /* 0x0000e200ff147b82 */ /* 0x000e220000000a00 */
[C---:B-1----:R-:W-:Y:S01]  /*09d0*/  @P1 IMAD.WIDE.U32 R14, R10.reuse, 0x4, R4 ;  /* 0x000000040a0e1825 */ /* 0x042fe200078e0004 */
[----:B------:R-:W5:Y:S04]  /*09e0*/  @P1 LDG.E R26, desc[UR6][R12.64+0x400] ;  /* 0x000400060c1a1981 */ /* 0x000f68000c1e1900 */
[----:B------:R-:W4:Y:S02]  /*09f0*/  @P1 LDG.E R25, desc[UR6][R14.64] ;  /* 0x000000060e191981 */ /* 0x000f24000c1e1900 */
[----:B------:R-:W1:Y:S01]  /*0a00*/  @!P0 LDC.64 R22, c[0x0][0x390] ;  /* 0x0000e400ff168b82 */ /* 0x000e620000000a00 */
[C---:B--2---:R-:W-:Y:S01]  /*0a10*/  @P1 IMAD.WIDE.U32 R16, R10.reuse, 0x4, R6 ;  /* 0x000000040a101825 */ /* 0x044fe200078e0006 */
[----:B------:R-:W-:Y:S01]  /*0a20*/  @P1 IADD3 R10, PT, PT, R10, 0x200, RZ ;  /* 0x000002000a0a1810 */ /* 0x000fe20007ffe0ff */
[----:B------:R-:W5:Y:S04]  /*0a30*/  @P1 LDG.E R28, desc[UR6][R14.64+0x400] ;  /* 0x000400060e1c1981 */ /* 0x000f68000c1e1900 */
[----:B------:R-:W2:Y:S01]  /*0a40*/  @P1 LDG.E R27, desc[UR6][R16.64] ;  /* 0x00000006101b1981 */ /* 0x000ea2000c1e1900 */
[----:B---3--:R-:W-:-:S06]  /*0a50*/  @!P0 IMAD.WIDE.U32 R2, R10, 0x4, R18 ;  /* 0x000000040a028825 */ /* 0x008fcc00078e0012 */
[----:B------:R-:W3:Y:S01]  /*0a60*/  @!P0 LDG.E R2, desc[UR6][R2.64] ;  /* 0x0000000602028981 */ /* 0x000ee2000c1e1900 */
[----:B0-----:R-:W-:-:S06]  /*0a70*/  @!P0 IMAD.WIDE.U32 R4, R10, 0x4, R20 ;  /* 0x000000040a048825 */ /* 0x001fcc00078e0014 */
[----:B------:R-:W3:Y:S01]  /*0a80*/  @!P0 LDG.E R4, desc[UR6][R4.64] ;  /* 0x0000000604048981 */ /* 0x000ee2000c1e1900 */
[----:B-1----:R-:W-:-:S03]  /*0a90*/  @!P0 IMAD.WIDE.U32 R6, R10, 0x4, R22 ;  /* 0x000000040a068825 */ /* 0x002fc600078e0016 */
[----:B------:R-:W3:Y:S04]  /*0aa0*/  @P1 LDG.E R10, desc[UR6][R16.64+0x400] ;  /* 0x00040006100a1981 */ /* 0x000ee8000c1e1900 */
[----:B------:R-:W3:Y:S01]  /*0ab0*/  @!P0 LDG.E R7, desc[UR6][R6.64] ;  /* 0x0000000606078981 */ /* 0x000ee2000c1e1900 */
[----:B----4-:R-:W-:-:S04]  /*0ac0*/  @P1 FFMA R25, R24, R25, R9 ;  /* 0x0000001918191223 */ /* 0x010fc80000000009 */
[----:B-----5:R-:W-:Y:S01]  /*0ad0*/  @P1 FFMA R9, R26, R28, R25 ;  /* 0x0000001c1a091223 */ /* 0x020fe20000000019 */
[----:B--2---:R-:W-:-:S03]  /*0ae0*/  @P1 FFMA R27, R24, R27, R8 ;  /* 0x0000001b181b1223 */ /* 0x004fc60000000008 */
[----:B---3--:R-:W-:Y:S01]  /*0af0*/  @!P0 FFMA R9, R2, R4, R9 ;  /* 0x0000000402098223 */ /* 0x008fe20000000009 */
[----:B------:R-:W-:-:S04]  /*0b00*/  @P1 FFMA R8, R26, R10, R27 ;  /* 0x0000000a1a081223 */ /* 0x000fc8000000001b */
[----:B------:R-:W-:-:S07]  /*0b10*/  @!P0 FFMA R8, R2, R7, R8 ;  /* 0x0000000702088223 */ /* 0x000fce0000000008 */
.L_x_146:
[----:B------:R-:W-:Y:S05]  /*0b20*/  BSYNC.RECONVERGENT B1 ;  /* 0x0000000000017941 */ /* 0x000fea0003800200 */
.L_x_145:
[----:B------:R-:W-:-:S13]  /*0b30*/  ISETP.GE.U32.AND P0, PT, R11, 0x100, PT ;  /* 0x000001000b00780c */ /* 0x000fda0003f06070 */
[----:B------:R-:W-:Y:S05]  /*0b40*/  @!P0 BRA `(.L_x_152) ;  /* 0x0000000000fc8947 */ /* 0x000fea0003800000 */
        /* <DEDUP_REMOVED lines=63> */
.L_x_152:
[----:B------:R-:W0:Y:S01]  /*0f40*/  S2R R10, SR_LANEID ;  /* 0x00000000000a7919 */ /* 0x000e220000000000 */
[----:B------:R-:W-:-:S04]  /*0f50*/  LOP3.LUT R2, R0, 0x3e0, RZ, 0xc0, !PT ;  /* 0x000003e000027812 */ /* 0x000fc800078ec0ff */
[----:B------:R-:W-:Y:S02]  /*0f60*/  IADD3 R4, PT, PT, R2, 0x20, RZ ;  /* 0x0000002002047810 */ /* 0x000fe40007ffe0ff */
[----:B------:R-:W-:Y:S02]  /*0f70*/  LOP3.LUT R2, RZ, R2, RZ, 0x33, !PT ;  /* 0x00000002ff027212 */ /* 0x000fe400078e33ff */
[-C--:B------:R-:W-:Y:S02]  /*0f80*/  ISETP.GT.U32.AND P0, PT, R4, R11.reuse, PT ;  /* 0x0000000b0400720c */ /* 0x080fe40003f04070 */
        /* <DEDUP_REMOVED lines=73> */
.L_x_142:
        /* <DEDUP_REMOVED lines=31> */
[C---:B---3--:R-:W-:Y:S01]  /*1610*/  FMUL R18, R17.reuse, R18 ;  /* 0x0000001211127220 */ /* 0x048fe20000400000 */
[----:B--2---:R-:W-:-:S03]  /*1620*/  FMUL R17, R17, R20 ;  /* 0x0000001411117220 */ /* 0x004fc60000400000 */
[C---:B----4-:R-:W-:Y:S01]  /*1630*/  FFMA R14, R5.reuse, R14, R18 ;  /* 0x0000000e050e7223 */ /* 0x050fe20000000012 */
[----:B-----5:R-:W-:Y:S01]  /*1640*/  FFMA R17, R5, R16, R17 ;  /* 0x0000001005117223 */ /* 0x020fe20000000011 */
[----:B------:R-:W-:Y:S02]  /*1650*/  IADD3 R5, PT, PT, R11, -0x800, RZ ;  /* 0xfffff8000b057810 */ /* 0x000fe40007ffe0ff */
[C---:B------:R-:W-:Y:S01]  /*1660*/  FFMA R14, R19.reuse, R22, R14 ;  /* 0x00000016130e7223 */ /* 0x040fe2000000000e */
[----:B------:R-:W-:Y:S01]  /*1670*/  FFMA R17, R19, R24, R17 ;  /* 0x0000001813117223 */ /* 0x000fe20000000011 */
[----:B------:R-:W-:Y:S02]  /*1680*/  ISETP.GE.U32.AND P0, PT, R5, 0x800, PT ;  /* 0x000008000500780c */ /* 0x000fe40003f06070 */
        /* <DEDUP_REMOVED lines=10> */
[----:B------:R-:W-:Y:S01]  /*1730*/  HFMA2 R4, -RZ, RZ, 0, 0.0001220703125 ;  /* 0x00000800ff047431 */ /* 0x000fe200000001ff */
[----:B------:R-:W-:Y:S06]  /*1740*/  @!P0 BRA `(.L_x_154) ;  /* 0x0000000000cc8947 */ /* 0x000fec0003800000 */
[----:B------:R-:W0:Y:S01]  /*1750*/  LDC R11, c[0x0][0x3a0] ;  /* 0x0000e800ff0b7b82 */ /* 0x000e220000000800 */
[----:B------:R-:W-:-:S07]  /*1760*/  MOV R4, 0x800 ;  /* 0x0000080000047802 */ /* 0x000fce0000000f00 */
.L_x_156:
[----:B------:R-:W-:-:S04]  /*1770*/  IMAD.WIDE.U32 R18, R4, 0x4, R2 ;  /* 0x0000000404127825 */ /* 0x000fc800078e0002 */
[C---:B------:R-:W-:Y:S01]  /*1780*/  IMAD.WIDE.U32 R14, R4.reuse, 0x4, R6 ;  /* 0x00000004040e7825 */ /* 0x040fe200078e0006 */
[----:B------:R-:W2:Y:S03]  /*1790*/  LDG.E R41, desc[UR6][R18.64] ;  /* 0x0000000612297981 */ /* 0x000ea6000c1e1900 */
[----:B------:R-:W-:Y:S01]  /*17a0*/  IMAD.WIDE.U32 R16, R4, 0x4, R12 ;  /* 0x0000000404107825 */ /* 0x000fe200078e000c */
[----:B------:R-:W2:Y:S04]  /*17b0*/  LDG.E R34, desc[UR6][R14.64] ;  /* 0x000000060e227981 */ /* 0x000ea8000c1e1900 */
[----:B------:R-:W3:Y:S04]  /*17c0*/  LDG.E R38, desc[UR6][R18.64+0x400] ;  /* 0x0004000612267981 */ /* 0x000ee8000c1e1900 */
[----:B------:R-:W3:Y:S04]  /*17d0*/  LDG.E R43, desc[UR6][R14.64+0x400] ;  /* 0x000400060e2b7981 */ /* 0x000ee8000c1e1900 */
        /* <DEDUP_REMOVED lines=20> */
[----:B--2---:R-:W-:-:S04]  /*1920*/  FFMA R34, R41, R34, R10 ;  /* 0x0000002229227223 */ /* 0x004fc8000000000a */
[----:B---3--:R-:W-:Y:S01]  /*1930*/  FFMA R43, R38, R43, R34 ;  /* 0x0000002b262b7223 */ /* 0x008fe20000000022 */
[----:B----4-:R-:W-:-:S03]  /*1940*/  FFMA R36, R41, R36, R9 ;  /* 0x0000002429247223 */ /* 0x010fc60000000009 */
[----:B-----5:R-:W-:Y:S01]  /*1950*/  FFMA R35, R30, R35, R43 ;  /* 0x000000231e237223 */ /* 0x020fe2000000002b */
[----:B------:R-:W-:-:S03]  /*1960*/  FFMA R36, R38, R45, R36 ;  /* 0x0000002d26247223 */ /* 0x000fc60000000024 */
[----:B------:R-:W-:Y:S01]  /*1970*/  FFMA R10, R28, R31, R35 ;  /* 0x0000001f1c0a7223 */ /* 0x000fe20000000023 */
[----:B------:R-:W-:-:S03]  /*1980*/  FFMA R36, R30, R33, R36 ;  /* 0x000000211e247223 */ /* 0x000fc60000000024 */
[----:B------:R-:W-:Y:S01]  /*1990*/  FFMA R8, R27, R8, R10 ;  /* 0x000000081b087223 */ /* 0x000fe2000000000a */
[----:B0-----:R-:W-:Y:S01]  /*19a0*/  IADD3 R10, PT, PT, -R4, R11, RZ ;  /* 0x0000000b040a7210 */ /* 0x001fe20007ffe1ff */
[----:B------:R-:W-:-:S03]  /*19b0*/  FFMA R29, R28, R29, R36 ;  /* 0x0000001d1c1d7223 */ /* 0x000fc60000000024 */
[----:B------:R-:W-:Y:S01]  /*19c0*/  ISETP.GE.U32.AND P0, PT, R10, 0x800, PT ;  /* 0x000008000a00780c */ /* 0x000fe20003f06070 */
[----:B------:R-:W-:Y:S01]  /*19d0*/  FFMA R29, R27, R26, R29 ;  /* 0x0000001a1b1d7223 */ /* 0x000fe2000000001d */
[----:B------:R-:W-:-:S03]  /*19e0*/  FFMA R9, R25, R22, R8 ;  /* 0x0000001619097223 */ /* 0x000fc60000000008 */
[----:B------:R-:W-:Y:S01]  /*19f0*/  FFMA R24, R25, R24, R29 ;  /* 0x0000001819187223 */ /* 0x000fe2000000001d */
[----:B------:R-:W-:-:S03]  /*1a00*/  FFMA R9, R20, R23, R9 ;  /* 0x0000001714097223 */ /* 0x000fc60000000009 */
[----:B------:R-:W-:Y:S01]  /*1a10*/  FFMA R24, R20, R21, R24 ;  /* 0x0000001514187223 */ /* 0x000fe20000000018 */
[----:B------:R-:W-:-:S03]  /*1a20*/  FFMA R10, R32, R37, R9 ;  /* 0x00000025200a7223 */ /* 0x000fc60000000009 */
[----:B------:R-:W-:Y:S01]  /*1a30*/  FFMA R9, R32, R39, R24 ;  /* 0x0000002720097223 */ /* 0x000fe20000000018 */
[----:B------:R-:W-:Y:S06]  /*1a40*/  @!P0 BRA `(.L_x_155) ;  /* 0x0000000c00008947 */ /* 0x000fec0003800000 */
[----:B------:R-:W-:-:S04]  /*1a50*/  IADD3 R4, PT, PT, R4, 0x800, RZ ;  /* 0x0000080004047810 */ /* 0x000fc80007ffe0ff */
[----:B------:R-:W-:-:S13]  /*1a60*/  ISETP.GT.U32.AND P0, PT, R4, R5, PT ;  /* 0x000000050400720c */ /* 0x000fda0003f04070 */
[----:B------:R-:W-:Y:S05]  /*1a70*/  @!P0 BRA `(.L_x_156) ;  /* 0xfffffffc003c8947 */ /* 0x000fea000383ffff */
.L_x_154:
[----:B------:R-:W-:Y:S01]  /*1a80*/  IADD3 R3, PT, PT, -R4, R11, RZ ;  /* 0x0000000b04037210 */ /* 0x000fe20007ffe1ff */
[----:B------:R-:W-:Y:S03]  /*1a90*/  BSSY.RECONVERGENT B1, `(.L_x_155) ;  /* 0x00000bb000017945 */ /* 0x000fe60003800200 */
[----:B------:R-:W-:-:S04]  /*1aa0*/  ISETP.GE.AND P0, PT, R0, R3, PT ;  /* 0x000000030000720c */ /* 0x000fc80003f06270 */
[----:B------:R-:W-:-:S13]  /*1ab0*/  ISETP.GE.U32.OR P0, PT, R4, R11, P0 ;  /* 0x0000000b0400720c */ /* 0x000fda0000706470 */
[----:B------:R-:W-:Y:S05]  /*1ac0*/  @P0 BRA `(.L_x_157) ;  /* 0x0000000800dc0947 */ /* 0x000fea0003800000 */
[-C--:B------:R-:W-:Y:S01]  /*1ad0*/  LOP3.LUT R5, RZ, R0.reuse, RZ, 0x33, !PT ;  /* 0x00000000ff057212 */ /* 0x080fe200078e33ff */
[----:B------:R-:W-:Y:S03]  /*1ae0*/  BSSY.RECONVERGENT B2, `(.L_x_158) ;  /* 0x000005d000027945 */ /* 0x000fe60003800200 */
[----:B------:R-:W-:Y:S02]  /*1af0*/  IADD3 R5, PT, PT, -R4, R11, R5 ;  /* 0x0000000b04057210 */ /* 0x000fe40007ffe105 */
[----:B------:R-:W-:Y:S02]  /*1b00*/  MOV R11, R0 ;  /* 0x00000000000b7202 */ /* 0x000fe40000000f00 */
[C---:B------:R-:W-:Y:S02]  /*1b10*/  ISETP.GE.U32.AND P0, PT, R5.reuse, 0x700, PT ;  /* 0x000007000500780c */ /* 0x040fe40003f06070 */
[----:B------:R-:W-:-:S04]  /*1b20*/  LEA.HI R6, R5, 0x1, RZ, 0x18 ;  /* 0x0000000105067811 */ /* 0x000fc800078fc0ff */
[----:B------:R-:W-:-:S07]  /*1b30*/  LOP3.LUT R7, R6, 0x7, RZ, 0xc0, !PT ;  /* 0x0000000706077812 */ /* 0x000fce00078ec0ff */
[----:B------:R-:W-:Y:S05]  /*1b40*/  @!P0 BRA `(.L_x_159) ;  /* 0x0000000400588947 */ /* 0x000fea0003800000 */
[----:B------:R-:W-:Y:S01]  /*1b50*/  LOP3.LUT R2, R6, 0x1fffff8, RZ, 0xc0, !PT ;  /* 0x01fffff806027812 */ /* 0x000fe200078ec0ff */
[----:B------:R-:W-:Y:S01]  /*1b60*/  BSSY.RECONVERGENT B3, `(.L_x_160) ;  /* 0x0000053000037945 */ /* 0x000fe20003800200 */
[C---:B------:R-:W-:Y:S02]  /*1b70*/  LOP3.LUT R3, R0.reuse, 0x400, RZ, 0xfc, !PT ;  /* 0x0000040000037812 */ /* 0x040fe400078efcff */
[----:B------:R-:W-:Y:S02]  /*1b80*/  IADD3 R8, PT, PT, R0, R4, RZ ;  /* 0x0000000400087210 */ /* 0x000fe40007ffe0ff */
[----:B------:R-:W-:-:S07]  /*1b90*/  IADD3 R2, PT, PT, -R2, RZ, RZ ;  /* 0x000000ff02027210 */ /* 0x000fce0007ffe1ff */
.L_x_161:
[----:B------:R-:W0:Y:S01]  /*1ba0*/  LDC.64 R22, c[0x0][0x380] ;  /* 0x0000e000ff167b82 */ /* 0x000e220000000a00 */
[----:B------:R-:W-:-:S07]  /*1bb0*/  IADD3 R33, PT, PT, R8, 0x100, RZ ;  /* 0x0000010008217810 */ /* 0x000fce0007ffe0ff */
[----:B------:R-:W1:Y:S08]  /*1bc0*/  LDC.64 R20, c[0x0][0x388] ;  /* 0x0000e200ff147b82 */ /* 0x000e700000000a00 */
[----:B------:R-:W2:Y:S01]  /*1bd0*/  LDC.64 R18, c[0x0][0x390] ;  /* 0x0000e400ff127b82 */ /* 0x000ea20000000a00 */
[C---:B------:R-:W-:Y:S02]  /*1be0*/  IADD3 R17, PT, PT, R8.reuse, 0x400, RZ ;  /* 0x0000040008117810 */ /* 0x040fe40007ffe0ff */
[----:B------:R-:W-:-:S02]  /*1bf0*/  IADD3 R40, PT, PT, R8, 0x500, RZ ;  /* 0x0000050008287810 */ /* 0x000fc40007ffe0ff */
[C---:B------:R-:W-:Y:S01]  /*1c00*/  IADD3 R30, PT, PT, R8.reuse, 0x300, RZ ;  /* 0x00000300081e7810 */ /* 0x040fe20007ffe0ff */
[----:B0-----:R-:W-:Y:S01]  /*1c10*/  IMAD.WIDE.U32 R12, R17, 0x4, R22 ;  /* 0x00000004110c7825 */ /* 0x001fe200078e0016 */
[----:B------:R-:W-:-:S03]  /*1c20*/  IADD3 R42, PT, PT, R8, 0x600, RZ ;  /* 0x00000600082a7810 */ /* 0x000fc60007ffe0ff */
[--C-:B------:R-:W-:Y:S02]  /*1c30*/  IMAD.WIDE.U32 R14, R40, 0x4, R22.reuse ;  /* 0x00000004280e7825 */ /* 0x100fe400078e0016 */
[----:B------:R-:W3:Y:S02]  /*1c40*/  LDG.E R13, desc[UR6][R12.64] ;  /* 0x000000060c0d7981 */ /* 0x000ee4000c1e1900 */
[----:B------:R-:W-:-:S04]  /*1c50*/  IMAD.WIDE.U32 R26, R8, 0x4, R22 ;  /* 0x00000004081a7825 */ /* 0x000fc800078e0016 */
[--C-:B------:R-:W-:Y:S01]  /*1c60*/  IMAD.WIDE.U32 R24, R30, 0x4, R22.reuse ;  /* 0x000000041e187825 */ /* 0x100fe200078e0016 */
[----:B------:R2:W4:Y:S01]  /*1c70*/  LDG.E R37, desc[UR6][R26.64] ;  /* 0x000000061a257981 */ /* 0x000522000c1e1900 */
[C---:B------:R-:W-:Y:S02]  /*1c80*/  IADD3 R32, PT, PT, R8.reuse, 0x200, RZ ;  /* 0x0000020008207810 */ /* 0x040fe40007ffe0ff */
[C---:B------:R-:W-:Y:S01]  /*1c90*/  IMAD.WIDE.U32 R34, R33.reuse, 0x4, R22 ;  /* 0x0000000421227825 */ /* 0x040fe200078e0016 */
[----:B------:R0:W5:Y:S03]  /*1ca0*/  LDG.E R12, desc[UR6][R14.64] ;  /* 0x000000060e0c7981 */ /* 0x000166000c1e1900 */
[C---:B-1----:R-:W-:Y:S01]  /*1cb0*/  IMAD.WIDE.U32 R28, R8.reuse, 0x4, R20 ;  /* 0x00000004081c7825 */ /* 0x042fe200078e0014 */
[----:B------:R1:W3:Y:S03]  /*1cc0*/  LDG.E R16, desc[UR6][R24.64] ;  /* 0x0000000618107981 */ /* 0x0002e6000c1e1900 */
[----:B--2---:R-:W-:Y:S01]  /*1cd0*/  IMAD.WIDE.U32 R26, R8, 0x4, R18 ;  /* 0x00000004081a7825 */ /* 0x004fe200078e0012 */
[----:B------:R-:W4:Y:S03]  /*1ce0*/  LDG.E R39, desc[UR6][R28.64] ;  /* 0x000000061c277981 */ /* 0x000f26000c1e1900 */
[----:B0-----:R-:W-:Y:S01]  /*1cf0*/  IMAD.WIDE.U32 R14, R33, 0x4, R20 ;  /* 0x00000004210e7825 */ /* 0x001fe200078e0014 */
[----:B------:R-:W2:Y:S03]  /*1d00*/  LDG.E R38, desc[UR6][R26.64] ;  /* 0x000000061a267981 */ /* 0x000ea6000c1e1900 */
[--C-:B-1----:R-:W-:Y:S01]  /*1d10*/  IMAD.WIDE.U32 R24, R42, 0x4, R22.reuse ;  /* 0x000000042a187825 */ /* 0x102fe200078e0016 */
[----:B------:R0:W5:Y:S04]  /*1d20*/  LDG.E R36, desc[UR6][R14.64] ;  /* 0x000000060e247981 */ /* 0x000168000c1e1900 */
[----:B------:R1:W3:Y:S01]  /*1d30*/  LDG.E R11, desc[UR6][R24.64] ;  /* 0x00000006180b7981 */ /* 0x0002e2000c1e1900 */
[----:B------:R-:W-:-:S03]  /*1d40*/  IMAD.WIDE.U32 R44, R32, 0x4, R22 ;  /* 0x00000004202c7825 */ /* 0x000fc600078e0016 */
[----:B------:R-:W5:Y:S01]  /*1d50*/  LDG.E R34, desc[UR6][R34.64] ;  /* 0x0000000622227981 */ /* 0x000f62000c1e1900 */
[----:B0-----:R-:W-:-:S03]  /*1d60*/  IMAD.WIDE.U32 R14, R33, 0x4, R18 ;  /* 0x00000004210e7825 */ /* 0x001fc600078e0012 */
[----:B------:R-:W3:Y:S01]  /*1d70*/  LDG.E R31, desc[UR6][R44.64] ;  /* 0x000000062c1f7981 */ /* 0x000ee2000c1e1900 */
[----:B-1----:R-:W-:-:S04]  /*1d80*/  IMAD.WIDE.U32 R24, R32, 0x4, R20 ;  /* 0x0000000420187825 */ /* 0x002fc800078e0014 */
[----:B------:R-:W-:Y:S01]  /*1d90*/  IMAD.WIDE.U32 R28, R30, 0x4, R20 ;  /* 0x000000041e1c7825 */ /* 0x000fe200078e0014 */
[----:B------:R0:W3:Y:S03]  /*1da0*/  LDG.E R35, desc[UR6][R14.64] ;  /* 0x000000060e237981 */ /* 0x0000e6000c1e1900 */
[----:B------:R-:W-:Y:S01]  /*1db0*/  IMAD.WIDE.U32 R26, R32, 0x4, R18 ;  /* 0x00000004201a7825 */ /* 0x000fe200078e0012 */
[----:B------:R1:W3:Y:S04]  /*1dc0*/  LDG.E R33, desc[UR6][R24.64] ;  /* 0x0000000618217981 */ /* 0x0002e8000c1e1900 */
[----:B------:R-:W3:Y:S01]  /*1dd0*/  LDG.E R32, desc[UR6][R26.64] ;  /* 0x000000061a207981 */ /* 0x000ee2000c1e1900 */
[----:B0-----:R-:W-:-:S04]  /*1de0*/  IMAD.WIDE.U32 R14, R17, 0x4, R20 ;  /* 0x00000004110e7825 */ /* 0x001fc800078e0014 */
[--C-:B-1----:R-:W-:Y:S02]  /*1df0*/  IMAD.WIDE.U32 R24, R30, 0x4, R18.reuse ;  /* 0x000000041e187825 */ /* 0x102fe400078e0012 */
[----:B------:R0:W3:Y:S04]  /*1e00*/  LDG.E R30, desc[UR6][R28.64] ;  /* 0x000000061c1e7981 */ /* 0x0000e8000c1e1900 */
[----:B------:R-:W3:Y:S01]  /*1e10*/  LDG.E R15, desc[UR6][R14.64] ;  /* 0x000000060e0f7981 */ /* 0x000ee2000c1e1900 */
[----:B0-----:R-:W-:-:S03]  /*1e20*/  IMAD.WIDE.U32 R28, R17, 0x4, R18 ;  /* 0x00000004111c7825 */ /* 0x001fc600078e0012 */
[----:B------:R0:W3:Y:S04]  /*1e30*/  LDG.E R17, desc[UR6][R24.64] ;  /* 0x0000000618117981 */ /* 0x0000e8000c1e1900 */
[----:B------:R1:W3:Y:S01]  /*1e40*/  LDG.E R14, desc[UR6][R28.64] ;  /* 0x000000061c0e7981 */ /* 0x0002e2000c1e1900 */
[----:B------:R-:W-:-:S04]  /*1e50*/  IMAD.WIDE.U32 R26, R42, 0x4, R20 ;  /* 0x000000042a1a7825 */ /* 0x000fc800078e0014 */
[C---:B0-----:R-:W-:Y:S02]  /*1e60*/  IMAD.WIDE.U32 R24, R40.reuse, 0x4, R20 ;  /* 0x0000000428187825 */ /* 0x041fe400078e0014 */
[----:B------:R-:W3:Y:S02]  /*1e70*/  LDG.E R26, desc[UR6][R26.64] ;  /* 0x000000061a1a7981 */ /* 0x000ee4000c1e1900 */
[----:B-1----:R-:W-:Y:S01]  /*1e80*/  IMAD.WIDE.U32 R28, R40, 0x4, R18 ;  /* 0x00000004281c7825 */ /* 0x002fe200078e0012 */
[----:B------:R-:W-:Y:S01]  /*1e90*/  IADD3 R40, PT, PT, R8, 0x700, RZ ;  /* 0x0000070008287810 */ /* 0x000fe20007ffe0ff */
[----:B------:R0:W3:Y:S04]  /*1ea0*/  LDG.E R41, desc[UR6][R24.64] ;  /* 0x0000000618297981 */ /* 0x0000e8000c1e1900 */
[----:B------:R-:W3:Y:S01]  /*1eb0*/  LDG.E R43, desc[UR6][R28.64] ;  /* 0x000000061c2b7981 */ /* 0x000ee2000c1e1900 */
[----:B------:R-:W-:-:S04]  /*1ec0*/  IMAD.WIDE.U32 R22, R40, 0x4, R22 ;  /* 0x0000000428167825 */ /* 0x000fc800078e0016 */
[----:B0-----:R-:W-:Y:S02]  /*1ed0*/  IMAD.WIDE.U32 R24, R42, 0x4, R18 ;  /* 0x000000042a187825 */ /* 0x001fe400078e0012 */
[----:B------:R-:W3:Y:S02]  /*1ee0*/  LDG.E R22, desc[UR6][R22.64] ;  /* 0x0000000616167981 */ /* 0x000ee4000c1e1900 */
[----:B------:R-:W-:-:S04]  /*1ef0*/  IMAD.WIDE.U32 R20, R40, 0x4, R20 ;  /* 0x0000000428147825 */ /* 0x000fc800078e0014 */
[----:B------:R-:W-:Y:S02]  /*1f00*/  IMAD.WIDE.U32 R18, R40, 0x4, R18 ;  /* 0x0000000428127825 */ /* 0x000fe400078e0012 */
[----:B------:R-:W3:Y:S04]  /*1f10*/  LDG.E R40, desc[UR6][R24.64] ;  /* 0x0000000618287981 */ /* 0x000ee8000c1e1900 */
[----:B------:R-:W3:Y:S04]  /*1f20*/  LDG.E R21, desc[UR6][R20.64] ;  /* 0x0000000614157981 */ /* 0x000ee8000c1e1900 */
[----:B------:R-:W3:Y:S01]  /*1f30*/  LDG.E R19, desc[UR6][R18.64] ;  /* 0x0000000612137981 */ /* 0x000ee2000c1e1900 */
[----:B------:R-:W-:-:S04]  /*1f40*/  IADD3 R2, PT, PT, R2, 0x8, RZ ;  /* 0x0000000802027810 */ /* 0x000fc80007ffe0ff */
[----:B------:R-:W-:Y:S02]  /*1f50*/  ISETP.NE.AND P0, PT, R2, RZ, PT ;  /* 0x000000ff0200720c */ /* 0x000fe40003f05270 */
[----:B------:R-:W-:Y:S02]  /*1f60*/  IADD3 R3, PT, PT, R3, 0x800, RZ ;  /* 0x0000080003037810 */ /* 0x000fe40007ffe0ff */
[----:B------:R-:W-:Y:S01]  /*1f70*/  IADD3 R8, PT, PT, R8, 0x800, RZ ;  /* 0x0000080008087810 */ /* 0x000fe20007ffe0ff */
[C---:B----4-:R-:W-:Y:S01]  /*1f80*/  FFMA R39, R37.reuse, R39, R10 ;  /* 0x0000002725277223 */ /* 0x050fe2000000000a */
[----:B--2---:R-:W-:-:S03]  /*1f90*/  FFMA R38, R37, R38, R9 ;  /* 0x0000002625267223 */ /* 0x004fc60000000009 */
[C---:B-----5:R-:W-:Y:S01]  /*1fa0*/  FFMA R36, R34.reuse, R36, R39 ;  /* 0x0000002422247223 */ /* 0x060fe20000000027 */
[----:B---3--:R-:W-:-:S03]  /*1fb0*/  FFMA R35, R34, R35, R38 ;  /* 0x0000002322237223 */ /* 0x008fc60000000026 */
[C---:B------:R-:W-:Y:S01]  /*1fc0*/  FFMA R33, R31.reuse, R33, R36 ;  /* 0x000000211f217223 */ /* 0x040fe20000000024 */
[----:B------:R-:W-:-:S03]  /*1fd0*/  FFMA R32, R31, R32, R35 ;  /* 0x000000201f207223 */ /* 0x000fc60000000023 */
[----:B------:R-:W-:-:S04]  /*1fe0*/  FFMA R30, R16, R30, R33 ;  /* 0x0000001e101e7223 */ /* 0x000fc80000000021 */
[----:B------:R-:W-:Y:S01]  /*1ff0*/  FFMA R15, R13, R15, R30 ;  /* 0x0000000f0d0f7223 */ /* 0x000fe2000000001e */
[----:B------:R-:W-:-:S04]  /*2000*/  FFMA R17, R16, R17, R32 ;  /* 0x0000001110117223 */ /* 0x000fc80000000020 */
[----:B------:R-:W-:Y:S01]  /*2010*/  FFMA R14, R13, R14, R17 ;  /* 0x0000000e0d0e7223 */ /* 0x000fe20000000011 */
[----:B------:R-:W-:-:S03]  /*2020*/  FFMA R10, R12, R41, R15 ;  /* 0x000000290c0a7223 */ /* 0x000fc6000000000f */
[----:B------:R-:W-:Y:S01]  /*2030*/  FFMA R43, R12, R43, R14 ;  /* 0x0000002b0c2b7223 */ /* 0x000fe2000000000e */
[----:B------:R-:W-:-:S03]  /*2040*/  FFMA R9, R11, R26, R10 ;  /* 0x0000001a0b097223 */ /* 0x000fc6000000000a */
[----:B------:R-:W-:Y:S01]  /*2050*/  FFMA R40, R11, R40, R43 ;  /* 0x000000280b287223 */ /* 0x000fe2000000002b */
[----:B------:R-:W-:-:S03]  /*2060*/  FFMA R10, R22, R21, R9 ;  /* 0x00000015160a7223 */ /* 0x000fc60000000009 */
[----:B------:R-:W-:Y:S01]  /*2070*/  FFMA R9, R22, R19, R40 ;  /* 0x0000001316097223 */ /* 0x000fe20000000028 */
[----:B------:R-:W-:Y:S06]  /*2080*/  @P0 BRA `(.L_x_161) ;  /* 0xfffffff800c40947 */ /* 0x000fec000383ffff */
[----:B------:R-:W-:Y:S05]  /*2090*/  BSYNC.RECONVERGENT B3 ;  /* 0x0000000000037941 */ /* 0x000fea0003800200 */
.L_x_160:
[----:B------:R-:W-:-:S07]  /*20a0*/  IADD3 R11, PT, PT, R3, -0x400, RZ ;  /* 0xfffffc00030b7810 */ /* 0x000fce0007ffe0ff */
.L_x_159:
[----:B------:R-:W-:Y:S05]  /*20b0*/  BSYNC.RECONVERGENT B2 ;  /* 0x0000000000027941 */ /* 0x000fea0003800200 */
.L_x_158:
[----:B------:R-:W-:-:S13]  /*20c0*/  ISETP.NE.AND P0, PT, R7, RZ, PT ;  /* 0x000000ff0700720c */ /* 0x000fda0003f05270 */
[----:B------:R-:W-:Y:S05]  /*20d0*/  @!P0 BRA `(.L_x_157) ;  /* 0x0000000400588947 */ /* 0x000fea0003800000 */
[----:B------:R-:W-:Y:S01]  /*20e0*/  ISETP.GE.U32.AND P0, PT, R7, 0x4, PT ;  /* 0x000000040700780c */ /* 0x000fe20003f06070 */
[----:B------:R-:W-:Y:S01]  /*20f0*/  BSSY.RECONVERGENT B2, `(.L_x_162) ;  /* 0x000002b000027945 */ /* 0x000fe20003800200 */
[----:B------:R-:W-:-:S11]  /*2100*/  LOP3.LUT P1, R8, R6, 0x3, RZ, 0xc0, !PT ;  /* 0x0000000306087812 */ /* 0x000fd6000782c0ff */
[----:B------:R-:W-:Y:S05]  /*2110*/  @!P0 BRA `(.L_x_163) ;  /* 0x0000000000a08947 */ /* 0x000fea0003800000 */
[----:B------:R-:W0:Y:S01]  /*2120*/  LDC.64 R6, c[0x0][0x388] ;  /* 0x0000e200ff067b82 */ /* 0x000e220000000a00 */
[----:B------:R-:W-:-:S04]  /*2130*/  IADD3 R31, PT, PT, R11, R4, RZ ;  /* 0x000000040b1f7210 */ /* 0x000fc80007ffe0ff */
        /* <DEDUP_REMOVED lines=14> */
[----:B------:R1:W4:Y:S01]  /*2220*/  LDG.E R14, desc[UR6][R18.64] ;  /* 0x00000006120e7981 */ /* 0x000322000c1e1900 */
[----:B------:R-:W-:Y:S02]  /*2230*/  IADD3 R31, PT, PT, R31, 0x300, RZ ;  /* 0x000003001f1f7810 */ /* 0x000fe40007ffe0ff */
[C---:B------:R-:W-:Y:S02]  /*2240*/  IMAD.WIDE.U32 R20, R33.reuse, 0x4, R12 ;  /* 0x0000000421147825 */ /* 0x040fe400078e000c */
[----:B------:R-:W2:Y:S02]  /*2250*/  LDG.E R22, desc[UR6][R22.64] ;  /* 0x0000000616167981 */ /* 0x000ea4000c1e1900 */
[----:B0-----:R-:W-:-:S02]  /*2260*/  IMAD.WIDE.U32 R16, R33, 0x4, R6 ;  /* 0x0000000421107825 */ /* 0x001fc400078e0006 */
[----:B------:R3:W2:Y:S02]  /*2270*/  LDG.E R20, desc[UR6][R20.64] ;  /* 0x0000000614147981 */ /* 0x0006a4000c1e1900 */
[----:B-1----:R-:W-:Y:S02]  /*2280*/  IMAD.WIDE.U32 R18, R33, 0x4, R2 ;  /* 0x0000000421127825 */ /* 0x002fe400078e0002 */
        /* <DEDUP_REMOVED lines=17> */
.L_x_163:
[----:B------:R-:W-:Y:S05]  /*23a0*/  BSYNC.RECONVERGENT B2 ;  /* 0x0000000000027941 */ /* 0x000fea0003800200 */
.L_x_162:
[----:B------:R-:W-:Y:S05]  /*23b0*/  @!P1 BRA `(.L_x_157) ;  /* 0x0000000000a09947 */ /* 0x000fea0003800000 */
[----:B------:R-:W-:Y:S01]  /*23c0*/  ISETP.NE.AND P1, PT, R8, 0x1, PT ;  /* 0x000000010800780c */ /* 0x000fe20003f25270 */
[----:B------:R-:W-:Y:S01]  /*23d0*/  BSSY.RECONVERGENT B2, `(.L_x_164) ;  /* 0x0000019000027945 */ /* 0x000fe20003800200 */
[----:B------:R-:W-:-:S11]  /*23e0*/  LOP3.LUT P0, RZ, R5, 0x100, RZ, 0xc0, !PT ;  /* 0x0000010005ff7812 */ /* 0x000fd6000780c0ff */
[----:B------:R-:W-:Y:S05]  /*23f0*/  @!P1 BRA `(.L_x_165) ;  /* 0x0000000000589947 */ /* 0x000fea0003800000 */
[----:B------:R-:W0:Y:S01]  /*2400*/  LDC.64 R2, c[0x0][0x380] ;  /* 0x0000e000ff027b82 */ /* 0x000e220000000a00 */
[----:B------:R-:W-:-:S04]  /*2410*/  IADD3 R19, PT, PT, R11, R4, RZ ;  /* 0x000000040b137210 */ /* 0x000fc80007ffe0ff */
        /* <DEDUP_REMOVED lines=20> */
.L_x_165:
[----:B------:R-:W-:Y:S05]  /*2560*/  BSYNC.RECONVERGENT B2 ;  /* 0x0000000000027941 */ /* 0x000fea0003800200 */
.L_x_164:
[----:B------:R-:W-:Y:S05]  /*2570*/  @P0 BRA `(.L_x_157) ;  /* 0x0000000000300947 */ /* 0x000fea0003800000 */
[----:B------:R-:W0:Y:S01]  /*2580*/  LDC.64 R6, c[0x0][0x388] ;  /* 0x0000e200ff067b82 */ /* 0x000e220000000a00 */
[----:B------:R-:W-:-:S07]  /*2590*/  IADD3 R11, PT, PT, R11, R4, RZ ;  /* 0x000000040b0b7210 */ /* 0x000fce0007ffe0ff */
        /* <DEDUP_REMOVED lines=10> */
.L_x_157:
[----:B------:R-:W-:Y:S05]  /*2640*/  BSYNC.RECONVERGENT B1 ;  /* 0x0000000000017941 */ /* 0x000fea0003800200 */
.L_x_155:
        /* <DEDUP_REMOVED lines=62> */
.L_x_153:
[----:B------:R-:W-:Y:S05]  /*2a30*/  BSYNC.RECONVERGENT B0 ;  /* 0x0000000000007941 */ /* 0x000fea0003800200 */
.L_x_141:
[----:B------:R-:W-:Y:S05]  /*2a40*/  @P0 EXIT ;  /* 0x000000000000094d */ /* 0x000fea0003800000 */
[----:B01----:R-:W0:Y:S01]  /*2a50*/  LDC.64 R4, c[0x0][0x398] ;  /* 0x0000e600ff047b82 */ /* 0x003e220000000a00 */
[----:B------:R-:W1:Y:S02]  /*2a60*/  LDCU.64 UR4, c[0x0][0x3a8] ;  /* 0x00007500ff0477ac */ /* 0x000e640008000a00 */
[----:B-1----:R-:W-:Y:S01]  /*2a70*/  FADD R7, R2, UR4 ;  /* 0x0000000402077e21 */ /* 0x002fe20008000000 */
[----:B------:R-:W-:-:S04]  /*2a80*/  FADD R3, R3, UR5 ;  /* 0x0000000503037e21 */ /* 0x000fc80008000000 */
[----:B0-----:R-:W-:Y:S04]  /*2a90*/  STG.E desc[UR6][R4.64], R7 ;  /* 0x0000000704007986 */ /* 0x001fe8000c101906 */
[----:B------:R-:W-:Y:S01]  /*2aa0*/  STG.E desc[UR6][R4.64+0x4], R3 ;  /* 0x0000040304007986 */ /* 0x000fe2000c101906 */
[----:B------:R-:W-:Y:S05]  /*2ab0*/  EXIT ;  /* 0x000000000000794d */ /* 0x000fea0003800000 */
.L_x_166:
        /* <DEDUP_REMOVED lines=12> */
.L_x_173:


//--------------------- .text._ZN3cub18CUB_300001_SM_10006detail11EmptyKernelIvEEvv --------------------------
	.section	.text._ZN3cub18CUB_300001_SM_10006detail11EmptyKernelIvEEvv,"ax",@progbits
	.align	128
        .global         _ZN3cub18CUB_300001_SM_10006detail11EmptyKernelIvEEvv
        .type           _ZN3cub18CUB_300001_SM_10006detail11EmptyKernelIvEEvv,@function
        .size           _ZN3cub18CUB_300001_SM_10006detail11EmptyKernelIvEEvv,(.L_x_174 - _ZN3cub18CUB_300001_SM_10006detail11EmptyKernelIvEEvv)
        .other          _ZN3cub18CUB_300001_SM_10006detail11EmptyKernelIvEEvv,@"STO_CUDA_ENTRY STV_DEFAULT"
_ZN3cub18CUB_300001_SM_10006detail11EmptyKernelIvEEvv:
.text._ZN3cub18CUB_300001_SM_10006detail11EmptyKernelIvEEvv:
[----:B------:R-:W-:Y:S01]  /*0000*/  LDC R1, c[0x0][0x37c] ;  /* 0x0000df00ff017b82 */ /* 0x000fe20000000800 */
[----:B------:R-:W-:Y:S05]  /*0010*/  EXIT ;  /* 0x000000000000794d */ /* 0x000fea0003800000 */
.L_x_167:
        /* <DEDUP_REMOVED lines=14> */
.L_x_174:


//--------------------- .nv.shared._ZN3cub18CUB_300001_SM_10006detail6reduce28DeviceReduceSingleTileKernelINS2_10policy_hubIN18ActivationFunction12CustomTuple2EyNS5_15SumCustomTuple2EE10Policy1000EPS6_SA_iS7_S6_S6_N4cuda3std3__410__identityEEEvT0_T1_T2_T3_T4_T6_ --------------------------
	.section	.nv.shared._ZN3cub18CUB_300001_SM_10006detail6reduce28DeviceReduceSingleTileKernelINS2_10policy_hubIN18ActivationFunction12CustomTuple2EyNS5_15SumCustomTuple2EE10Policy1000EPS6_SA_iS7_S6_S6_N4cuda3std3__410__identityEEEvT0_T1_T2_T3_T4_T6_,"aw",@nobits
	.sectionflags	@""
	.align	4
.nv.shared._ZN3cub18CUB_300001_SM_10006detail6reduce28DeviceReduceSingleTileKernelINS2_10policy_hubIN18ActivationFunction12CustomTuple2EyNS5_15SumCustomTuple2EE10Policy1000EPS6_SA_iS7_S6_S6_N4cuda3std3__410__identityEEEvT0_T1_T2_T3_T4_T6_:
	.zero		1104


//--------------------- .nv.shared.reserved.0     --------------------------
	.section	.nv.shared.reserved.0,"aw",@nobits
	.weak		__nv_reservedSMEM_offset_0_alias
	.size		__nv_reservedSMEM_offset_0_alias, 0, 64
	.other		__nv_reservedSMEM_offset_0_alias,@"STO_CUDA_RESERVED_SHARED STV_DEFAULT"
__nv_reservedSMEM_offset_0_alias:
	.zero		0
	.zero		64


//--------------------- .nv.global                --------------------------
	.section	.nv.global,"aw",@nobits
.nv.global:
	.type		_ZN30_INTERNAL_db49e458_4_k_cu_main6thrust24THRUST_300001_SM_1000_NS3seqE,@object
	.size		_ZN30_INTERNAL_db49e458_4_k_cu_main6thrust24THRUST_300001_SM_1000_NS3seqE,(_ZN30_INTERNAL_db49e458_4_k_cu_main4cuda3std3__48in_placeE - _ZN30_INTERNAL_db49e458_4_k_cu_main6thrust24THRUST_300001_SM_1000_NS3seqE)
_ZN30_INTERNAL_db49e458_4_k_cu_main6thrust24THRUST_300001_SM_1000_NS3seqE:
	.zero		1
	.type		_ZN30_INTERNAL_db49e458_4_k_cu_main4cuda3std3__48in_placeE,@object
	.size		_ZN30_INTERNAL_db49e458_4_k_cu_main4cuda3std3__48in_placeE,(_ZN30_INTERNAL_db49e458_4_k_cu_main4cuda3std6ranges3__45__cpo4sizeE - _ZN30_INTERNAL_db49e458_4_k_cu_main4cuda3std3__48in_placeE)
_ZN30_INTERNAL_db49e458_4_k_cu_main4cuda3std3__48in_placeE:
	.zero		1
	.type		_ZN30_INTERNAL_db49e458_4_k_cu_main4cuda3std6ranges3__45__cpo4sizeE,@object
	.size		_ZN30_INTERNAL_db49e458_4_k_cu_main4cuda3std6ranges3__45__cpo4sizeE,(_ZN30_INTERNAL_db49e458_4_k_cu_main6thrust24THRUST_300001_SM_1000_NS12placeholders2_3E - _ZN30_INTERNAL_db49e458_4_k_cu_main4cuda3std6ranges3__45__cpo4sizeE)
_ZN30_INTERNAL_db49e458_4_k_cu_main4cuda3std6ranges3__45__cpo4sizeE:
	.zero		1
	.type		_ZN30_INTERNAL_db49e458_4_k_cu_main6thrust24THRUST_300001_SM_1000_NS12placeholders2_3E,@object
	.size		_ZN30_INTERNAL_db49e458_4_k_cu_main6thrust24THRUST_300001_SM_1000_NS12placeholders2_3E,(_ZN30_INTERNAL_db49e458_4_k_cu_main4cuda3std3__45__cpo6cbeginE - _ZN30_INTERNAL_db49e458_4_k_cu_main6thrust24THRUST_300001_SM_1000_NS12placeholders2_3E)
_ZN30_INTERNAL_db49e458_4_k_cu_main6thrust24THRUST_300001_SM_1000_NS12placeholders2_3E:
	.zero		1
	.type		_ZN30_INTERNAL_db49e458_4_k_cu_main4cuda3std3__45__cpo6cbeginE,@object
	.size		_ZN30_INTERNAL_db49e458_4_k_cu_main4cuda3std3__45__cpo6cbeginE,(_ZN30_INTERNAL_db49e458_4_k_cu_main4cuda3std6ranges3__45__cpo6cbeginE - _ZN30_INTERNAL_db49e458_4_k_cu_main4cuda3std3__45__cpo6cbeginE)
_ZN30_INTERNAL_db49e458_4_k_cu_main4cuda3std3__45__cpo6cbeginE:
	.zero		1
	.type		_ZN30_INTERNAL_db49e458_4_k_cu_main4cuda3std6ranges3__45__cpo6cbeginE,@object
	.size		_ZN30_INTERNAL_db49e458_4_k_cu_main4cuda3std6ranges3__45__cpo6cbeginE,(_ZN30_INTERNAL_db49e458_4_k_cu_main6thrust24THRUST_300001_SM_1000_NS12placeholders2_7E - _ZN30_INTERNAL_db49e458_4_k_cu_main4cuda3std6ranges3__45__cpo6cbeginE)
_ZN30_INTERNAL_db49e458_4_k_cu_main4cuda3std6ranges3__45__cpo6cbeginE:
	.zero		1
	.type		_ZN30_INTERNAL_db49e458_4_k_cu_main6thrust24THRUST_300001_SM_1000_NS12placeholders2_7E,@object
	.size		_ZN30_INTERNAL_db49e458_4_k_cu_main6thrust24THRUST_300001_SM_1000_NS12placeholders2_7E,(_ZN30_INTERNAL_db49e458_4_k_cu_main4cuda3std3__45__cpo7crbeginE - _ZN30_INTERNAL_db49e458_4_k_cu_main6thrust24THRUST_300001_SM_1000_NS12placeholders2_7E)
_ZN30_INTERNAL_db49e458_4_k_cu_main6thrust24THRUST_300001_SM_1000_NS12placeholders2_7E:
	.zero		1
	.type		_ZN30_INTERNAL_db49e458_4_k_cu_main4cuda3std3__45__cpo7crbeginE,@object
	.size		_ZN30_INTERNAL_db49e458_4_k_cu_main4cuda3std3__45__cpo7crbeginE,(_ZN30_INTERNAL_db49e458_4_k_cu_main4cuda3std6ranges3__45__cpo4nextE - _ZN30_INTERNAL_db49e458_4_k_cu_main4cuda3std3__45__cpo7crbeginE)
_ZN30_INTERNAL_db49e458_4_k_cu_main4cuda3std3__45__cpo7crbeginE:
	.zero		1
	.type		_ZN30_INTERNAL_db49e458_4_k_cu_main4cuda3std6ranges3__45__cpo4nextE,@object
	.size		_ZN30_INTERNAL_db49e458_4_k_cu_main4cuda3std6ranges3__45__cpo4nextE,(_ZN30_INTERNAL_db49e458_4_k_cu_main4cuda3std6ranges3__45__cpo4swapE - _ZN30_INTERNAL_db49e458_4_k_cu_main4cuda3std6ranges3__45__cpo4nextE)
_ZN30_INTERNAL_db49e458_4_k_cu_main4cuda3std6ranges3__45__cpo4nextE:
	.zero		1
	.type		_ZN30_INTERNAL_db49e458_4_k_cu_main4cuda3std6ranges3__45__cpo4swapE,@object
	.size		_ZN30_INTERNAL_db49e458_4_k_cu_main4cuda3std6ranges3__45__cpo4swapE,(_ZN30_INTERNAL_db49e458_4_k_cu_main6thrust24THRUST_300001_SM_1000_NS8cuda_cub10par_nosyncE - _ZN30_INTERNAL_db49e458_4_k_cu_main4cuda3std6ranges3__45__cpo4swapE)
_ZN30_INTERNAL_db49e458_4_k_cu_main4cuda3std6ranges3__45__cpo4swapE:
	.zero		1
	.type		_ZN30_INTERNAL_db49e458_4_k_cu_main6thrust24THRUST_300001_SM_1000_NS8cuda_cub10par_nosyncE,@object
	.size		_ZN30_INTERNAL_db49e458_4_k_cu_main6thrust24THRUST_300001_SM_1000_NS8cuda_cub10par_nosyncE,(_ZN30_INTERNAL_db49e458_4_k_cu_main6thrust24THRUST_300001_SM_1000_NS12placeholders2_9E - _ZN30_INTERNAL_db49e458_4_k_cu_main6thrust24THRUST_300001_SM_1000_NS8cuda_cub10par_nosyncE)
_ZN30_INTERNAL_db49e458_4_k_cu_main6thrust24THRUST_300001_SM_1000_NS8cuda_cub10par_nosyncE:
	.zero		1
	.type		_ZN30_INTERNAL_db49e458_4_k_cu_main6thrust24THRUST_300001_SM_1000_NS12placeholders2_9E,@object
	.size		_ZN30_INTERNAL_db49e458_4_k_cu_main6thrust24THRUST_300001_SM_1000_NS12placeholders2_9E,(_ZN30_INTERNAL_db49e458_4_k_cu_main4cuda3std3__432_GLOBAL__N__db49e458_4_k_cu_main6ignoreE - _ZN30_INTERNAL_db49e458_4_k_cu_main6thrust24THRUST_300001_SM_1000_NS12placeholders2_9E)
_ZN30_INTERNAL_db49e458_4_k_cu_main6thrust24THRUST_300001_SM_1000_NS12placeholders2_9E:
	.zero		1
	.type		_ZN30_INTERNAL_db49e458_4_k_cu_main4cuda3std3__432_GLOBAL__N__db49e458_4_k_cu_main6ignoreE,@object
	.size		_ZN30_INTERNAL_db49e458_4_k_cu_main4cuda3std3__432_GLOBAL__N__db49e458_4_k_cu_main6ignoreE,(_ZN30_INTERNAL_db49e458_4_k_cu_main4cuda3std6ranges3__45__cpo4dataE - _ZN30_INTERNAL_db49e458_4_k_cu_main4cuda3std3__432_GLOBAL__N__db49e458_4_k_cu_main6ignoreE)
_ZN30_INTERNAL_db49e458_4_k_cu_main4cuda3std3__432_GLOBAL__N__db49e458_4_k_cu_main6ignoreE:
	.zero		1
	.type		_ZN30_INTERNAL_db49e458_4_k_cu_main4cuda3std6ranges3__45__cpo4dataE,@object
	.size		_ZN30_INTERNAL_db49e458_4_k_cu_main4cuda3std6ranges3__45__cpo4dataE,(_ZN30_INTERNAL_db49e458_4_k_cu_main6thrust24THRUST_300001_SM_1000_NS12placeholders2_1E - _ZN30_INTERNAL_db49e458_4_k_cu_main4cuda3std6ranges3__45__cpo4dataE)
_ZN30_INTERNAL_db49e458_4_k_cu_main4cuda3std6ranges3__45__cpo4dataE:
	.zero		1
	.type		_ZN30_INTERNAL_db49e458_4_k_cu_main6thrust24THRUST_300001_SM_1000_NS12placeholders2_1E,@object
	.size		_ZN30_INTERNAL_db49e458_4_k_cu_main6thrust24THRUST_300001_SM_1000_NS12placeholders2_1E,(_ZN30_INTERNAL_db49e458_4_k_cu_main4cuda3std3__45__cpo5beginE - _ZN30_INTERNAL_db49e458_4_k_cu_main6thrust24THRUST_300001_SM_1000_NS12placeholders2_1E)
_ZN30_INTERNAL_db49e458_4_k_cu_main6thrust24THRUST_300001_SM_1000_NS12placeholders2_1E:
	.zero		1
	.type		_ZN30_INTERNAL_db49e458_4_k_cu_main4cuda3std3__45__cpo5beginE,@object
	.size		_ZN30_INTERNAL_db49e458_4_k_cu_main4cuda3std3__45__cpo5beginE,(_ZN30_INTERNAL_db49e458_4_k_cu_main4cuda3std6ranges3__45__cpo5beginE - _ZN30_INTERNAL_db49e458_4_k_cu_main4cuda3std3__45__cpo5beginE)
_ZN30_INTERNAL_db49e458_4_k_cu_main4cuda3std3__45__cpo5beginE:
	.zero		1
	.type		_ZN30_INTERNAL_db49e458_4_k_cu_main4cuda3std6ranges3__45__cpo5beginE,@object
	.size		_ZN30_INTERNAL_db49e458_4_k_cu_main4cuda3std6ranges3__45__cpo5beginE,(_ZN30_INTERNAL_db49e458_4_k_cu_main6thrust24THRUST_300001_SM_1000_NS12placeholders2_5E - _ZN30_INTERNAL_db49e458_4_k_cu_main4cuda3std6ranges3__45__cpo5beginE)
_ZN30_INTERNAL_db49e458_4_k_cu_main4cuda3std6ranges3__45__cpo5beginE:
	.zero		1
	.type		_ZN30_INTERNAL_db49e458_4_k_cu_main6thrust24THRUST_300001_SM_1000_NS12placeholders2_5E,@object
	.size		_ZN30_INTERNAL_db49e458_4_k_cu_main6thrust24THRUST_300001_SM_1000_NS12placeholders2_5E,(_ZN30_INTERNAL_db49e458_4_k_cu_main4cuda3std3__45__cpo6rbeginE - _ZN30_INTERNAL_db49e458_4_k_cu_main6thrust24THRUST_300001_SM_1000_NS12placeholders2_5E)
_ZN30_INTERNAL_db49e458_4_k_cu_main6thrust24THRUST_300001_SM_1000_NS12placeholders2_5E:
	.zero		1
	.type		_ZN30_INTERNAL_db49e458_4_k_cu_main4cuda3std3__45__cpo6rbeginE,@object
	.size		_ZN30_INTERNAL_db49e458_4_k_cu_main4cuda3std3__45__cpo6rbeginE,(_ZN30_INTERNAL_db49e458_4_k_cu_main4cuda3std6ranges3__45__cpo7advanceE - _ZN30_INTERNAL_db49e458_4_k_cu_main4cuda3std3__45__cpo6rbeginE)
_ZN30_INTERNAL_db49e458_4_k_cu_main4cuda3std3__45__cpo6rbeginE:
	.zero		1
	.type		_ZN30_INTERNAL_db49e458_4_k_cu_main4cuda3std6ranges3__45__cpo7advanceE,@object
	.size		_ZN30_INTERNAL_db49e458_4_k_cu_main4cuda3std6ranges3__45__cpo7advanceE,(_ZN30_INTERNAL_db49e458_4_k_cu_main4cuda3std3__47nulloptE - _ZN30_INTERNAL_db49e458_4_k_cu_main4cuda3std6ranges3__45__cpo7advanceE)
_ZN30_INTERNAL_db49e458_4_k_cu_main4cuda3std6ranges3__45__cpo7advanceE:
	.zero		1
	.type		_ZN30_INTERNAL_db49e458_4_k_cu_main4cuda3std3__47nulloptE,@object
	.size		_ZN30_INTERNAL_db49e458_4_k_cu_main4cuda3std3__47nulloptE,(_ZN30_INTERNAL_db49e458_4_k_cu_main4cuda3std6ranges3__45__cpo8distanceE - _ZN30_INTERNAL_db49e458_4_k_cu_main4cuda3std3__47nulloptE)
_ZN30_INTERNAL_db49e458_4_k_cu_main4cuda3std3__47nulloptE:
	.zero		1
	.type		_ZN30_INTERNAL_db49e458_4_k_cu_main4cuda3std6ranges3__45__cpo8distanceE,@object
	.size		_ZN30_INTERNAL_db49e458_4_k_cu_main4cuda3std6ranges3__45__cpo8distanceE,(_ZN30_INTERNAL_db49e458_4_k_cu_main6thrust24THRUST_300001_SM_1000_NS12placeholders3_10E - _ZN30_INTERNAL_db49e458_4_k_cu_main4cuda3std6ranges3__45__cpo8distanceE)
_ZN30_INTERNAL_db49e458_4_k_cu_main4cuda3std6ranges3__45__cpo8distanceE:
	.zero		1
	.type		_ZN30_INTERNAL_db49e458_4_k_cu_main6thrust24THRUST_300001_SM_1000_NS12placeholders3_10E,@object
	.size		_ZN30_INTERNAL_db49e458_4_k_cu_main6thrust24THRUST_300001_SM_1000_NS12placeholders3_10E,(_ZN30_INTERNAL_db49e458_4_k_cu_main4cuda3std3__419piecewise_constructE - _ZN30_INTERNAL_db49e458_4_k_cu_main6thrust24THRUST_300001_SM_1000_NS12placeholders3_10E)
_ZN30_INTERNAL_db49e458_4_k_cu_main6thrust24THRUST_300001_SM_1000_NS12placeholders3_10E:
	.zero		1
	.type		_ZN30_INTERNAL_db49e458_4_k_cu_main4cuda3std3__419piecewise_constructE,@object
	.size		_ZN30_INTERNAL_db49e458_4_k_cu_main4cuda3std3__419piecewise_constructE,(_ZN30_INTERNAL_db49e458_4_k_cu_main4cuda3std6ranges3__45__cpo5cdataE - _ZN30_INTERNAL_db49e458_4_k_cu_main4cuda3std3__419piecewise_constructE)
_ZN30_INTERNAL_db49e458_4_k_cu_main4cuda3std3__419piecewise_constructE:
	.zero		1
	.type		_ZN30_INTERNAL_db49e458_4_k_cu_main4cuda3std6ranges3__45__cpo5cdataE,@object
	.size		_ZN30_INTERNAL_db49e458_4_k_cu_main4cuda3std6ranges3__45__cpo5cdataE,(_ZN30_INTERNAL_db49e458_4_k_cu_main6thrust24THRUST_300001_SM_1000_NS12placeholders2_2E - _ZN30_INTERNAL_db49e458_4_k_cu_main4cuda3std6ranges3__45__cpo5cdataE)
_ZN30_INTERNAL_db49e458_4_k_cu_main4cuda3std6ranges3__45__cpo5cdataE:
	.zero		1
	.type		_ZN30_INTERNAL_db49e458_4_k_cu_main6thrust24THRUST_300001_SM_1000_NS12placeholders2_2E,@object
	.size		_ZN30_INTERNAL_db49e458_4_k_cu_main6thrust24THRUST_300001_SM_1000_NS12placeholders2_2E,(_ZN30_INTERNAL_db49e458_4_k_cu_main4cuda3std3__45__cpo3endE - _ZN30_INTERNAL_db49e458_4_k_cu_main6thrust24THRUST_300001_SM_1000_NS12placeholders2_2E)
_ZN30_INTERNAL_db49e458_4_k_cu_main6thrust24THRUST_300001_SM_1000_NS12placeholders2_2E:
	.zero		1
	.type		_ZN30_INTERNAL_db49e458_4_k_cu_main4cuda3std3__45__cpo3endE,@object
	.size		_ZN30_INTERNAL_db49e458_4_k_cu_main4cuda3std3__45__cpo3endE,(_ZN30_INTERNAL_db49e458_4_k_cu_main4cuda3std6ranges3__45__cpo3endE - _ZN30_INTERNAL_db49e458_4_k_cu_main4cuda3std3__45__cpo3endE)
_ZN30_INTERNAL_db49e458_4_k_cu_main4cuda3std3__45__cpo3endE:
	.zero		1
	.type		_ZN30_INTERNAL_db49e458_4_k_cu_main4cuda3std6ranges3__45__cpo3endE,@object
	.size		_ZN30_INTERNAL_db49e458_4_k_cu_main4cuda3std6ranges3__45__cpo3endE,(_ZN30_INTERNAL_db49e458_4_k_cu_main6thrust24THRUST_300001_SM_1000_NS12placeholders2_6E - _ZN30_INTERNAL_db49e458_4_k_cu_main4cuda3std6ranges3__45__cpo3endE)
_ZN30_INTERNAL_db49e458_4_k_cu_main4cuda3std6ranges3__45__cpo3endE:
	.zero		1
	.type		_ZN30_INTERNAL_db49e458_4_k_cu_main6thrust24THRUST_300001_SM_1000_NS12placeholders2_6E,@object
	.size		_ZN30_INTERNAL_db49e458_4_k_cu_main6thrust24THRUST_300001_SM_1000_NS12placeholders2_6E,(_ZN30_INTERNAL_db49e458_4_k_cu_main4cuda3std3__45__cpo4rendE - _ZN30_INTERNAL_db49e458_4_k_cu_main6thrust24THRUST_300001_SM_1000_NS12placeholders2_6E)
_ZN30_INTERNAL_db49e458_4_k_cu_main6thrust24THRUST_300001_SM_1000_NS12placeholders2_6E:
	.zero		1
	.type		_ZN30_INTERNAL_db49e458_4_k_cu_main4cuda3std3__45__cpo4rendE,@object
	.size		_ZN30_INTERNAL_db49e458_4_k_cu_main4cuda3std3__45__cpo4rendE,(_ZN30_INTERNAL_db49e458_4_k_cu_main4cuda3std6ranges3__45__cpo9iter_swapE - _ZN30_INTERNAL_db49e458_4_k_cu_main4cuda3std3__45__cpo4rendE)
_ZN30_INTERNAL_db49e458_4_k_cu_main4cuda3std3__45__cpo4rendE:
	.zero		1
	.type		_ZN30_INTERNAL_db49e458_4_k_cu_main4cuda3std6ranges3__45__cpo9iter_swapE,@object
	.size		_ZN30_INTERNAL_db49e458_4_k_cu_main4cuda3std6ranges3__45__cpo9iter_swapE,(_ZN30_INTERNAL_db49e458_4_k_cu_main4cuda3std3__48unexpectE - _ZN30_INTERNAL_db49e458_4_k_cu_main4cuda3std6ranges3__45__cpo9iter_swapE)
_ZN30_INTERNAL_db49e458_4_k_cu_main4cuda3std6ranges3__45__cpo9iter_swapE:
	.zero		1
	.type		_ZN30_INTERNAL_db49e458_4_k_cu_main4cuda3std3__48unexpectE,@object
	.size		_ZN30_INTERNAL_db49e458_4_k_cu_main4cuda3std3__48unexpectE,(_ZN30_INTERNAL_db49e458_4_k_cu_main6thrust24THRUST_300001_SM_1000_NS8cuda_cub3parE - _ZN30_INTERNAL_db49e458_4_k_cu_main4cuda3std3__48unexpectE)
_ZN30_INTERNAL_db49e458_4_k_cu_main4cuda3std3__48unexpectE:
	.zero		1
	.type		_ZN30_INTERNAL_db49e458_4_k_cu_main6thrust24THRUST_300001_SM_1000_NS8cuda_cub3parE,@object
	.size		_ZN30_INTERNAL_db49e458_4_k_cu_main6thrust24THRUST_300001_SM_1000_NS8cuda_cub3parE,(_ZN30_INTERNAL_db49e458_4_k_cu_main6thrust24THRUST_300001_SM_1000_NS12placeholders2_4E - _ZN30_INTERNAL_db49e458_4_k_cu_main6thrust24THRUST_300001_SM_1000_NS8cuda_cub3parE)
_ZN30_INTERNAL_db49e458_4_k_cu_main6thrust24THRUST_300001_SM_1000_NS8cuda_cub3parE:
	.zero		1
	.type		_ZN30_INTERNAL_db49e458_4_k_cu_main6thrust24THRUST_300001_SM_1000_NS12placeholders2_4E,@object
	.size		_ZN30_INTERNAL_db49e458_4_k_cu_main6thrust24THRUST_300001_SM_1000_NS12placeholders2_4E,(_ZN30_INTERNAL_db49e458_4_k_cu_main4cuda3std3__45__cpo4cendE - _ZN30_INTERNAL_db49e458_4_k_cu_main6thrust24THRUST_300001_SM_1000_NS12placeholders2_4E)
_ZN30_INTERNAL_db49e458_4_k_cu_main6thrust24THRUST_300001_SM_1000_NS12placeholders2_4E:
	.zero		1
	.type		_ZN30_INTERNAL_db49e458_4_k_cu_main4cuda3std3__45__cpo4cendE,@object
	.size		_ZN30_INTERNAL_db49e458_4_k_cu_main4cuda3std3__45__cpo4cendE,(_ZN30_INTERNAL_db49e458_4_k_cu_main4cuda3std6ranges3__45__cpo4cendE - _ZN30_INTERNAL_db49e458_4_k_cu_main4cuda3std3__45__cpo4cendE)
_ZN30_INTERNAL_db49e458_4_k_cu_main4cuda3std3__45__cpo4cendE:
	.zero		1
	.type		_ZN30_INTERNAL_db49e458_4_k_cu_main4cuda3std6ranges3__45__cpo4cendE,@object
	.size		_ZN30_INTERNAL_db49e458_4_k_cu_main4cuda3std6ranges3__45__cpo4cendE,(_ZN30_INTERNAL_db49e458_4_k_cu_main4cuda3std3__420unreachable_sentinelE - _ZN30_INTERNAL_db49e458_4_k_cu_main4cuda3std6ranges3__45__cpo4cendE)
_ZN30_INTERNAL_db49e458_4_k_cu_main4cuda3std6ranges3__45__cpo4cendE:
	.zero		1
	.type		_ZN30_INTERNAL_db49e458_4_k_cu_main4cuda3std3__420unreachable_sentinelE,@object
	.size		_ZN30_INTERNAL_db49e458_4_k_cu_main4cuda3std3__420unreachable_sentinelE,(_ZN30_INTERNAL_db49e458_4_k_cu_main4cuda3std6ranges3__45__cpo5ssizeE - _ZN30_INTERNAL_db49e458_4_k_cu_main4cuda3std3__420unreachable_sentinelE)
_ZN30_INTERNAL_db49e458_4_k_cu_main4cuda3std3__420unreachable_sentinelE:
	.zero		1
	.type		_ZN30_INTERNAL_db49e458_4_k_cu_main4cuda3std6ranges3__45__cpo5ssizeE,@object
	.size		_ZN30_INTERNAL_db49e458_4_k_cu_main4cuda3std6ranges3__45__cpo5ssizeE,(_ZN30_INTERNAL_db49e458_4_k_cu_main6thrust24THRUST_300001_SM_1000_NS12placeholders2_8E - _ZN30_INTERNAL_db49e458_4_k_cu_main4cuda3std6ranges3__45__cpo5ssizeE)
_ZN30_INTERNAL_db49e458_4_k_cu_main4cuda3std6ranges3__45__cpo5ssizeE:
	.zero		1
	.type		_ZN30_INTERNAL_db49e458_4_k_cu_main6thrust24THRUST_300001_SM_1000_NS12placeholders2_8E,@object
	.size		_ZN30_INTERNAL_db49e458_4_k_cu_main6thrust24THRUST_300001_SM_1000_NS12placeholders2_8E,(_ZN30_INTERNAL_db49e458_4_k_cu_main4cuda3std3__45__cpo5crendE - _ZN30_INTERNAL_db49e458_4_k_cu_main6thrust24THRUST_300001_SM_1000_NS12placeholders2_8E)
_ZN30_INTERNAL_db49e458_4_k_cu_main6thrust24THRUST_300001_SM_1000_NS12placeholders2_8E:
	.zero		1
	.type		_ZN30_INTERNAL_db49e458_4_k_cu_main4cuda3std3__45__cpo5crendE,@object
	.size		_ZN30_INTERNAL_db49e458_4_k_cu_main4cuda3std3__45__cpo5crendE,(_ZN30_INTERNAL_db49e458_4_k_cu_main4cuda3std6ranges3__45__cpo4prevE - _ZN30_INTERNAL_db49e458_4_k_cu_main4cuda3std3__45__cpo5crendE)
_ZN30_INTERNAL_db49e458_4_k_cu_main4cuda3std3__45__cpo5crendE:
	.zero		1
	.type		_ZN30_INTERNAL_db49e458_4_k_cu_main4cuda3std6ranges3__45__cpo4prevE,@object
	.size		_ZN30_INTERNAL_db49e458_4_k_cu_main4cuda3std6ranges3__45__cpo4prevE,(_ZN30_INTERNAL_db49e458_4_k_cu_main4cuda3std6ranges3__45__cpo9iter_moveE - _ZN30_INTERNAL_db49e458_4_k_cu_main4cuda3std6ranges3__45__cpo4prevE)
_ZN30_INTERNAL_db49e458_4_k_cu_main4cuda3std6ranges3__45__cpo4prevE:
	.zero		1
	.type		_ZN30_INTERNAL_db49e458_4_k_cu_main4cuda3std6ranges3__45__cpo9iter_moveE,@object
	.size		_ZN30_INTERNAL_db49e458_4_k_cu_main4cuda3std6ranges3__45__cpo9iter_moveE,(_ZN30_INTERNAL_db49e458_4_k_cu_main6thrust24THRUST_300001_SM_1000_NS6system6detail10sequential3seqE - _ZN30_INTERNAL_db49e458_4_k_cu_main4cuda3std6ranges3__45__cpo9iter_moveE)
_ZN30_INTERNAL_db49e458_4_k_cu_main4cuda3std6ranges3__45__cpo9iter_moveE:
	.zero		1
	.type		_ZN30_INTERNAL_db49e458_4_k_cu_main6thrust24THRUST_300001_SM_1000_NS6system6detail10sequential3seqE,@object
	.size		_ZN30_INTERNAL_db49e458_4_k_cu_main6thrust24THRUST_300001_SM_1000_NS6system6detail10sequential3seqE,(.L_31 - _ZN30_INTERNAL_db49e458_4_k_cu_main6thrust24THRUST_300001_SM_1000_NS6system6detail10sequential3seqE)
_ZN30_INTERNAL_db49e458_4_k_cu_main6thrust24THRUST_300001_SM_1000_NS6system6detail10sequential3seqE:
	.zero		1
.L_31:


//--------------------- .nv.shared._ZN3cub18CUB_300001_SM_10006detail6reduce18DeviceReduceKernelINS2_10policy_hubIN18ActivationFunction12CustomTuple2EyNS5_15SumCustomTuple2EE10Policy1000EN6thrust24THRUST_300001_SM_1000_NS12zip_iteratorIN4cuda3std3__45tupleIJNSB_6detail15normal_iteratorINSB_10device_ptrIfEEEESL_SL_EEEEEyS7_S6_NS5_26TransformationCustomTuple2EEEvT0_PT3_T1_NS0_13GridEvenShareISS_EET2_T4_ --------------------------
	.section	.nv.shared._ZN3cub18CUB_300001_SM_10006detail6reduce18DeviceReduceKernelINS2_10policy_hubIN18ActivationFunction12CustomTuple2EyNS5_15SumCustomTuple2EE10Policy1000EN6thrust24THRUST_300001_SM_1000_NS12zip_iteratorIN4cuda3std3__45tupleIJNSB_6detail15normal_iteratorINSB_10device_ptrIfEEEESL_SL_EEEEEyS7_S6_NS5_26TransformationCustomTuple2EEEvT0_PT3_T1_NS0_13GridEvenShareISS_EET2_T4_,"aw",@nobits
	.sectionflags	@""
	.align	4
.nv.shared._ZN3cub18CUB_300001_SM_10006detail6reduce18DeviceReduceKernelINS2_10policy_hubIN18ActivationFunction12CustomTuple2EyNS5_15SumCustomTuple2EE10Policy1000EN6thrust24THRUST_300001_SM_1000_NS12zip_iteratorIN4cuda3std3__45tupleIJNSB_6detail15normal_iteratorINSB_10device_ptrIfEEEESL_SL_EEEEEyS7_S6_NS5_26TransformationCustomTuple2EEEvT0_PT3_T1_NS0_13GridEvenShareISS_EET2_T4_:
	.zero		1104


//--------------------- .nv.shared._ZN3cub18CUB_300001_SM_10006detail6reduce28DeviceReduceSingleTileKernelINS2_10policy_hubIN18ActivationFunction12CustomTuple2EyNS5_15SumCustomTuple2EE10Policy1000EN6thrust24THRUST_300001_SM_1000_NS12zip_iteratorIN4cuda3std3__45tupleIJNSB_6detail15normal_iteratorINSB_10device_ptrIfEEEESL_SL_EEEEEPS6_yS7_S6_S6_NS5_26TransformationCustomTuple2EEEvT0_T1_T2_T3_T4_T6_ --------------------------
	.section	.nv.shared._ZN3cub18CUB_300001_SM_10006detail6reduce28DeviceReduceSingleTileKernelINS2_10policy_hubIN18ActivationFunction12CustomTuple2EyNS5_15SumCustomTuple2EE10Policy1000EN6thrust24THRUST_300001_SM_1000_NS12zip_iteratorIN4cuda3std3__45tupleIJNSB_6detail15normal_iteratorINSB_10device_ptrIfEEEESL_SL_EEEEEPS6_yS7_S6_S6_NS5_26TransformationCustomTuple2EEEvT0_T1_T2_T3_T4_T6_,"aw",@nobits
	.sectionflags	@""
	.align	4
.nv.shared._ZN3cub18CUB_300001_SM_10006detail6reduce28DeviceReduceSingleTileKernelINS2_10policy_hubIN18ActivationFunction12CustomTuple2EyNS5_15SumCustomTuple2EE10Policy1000EN6thrust24THRUST_300001_SM_1000_NS12zip_iteratorIN4cuda3std3__45tupleIJNSB_6detail15normal_iteratorINSB_10device_ptrIfEEEESL_SL_EEEEEPS6_yS7_S6_S6_NS5_26TransformationCustomTuple2EEEvT0_T1_T2_T3_T4_T6_:
	.zero		1104


//--------------------- .nv.shared._ZN3cub18CUB_300001_SM_10006detail6reduce28DeviceReduceSingleTileKernelINS2_10policy_hubIN18ActivationFunction12CustomTuple2EjNS5_15SumCustomTuple2EE10Policy1000EPS6_SA_iS7_S6_S6_N4cuda3std3__410__identityEEEvT0_T1_T2_T3_T4_T6_ --------------------------
	.section	.nv.shared._ZN3cub18CUB_300001_SM_10006detail6reduce28DeviceReduceSingleTileKernelINS2_10policy_hubIN18ActivationFunction12CustomTuple2EjNS5_15SumCustomTuple2EE10Policy1000EPS6_SA_iS7_S6_S6_N4cuda3std3__410__identityEEEvT0_T1_T2_T3_T4_T6_,"aw",@nobits
	.sectionflags	@""
	.align	4
.nv.shared._ZN3cub18CUB_300001_SM_10006detail6reduce28DeviceReduceSingleTileKernelINS2_10policy_hubIN18ActivationFunction12CustomTuple2EjNS5_15SumCustomTuple2EE10Policy1000EPS6_SA_iS7_S6_S6_N4cuda3std3__410__identityEEEvT0_T1_T2_T3_T4_T6_:
	.zero		1104


//--------------------- .nv.shared._ZN3cub18CUB_300001_SM_10006detail6reduce18DeviceReduceKernelINS2_10policy_hubIN18ActivationFunction12CustomTuple2EjNS5_15SumCustomTuple2EE10Policy1000EN6thrust24THRUST_300001_SM_1000_NS12zip_iteratorIN4cuda3std3__45tupleIJNSB_6detail15normal_iteratorINSB_10device_ptrIfEEEESL_SL_EEEEEjS7_S6_NS5_26TransformationCustomTuple2EEEvT0_PT3_T1_NS0_13GridEvenShareISS_EET2_T4_ --------------------------
	.section	.nv.shared._ZN3cub18CUB_300001_SM_10006detail6reduce18DeviceReduceKernelINS2_10policy_hubIN18ActivationFunction12CustomTuple2EjNS5_15SumCustomTuple2EE10Policy1000EN6thrust24THRUST_300001_SM_1000_NS12zip_iteratorIN4cuda3std3__45tupleIJNSB_6detail15normal_iteratorINSB_10device_ptrIfEEEESL_SL_EEEEEjS7_S6_NS5_26TransformationCustomTuple2EEEvT0_PT3_T1_NS0_13GridEvenShareISS_EET2_T4_,"aw",@nobits
	.sectionflags	@""
	.align	4
.nv.shared._ZN3cub18CUB_300001_SM_10006detail6reduce18DeviceReduceKernelINS2_10policy_hubIN18ActivationFunction12CustomTuple2EjNS5_15SumCustomTuple2EE10Policy1000EN6thrust24THRUST_300001_SM_1000_NS12zip_iteratorIN4cuda3std3__45tupleIJNSB_6detail15normal_iteratorINSB_10device_ptrIfEEEESL_SL_EEEEEjS7_S6_NS5_26TransformationCustomTuple2EEEvT0_PT3_T1_NS0_13GridEvenShareISS_EET2_T4_:
	.zero		1104


//--------------------- .nv.shared._ZN3cub18CUB_300001_SM_10006detail6reduce28DeviceReduceSingleTileKernelINS2_10policy_hubIN18ActivationFunction12CustomTuple2EjNS5_15SumCustomTuple2EE10Policy1000EN6thrust24THRUST_300001_SM_1000_NS12zip_iteratorIN4cuda3std3__45tupleIJNSB_6detail15normal_iteratorINSB_10device_ptrIfEEEESL_SL_EEEEEPS6_jS7_S6_S6_NS5_26TransformationCustomTuple2EEEvT0_T1_T2_T3_T4_T6_ --------------------------
	.section	.nv.shared._ZN3cub18CUB_300001_SM_10006detail6reduce28DeviceReduceSingleTileKernelINS2_10policy_hubIN18ActivationFunction12CustomTuple2EjNS5_15SumCustomTuple2EE10Policy1000EN6thrust24THRUST_300001_SM_1000_NS12zip_iteratorIN4cuda3std3__45tupleIJNSB_6detail15normal_iteratorINSB_10device_ptrIfEEEESL_SL_EEEEEPS6_jS7_S6_S6_NS5_26TransformationCustomTuple2EEEvT0_T1_T2_T3_T4_T6_,"aw",@nobits
	.sectionflags	@""
	.align	4
.nv.shared._ZN3cub18CUB_300001_SM_10006detail6reduce28DeviceReduceSingleTileKernelINS2_10policy_hubIN18ActivationFunction12CustomTuple2EjNS5_15SumCustomTuple2EE10Policy1000EN6thrust24THRUST_300001_SM_1000_NS12zip_iteratorIN4cuda3std3__45tupleIJNSB_6detail15normal_iteratorINSB_10device_ptrIfEEEESL_SL_EEEEEPS6_jS7_S6_S6_NS5_26TransformationCustomTuple2EEEvT0_T1_T2_T3_T4_T6_:
	.zero		1104


//--------------------- .nv.constant0._ZN3cub18CUB_300001_SM_10006detail6reduce28DeviceReduceSingleTileKernelINS2_10policy_hubIN18ActivationFunction12CustomTuple2EyNS5_15SumCustomTuple2EE10Policy1000EPS6_SA_iS7_S6_S6_N4cuda3std3__410__identityEEEvT0_T1_T2_T3_T4_T6_ --------------------------
	.section	.nv.constant0._ZN3cub18CUB_300001_SM_10006detail6reduce28DeviceReduceSingleTileKernelINS2_10policy_hubIN18ActivationFunction12CustomTuple2EyNS5_15SumCustomTuple2EE10Policy1000EPS6_SA_iS7_S6_S6_N4cuda3std3__410__identityEEEvT0_T1_T2_T3_T4_T6_,"a",@progbits
	.sectionflags	@""
	.align	4
.nv.constant0._ZN3cub18CUB_300001_SM_10006detail6reduce28DeviceReduceSingleTileKernelINS2_10policy_hubIN18ActivationFunction12CustomTuple2EyNS5_15SumCustomTuple2EE10Policy1000EPS6_SA_iS7_S6_S6_N4cuda3std3__410__identityEEEvT0_T1_T2_T3_T4_T6_:
	.zero		929


//--------------------- .nv.constant0._ZN3cub18CUB_300001_SM_10006detail6reduce18DeviceReduceKernelINS2_10policy_hubIN18ActivationFunction12CustomTuple2EyNS5_15SumCustomTuple2EE10Policy1000EN6thrust24THRUST_300001_SM_1000_NS12zip_iteratorIN4cuda3std3__45tupleIJNSB_6detail15normal_iteratorINSB_10device_ptrIfEEEESL_SL_EEEEEyS7_S6_NS5_26TransformationCustomTuple2EEEvT0_PT3_T1_NS0_13GridEvenShareISS_EET2_T4_ --------------------------
	.section	.nv.constant0._ZN3cub18CUB_300001_SM_10006detail6reduce18DeviceReduceKernelINS2_10policy_hubIN18ActivationFunction12CustomTuple2EyNS5_15SumCustomTuple2EE10Policy1000EN6thrust24THRUST_300001_SM_1000_NS12zip_iteratorIN4cuda3std3__45tupleIJNSB_6detail15normal_iteratorINSB_10device_ptrIfEEEESL_SL_EEEEEyS7_S6_NS5_26TransformationCustomTuple2EEEvT0_PT3_T1_NS0_13GridEvenShareISS_EET2_T4_,"a",@progbits
	.sectionflags	@""
	.align	4
.nv.constant0._ZN3cub18CUB_300001_SM_10006detail6reduce18DeviceReduceKernelINS2_10policy_hubIN18ActivationFunction12CustomTuple2EyNS5_15SumCustomTuple2EE10Policy1000EN6thrust24THRUST_300001_SM_1000_NS12zip_iteratorIN4cuda3std3__45tupleIJNSB_6detail15normal_iteratorINSB_10device_ptrIfEEEESL_SL_EEEEEyS7_S6_NS5_26TransformationCustomTuple2EEEvT0_PT3_T1_NS0_13GridEvenShareISS_EET2_T4_:
	.zero		1010


//--------------------- .nv.constant0._ZN3cub18CUB_300001_SM_10006detail6reduce28DeviceReduceSingleTileKernelINS2_10policy_hubIN18ActivationFunction12CustomTuple2EyNS5_15SumCustomTuple2EE10Policy1000EN6thrust24THRUST_300001_SM_1000_NS12zip_iteratorIN4cuda3std3__45tupleIJNSB_6detail15normal_iteratorINSB_10device_ptrIfEEEESL_SL_EEEEEPS6_yS7_S6_S6_NS5_26TransformationCustomTuple2EEEvT0_T1_T2_T3_T4_T6_ --------------------------
	.section	.nv.constant0._ZN3cub18CUB_300001_SM_10006detail6reduce28DeviceReduceSingleTileKernelINS2_10policy_hubIN18ActivationFunction12CustomTuple2EyNS5_15SumCustomTuple2EE10Policy1000EN6thrust24THRUST_300001_SM_1000_NS12zip_iteratorIN4cuda3std3__45tupleIJNSB_6detail15normal_iteratorINSB_10device_ptrIfEEEESL_SL_EEEEEPS6_yS7_S6_S6_NS5_26TransformationCustomTuple2EEEvT0_T1_T2_T3_T4_T6_,"a",@progbits
	.sectionflags	@""
	.align	4
.nv.constant0._ZN3cub18CUB_300001_SM_10006detail6reduce28DeviceReduceSingleTileKernelINS2_10policy_hubIN18ActivationFunction12CustomTuple2EyNS5_15SumCustomTuple2EE10Policy1000EN6thrust24THRUST_300001_SM_1000_NS12zip_iteratorIN4cuda3std3__45tupleIJNSB_6detail15normal_iteratorINSB_10device_ptrIfEEEESL_SL_EEEEEPS6_yS7_S6_S6_NS5_26TransformationCustomTuple2EEEvT0_T1_T2_T3_T4_T6_:
	.zero		949


//--------------------- .nv.constant0._ZN3cub18CUB_300001_SM_10006detail6reduce28DeviceReduceSingleTileKernelINS2_10policy_hubIN18ActivationFunction12CustomTuple2EjNS5_15SumCustomTuple2EE10Policy1000EPS6_SA_iS7_S6_S6_N4cuda3std3__410__identityEEEvT0_T1_T2_T3_T4_T6_ --------------------------
	.section	.nv.constant0._ZN3cub18CUB_300001_SM_10006detail6reduce28DeviceReduceSingleTileKernelINS2_10policy_hubIN18ActivationFunction12CustomTuple2EjNS5_15SumCustomTuple2EE10Policy1000EPS6_SA_iS7_S6_S6_N4cuda3std3__410__identityEEEvT0_T1_T2_T3_T4_T6_,"a",@progbits
	.sectionflags	@""
	.align	4
.nv.constant0._ZN3cub18CUB_300001_SM_10006detail6reduce28DeviceReduceSingleTileKernelINS2_10policy_hubIN18ActivationFunction12CustomTuple2EjNS5_15SumCustomTuple2EE10Policy1000EPS6_SA_iS7_S6_S6_N4cuda3std3__410__identityEEEvT0_T1_T2_T3_T4_T6_:
	.zero		929


//--------------------- .nv.constant0._ZN3cub18CUB_300001_SM_10006detail6reduce18DeviceReduceKernelINS2_10policy_hubIN18ActivationFunction12CustomTuple2EjNS5_15SumCustomTuple2EE10Policy1000EN6thrust24THRUST_300001_SM_1000_NS12zip_iteratorIN4cuda3std3__45tupleIJNSB_6detail15normal_iteratorINSB_10device_ptrIfEEEESL_SL_EEEEEjS7_S6_NS5_26TransformationCustomTuple2EEEvT0_PT3_T1_NS0_13GridEvenShareISS_EET2_T4_ --------------------------
	.section	.nv.constant0._ZN3cub18CUB_300001_SM_10006detail6reduce18DeviceReduceKernelINS2_10policy_hubIN18ActivationFunction12CustomTuple2EjNS5_15SumCustomTuple2EE10Policy1000EN6thrust24THRUST_300001_SM_1000_NS12zip_iteratorIN4cuda3std3__45tupleIJNSB_6detail15normal_iteratorINSB_10device_ptrIfEEEESL_SL_EEEEEjS7_S6_NS5_26TransformationCustomTuple2EEEvT0_PT3_T1_NS0_13GridEvenShareISS_EET2_T4_,"a",@progbits
	.sectionflags	@""
	.align	4
.nv.constant0._ZN3cub18CUB_300001_SM_10006detail6reduce18DeviceReduceKernelINS2_10policy_hubIN18ActivationFunction12CustomTuple2EjNS5_15SumCustomTuple2EE10Policy1000EN6thrust24THRUST_300001_SM_1000_NS12zip_iteratorIN4cuda3std3__45tupleIJNSB_6detail15normal_iteratorINSB_10device_ptrIfEEEESL_SL_EEEEEjS7_S6_NS5_26TransformationCustomTuple2EEEvT0_PT3_T1_NS0_13GridEvenShareISS_EET2_T4_:
	.zero		974


//--------------------- .nv.constant0._ZN3cub18CUB_300001_SM_10006detail6reduce28DeviceReduceSingleTileKernelINS2_10policy_hubIN18ActivationFunction12CustomTuple2EjNS5_15SumCustomTuple2EE10Policy1000EN6thrust24THRUST_300001_SM_1000_NS12zip_iteratorIN4cuda3std3__45tupleIJNSB_6detail15normal_iteratorINSB_10device_ptrIfEEEESL_SL_EEEEEPS6_jS7_S6_S6_NS5_26TransformationCustomTuple2EEEvT0_T1_T2_T3_T4_T6_ --------------------------
	.section	.nv.constant0._ZN3cub18CUB_300001_SM_10006detail6reduce28DeviceReduceSingleTileKernelINS2_10policy_hubIN18ActivationFunction12CustomTuple2EjNS5_15SumCustomTuple2EE10Policy1000EN6thrust24THRUST_300001_SM_1000_NS12zip_iteratorIN4cuda3std3__45tupleIJNSB_6detail15normal_iteratorINSB_10device_ptrIfEEEESL_SL_EEEEEPS6_jS7_S6_S6_NS5_26TransformationCustomTuple2EEEvT0_T1_T2_T3_T4_T6_,"a",@progbits
	.sectionflags	@""
	.align	4
.nv.constant0._ZN3cub18CUB_300001_SM_10006detail6reduce28DeviceReduceSingleTileKernelINS2_10policy_hubIN18ActivationFunction12CustomTuple2EjNS5_15SumCustomTuple2EE10Policy1000EN6thrust24THRUST_300001_SM_1000_NS12zip_iteratorIN4cuda3std3__45tupleIJNSB_6detail15normal_iteratorINSB_10device_ptrIfEEEESL_SL_EEEEEPS6_jS7_S6_S6_NS5_26TransformationCustomTuple2EEEvT0_T1_T2_T3_T4_T6_:
	.zero		945


//--------------------- .nv.constant0._ZN3cub18CUB_300001_SM_10006detail11EmptyKernelIvEEvv --------------------------
	.section	.nv.constant0._ZN3cub18CUB_300001_SM_10006detail11EmptyKernelIvEEvv,"a",@progbits
	.sectionflags	@""
	.align	4
.nv.constant0._ZN3cub18CUB_300001_SM_10006detail11EmptyKernelIvEEvv:
	.zero		896


//--------------------- SYMBOLS --------------------------

	.type		.nv.reservedSmem.offset0,@object
	.size		.nv.reservedSmem.offset0,0x4
	.type		.nv.reservedSmem.cap,@object
	.size		.nv.reservedSmem.cap,0x4
